def attn_fwd(
    Q,
    K,
    V,
    Out,
    Lse,
    sm_scale,
    stride_qz,
    stride_qh,
    stride_qm,
    stride_qk,
    stride_kz,
    stride_kh,
    stride_kn,
    stride_kk,
    stride_vz,
    stride_vh,
    stride_vn,
    stride_vk,
    stride_oz,
    stride_oh,
    stride_om,
    stride_ok,
    seqlen_q,
    seqlen_k,
    BLOCK_M: tl.constexpr,
    BLOCK_N: tl.constexpr,
    HEAD_DIM: tl.constexpr,
    CAUSAL: tl.constexpr,
):
    start_m = tl.program_id(0)
    off_hz = tl.program_id(1)
    q_off = off_hz * stride_qh
    k_off = off_hz * stride_kh
    v_off = off_hz * stride_vh
    offs_m = start_m * BLOCK_M + tl.arange(0, BLOCK_M)
    offs_d = tl.arange(0, HEAD_DIM)
    offs_n = tl.arange(0, BLOCK_N)
    q_ptrs = Q + q_off + offs_m[:, None] * stride_qm + offs_d[None, :] * stride_qk
    k_ptrs = K + k_off + offs_d[:, None] * stride_kk + offs_n[None, :] * stride_kn
    v_ptrs = V + v_off + offs_n[:, None] * stride_vn + offs_d[None, :] * stride_vk
    m_i = tl.full([BLOCK_M], float("-inf"), dtype=tl.float32)
    l_i = tl.zeros([BLOCK_M], dtype=tl.float32) + 1.0
    acc = tl.zeros([BLOCK_M, HEAD_DIM], dtype=tl.float32)
    q = tl.load(q_ptrs)
    acc, l_i, m_i = _attn_fwd_inner(
        acc,
        l_i,
        m_i,
        q,
        k_ptrs,
        v_ptrs,
        sm_scale,
        stride_kn,
        stride_vn,
        start_m,
        seqlen_k,
        BLOCK_M,
        BLOCK_N,
        HEAD_DIM,
        CAUSAL,
    )
    acc = acc / l_i[:, None]
    lse = m_i + tl.math.log2(l_i) / 1.4426950408889634
    o_ptrs = (
        Out
        + off_hz * stride_oh
        + offs_m[:, None] * stride_om
        + offs_d[None, :] * stride_ok
    )
    tl.store(o_ptrs, acc.to(Out.dtype.element_ty))
    tl.store(Lse + off_hz * seqlen_q + offs_m, lse)

# config = {"BLOCK_M": 256, "BLOCK_N": 64, "HEAD_DIM": 512, "arch": "sm_100", "causal": true, "dtype": "fp16", "num_stages": 3, "num_warps": 16}
# arch = sm_100


// ===== COMPILED SASS (sm_100a) =====

	.target	sm_100a

	.elftype	@"ET_EXEC"


//--------------------- .note.nv.tkinfo           --------------------------
	.section	.note.nv.tkinfo,"",@"SHT_NOTE"
	.sectionflags	@"SHF_NOTE_NV_TKINFO"
	.tkinfo
        /*0018*/ 	.word	0x00000081
        /*0030*/ 	.string	""
        /*0030*/ 	.string	"ptxas-blackwell"
        /*0030*/ 	.string	"Cuda compilation tools, release 12.9, V12.9.86"
        /*0030*/ 	.string	"Build cuda_12.9.r12.9/compiler.36037853_0"
        /*0030*/ 	.string	"-v  -suppress-debug-info  -lineinfo  -arch sm_100a "



//--------------------- .note.nv.cuver            --------------------------
	.section	.note.nv.cuver,"",@"SHT_NOTE"
	.sectionflags	@"SHF_NOTE_NV_CUVER"
        /*0018*/ 	.short	0x0001
        /*001a*/ 	.short	0x0064
        /*001c*/ 	.short	0x0001
        /*001e*/ 	.short	0x0000
        /*0020*/ 	.short	0x0001
        /*0022*/ 	.short	0x0000


//--------------------- .nv.info                  --------------------------
	.section	.nv.info,"",@"SHT_CUDA_INFO"
	.align	4


	//----- nvinfo : EIATTR_REGCOUNT
	.align		4
        /*0000*/ 	.byte	0x04, 0x2f
        /*0002*/ 	.short	(.L_2 - .L_1)
	.align		4
.L_1:
        /*0004*/ 	.word	index@(attn_fwd)
        /*0008*/ 	.word	0x00000080


	//----- nvinfo : EIATTR_FRAME_SIZE
	.align		4
.L_2:
        /*000c*/ 	.byte	0x04, 0x11
        /*000e*/ 	.short	(.L_4 - .L_3)
	.align		4
.L_3:
        /*0010*/ 	.word	index@(attn_fwd)
        /*0014*/ 	.word	0x00001128


	//----- nvinfo : EIATTR_MIN_STACK_SIZE
	.align		4
.L_4:
        /*0018*/ 	.byte	0x04, 0x12
        /*001a*/ 	.short	(.L_6 - .L_5)
	.align		4
.L_5:
        /*001c*/ 	.word	index@(attn_fwd)
        /*0020*/ 	.word	0x00001128
.L_6:


//--------------------- .nv.info.attn_fwd         --------------------------
	.section	.nv.info.attn_fwd,"",@"SHT_CUDA_INFO"
	.sectionflags	@""
	.align	4


	//----- nvinfo : EIATTR_CUDA_API_VERSION
	.align		4
        /*0000*/ 	.byte	0x04, 0x37
        /*0002*/ 	.short	(.L_8 - .L_7)
.L_7:
        /*0004*/ 	.word	0x00000081


	//----- nvinfo : EIATTR_KPARAM_INFO
	.align		4
.L_8:
        /*0008*/ 	.byte	0x04, 0x17
        /*000a*/ 	.short	(.L_10 - .L_9)
.L_9:
        /*000c*/ 	.word	0x00000000
        /*0010*/ 	.short	0x0019
        /*0012*/ 	.short	0x0080
        /*0014*/ 	.byte	0x00, 0xf4, 0x21, 0x00


	//----- nvinfo : EIATTR_KPARAM_INFO
	.align		4
.L_10:
        /*0018*/ 	.byte	0x04, 0x17
        /*001a*/ 	.short	(.L_12 - .L_11)
.L_11:
        /*001c*/ 	.word	0x00000000
        /*0020*/ 	.short	0x0018
        /*0022*/ 	.short	0x0078
        /*0024*/ 	.byte	0x00, 0xf4, 0x21, 0x00


	//----- nvinfo : EIATTR_KPARAM_INFO
	.align		4
.L_12:
        /*0028*/ 	.byte	0x04, 0x17
        /*002a*/ 	.short	(.L_14 - .L_13)
.L_13:
        /*002c*/ 	.word	0x00000000
        /*0030*/ 	.short	0x0017
        /*0032*/ 	.short	0x0070
        /*0034*/ 	.byte	0x00, 0xf0, 0x11, 0x00


	//----- nvinfo : EIATTR_KPARAM_INFO
	.align		4
.L_14:
        /*0038*/ 	.byte	0x04, 0x17
        /*003a*/ 	.short	(.L_16 - .L_15)
.L_15:
        /*003c*/ 	.word	0x00000000
        /*0040*/ 	.short	0x0016
        /*0042*/ 	.short	0x006c
        /*0044*/ 	.byte	0x00, 0xf0, 0x11, 0x00


	//----- nvinfo : EIATTR_KPARAM_INFO
	.align		4
.L_16:
        /*0048*/ 	.byte	0x04, 0x17
        /*004a*/ 	.short	(.L_18 - .L_17)
.L_17:
        /*004c*/ 	.word	0x00000000
        /*0050*/ 	.short	0x0015
        /*0052*/ 	.short	0x0068
        /*0054*/ 	.byte	0x00, 0xf0, 0x11, 0x00


	//----- nvinfo : EIATTR_KPARAM_INFO
	.align		4
.L_18:
        /*0058*/ 	.byte	0x04, 0x17
        /*005a*/ 	.short	(.L_20 - .L_19)
.L_19:
        /*005c*/ 	.word	0x00000000
        /*0060*/ 	.short	0x0014
        /*0062*/ 	.short	0x0064
        /*0064*/ 	.byte	0x00, 0xf0, 0x11, 0x00


	//----- nvinfo : EIATTR_KPARAM_INFO
	.align		4
.L_20:
        /*0068*/ 	.byte	0x04, 0x17
        /*006a*/ 	.short	(.L_22 - .L_21)
.L_21:
        /*006c*/ 	.word	0x00000000
        /*0070*/ 	.short	0x0013
        /*0072*/ 	.short	0x0060
        /*0074*/ 	.byte	0x00, 0xf0, 0x11, 0x00


	//----- nvinfo : EIATTR_KPARAM_INFO
	.align		4
.L_22:
        /*0078*/ 	.byte	0x04, 0x17
        /*007a*/ 	.short	(.L_24 - .L_23)
.L_23:
        /*007c*/ 	.word	0x00000000
        /*0080*/ 	.short	0x0012
        /*0082*/ 	.short	0x005c
        /*0084*/ 	.byte	0x00, 0xf0, 0x11, 0x00


	//----- nvinfo : EIATTR_KPARAM_INFO
	.align		4
.L_24:
        /*0088*/ 	.byte	0x04, 0x17
        /*008a*/ 	.short	(.L_26 - .L_25)
.L_25:
        /*008c*/ 	.word	0x00000000
        /*0090*/ 	.short	0x0011
        /*0092*/ 	.short	0x0058
        /*0094*/ 	.byte	0x00, 0xf0, 0x11, 0x00


	//----- nvinfo : EIATTR_KPARAM_INFO
	.align		4
.L_26:
        /*0098*/ 	.byte	0x04, 0x17
        /*009a*/ 	.short	(.L_28 - .L_27)
.L_27:
        /*009c*/ 	.word	0x00000000
        /*00a0*/ 	.short	0x0010
        /*00a2*/ 	.short	0x0054
        /*00a4*/ 	.byte	0x00, 0xf0, 0x11, 0x00


	//----- nvinfo : EIATTR_KPARAM_INFO
	.align		4
.L_28:
        /*00a8*/ 	.byte	0x04, 0x17
        /*00aa*/ 	.short	(.L_30 - .L_29)
.L_29:
        /*00ac*/ 	.word	0x00000000
        /*00b0*/ 	.short	0x000f
        /*00b2*/ 	.short	0x0050
        /*00b4*/ 	.byte	0x00, 0xf0, 0x11, 0x00


	//----- nvinfo : EIATTR_KPARAM_INFO
	.align		4
.L_30:
        /*00b8*/ 	.byte	0x04, 0x17
        /*00ba*/ 	.short	(.L_32 - .L_31)
.L_31:
        /*00bc*/ 	.word	0x00000000
        /*00c0*/ 	.short	0x000e
        /*00c2*/ 	.short	0x004c
        /*00c4*/ 	.byte	0x00, 0xf0, 0x11, 0x00


	//----- nvinfo : EIATTR_KPARAM_INFO
	.align		4
.L_32:
        /*00c8*/ 	.byte	0x04, 0x17
        /*00ca*/ 	.short	(.L_34 - .L_33)
.L_33:
        /*00cc*/ 	.word	0x00000000
        /*00d0*/ 	.short	0x000d
        /*00d2*/ 	.short	0x0048
        /*00d4*/ 	.byte	0x00, 0xf0, 0x11, 0x00


	//----- nvinfo : EIATTR_KPARAM_INFO
	.align		4
.L_34:
        /*00d8*/ 	.byte	0x04, 0x17
        /*00da*/ 	.short	(.L_36 - .L_35)
.L_35:
        /*00dc*/ 	.word	0x00000000
        /*00e0*/ 	.short	0x000c
        /*00e2*/ 	.short	0x0044
        /*00e4*/ 	.byte	0x00, 0xf0, 0x11, 0x00


	//----- nvinfo : EIATTR_KPARAM_INFO
	.align		4
.L_36:
        /*00e8*/ 	.byte	0x04, 0x17
        /*00ea*/ 	.short	(.L_38 - .L_37)
.L_37:
        /*00ec*/ 	.word	0x00000000
        /*00f0*/ 	.short	0x000b
        /*00f2*/ 	.short	0x0040
        /*00f4*/ 	.byte	0x00, 0xf0, 0x11, 0x00


	//----- nvinfo : EIATTR_KPARAM_INFO
	.align		4
.L_38:
        /*00f8*/ 	.byte	0x04, 0x17
        /*00fa*/ 	.short	(.L_40 - .L_39)
.L_39:
        /*00fc*/ 	.word	0x00000000
        /*0100*/ 	.short	0x000a
        /*0102*/ 	.short	0x003c
        /*0104*/ 	.byte	0x00, 0xf0, 0x11, 0x00


	//----- nvinfo : EIATTR_KPARAM_INFO
	.align		4
.L_40:
        /*0108*/ 	.byte	0x04, 0x17
        /*010a*/ 	.short	(.L_42 - .L_41)
.L_41:
        /*010c*/ 	.word	0x00000000
        /*0110*/ 	.short	0x0009
        /*0112*/ 	.short	0x0038
        /*0114*/ 	.byte	0x00, 0xf0, 0x11, 0x00


	//----- nvinfo : EIATTR_KPARAM_INFO
	.align		4
.L_42:
        /*0118*/ 	.byte	0x04, 0x17
        /*011a*/ 	.short	(.L_44 - .L_43)
.L_43:
        /*011c*/ 	.word	0x00000000
        /*0120*/ 	.short	0x0008
        /*0122*/ 	.short	0x0034
        /*0124*/ 	.byte	0x00, 0xf0, 0x11, 0x00


	//----- nvinfo : EIATTR_KPARAM_INFO
	.align		4
.L_44:
        /*0128*/ 	.byte	0x04, 0x17
        /*012a*/ 	.short	(.L_46 - .L_45)
.L_45:
        /*012c*/ 	.word	0x00000000
        /*0130*/ 	.short	0x0007
        /*0132*/ 	.short	0x0030
        /*0134*/ 	.byte	0x00, 0xf0, 0x11, 0x00


	//----- nvinfo : EIATTR_KPARAM_INFO
	.align		4
.L_46:
        /*0138*/ 	.byte	0x04, 0x17
        /*013a*/ 	.short	(.L_48 - .L_47)
.L_47:
        /*013c*/ 	.word	0x00000000
        /*0140*/ 	.short	0x0006
        /*0142*/ 	.short	0x002c
        /*0144*/ 	.byte	0x00, 0xf0, 0x11, 0x00


	//----- nvinfo : EIATTR_KPARAM_INFO
	.align		4
.L_48:
        /*0148*/ 	.byte	0x04, 0x17
        /*014a*/ 	.short	(.L_50 - .L_49)
.L_49:
        /*014c*/ 	.word	0x00000000
        /*0150*/ 	.short	0x0005
        /*0152*/ 	.short	0x0028
        /*0154*/ 	.byte	0x00, 0xf0, 0x11, 0x00


	//----- nvinfo : EIATTR_KPARAM_INFO
	.align		4
.L_50:
        /*0158*/ 	.byte	0x04, 0x17
        /*015a*/ 	.short	(.L_52 - .L_51)
.L_51:
        /*015c*/ 	.word	0x00000000
        /*0160*/ 	.short	0x0004
        /*0162*/ 	.short	0x0020
        /*0164*/ 	.byte	0x00, 0xf4, 0x21, 0x00


	//----- nvinfo : EIATTR_KPARAM_INFO
	.align		4
.L_52:
        /*0168*/ 	.byte	0x04, 0x17
        /*016a*/ 	.short	(.L_54 - .L_53)
.L_53:
        /*016c*/ 	.word	0x00000000
        /*0170*/ 	.short	0x0003
        /*0172*/ 	.short	0x0018
        /*0174*/ 	.byte	0x00, 0xf4, 0x21, 0x00


	//----- nvinfo : EIATTR_KPARAM_INFO
	.align		4
.L_54:
        /*0178*/ 	.byte	0x04, 0x17
        /*017a*/ 	.short	(.L_56 - .L_55)
.L_55:
        /*017c*/ 	.word	0x00000000
        /*0180*/ 	.short	0x0002
        /*0182*/ 	.short	0x0010
        /*0184*/ 	.byte	0x00, 0xf4, 0x21, 0x00


	//----- nvinfo : EIATTR_KPARAM_INFO
	.align		4
.L_56:
        /*0188*/ 	.byte	0x04, 0x17
        /*018a*/ 	.short	(.L_58 - .L_57)
.L_57:
        /*018c*/ 	.word	0x00000000
        /*0190*/ 	.short	0x0001
        /*0192*/ 	.short	0x0008
        /*0194*/ 	.byte	0x00, 0xf4, 0x21, 0x00


	//----- nvinfo : EIATTR_KPARAM_INFO
	.align		4
.L_58:
        /*0198*/ 	.byte	0x04, 0x17
        /*019a*/ 	.short	(.L_60 - .L_59)
.L_59:
        /*019c*/ 	.word	0x00000000
        /*01a0*/ 	.short	0x0000
        /*01a2*/ 	.short	0x0000
        /*01a4*/ 	.byte	0x00, 0xf4, 0x21, 0x00


	//----- nvinfo : EIATTR_SPARSE_MMA_MASK
	.align		4
.L_60:
        /*01a8*/ 	.byte	0x03, 0x50
        /*01aa*/ 	.short	0x0000


	//----- nvinfo : EIATTR_MAXREG_COUNT
	.align		4
        /*01ac*/ 	.byte	0x03, 0x1b
        /*01ae*/ 	.short	0x0080


	//----- nvinfo : EIATTR_NUM_BARRIERS
	.align		4
        /*01b0*/ 	.byte	0x02, 0x4c
        /*01b2*/ 	.byte	0x01
	.zero		1


	//----- nvinfo : EIATTR_ANNOTATIONS
	.align		4
        /*01b4*/ 	.byte	0x04, 0x55
        /*01b6*/ 	.short	(.L_62 - .L_61)


	//   ....[0]....
.L_61:
        /*01b8*/ 	.word	0x00000001
        /*01bc*/ 	.byte	0x40, 0x04, 0x00, 0x00, 0x01, 0x00, 0x00, 0x00, 0x70, 0x04, 0x00, 0x00, 0x01, 0x00, 0x00, 0x00
        /* <DEDUP_REMOVED lines=2079> */
        /*83bc*/ 	.byte	0xc0, 0x4e, 0x03, 0x00, 0x01, 0x00, 0x00, 0x00, 0x90, 0x51, 0x03, 0x00


	//----- nvinfo : EIATTR_COOP_GROUP_MASK_REGIDS
	.align		4
.L_62:
        /*83c8*/ 	.byte	0x04, 0x29
        /*83ca*/ 	.short	(.L_64 - .L_63)


	//   ....[0]....
.L_63:
        /*83cc*/ 	.word	0xffffffff


	//   ....[1]....
        /*83d0*/ 	.word	0xffffffff


	//   ....[2]....
        /*83d4*/ 	.word	0xffffffff


	//   ....[3]....
        /*83d8*/ 	.word	0xffffffff


	//   ....[4]....
        /*83dc*/ 	.word	0xffffffff


	//   ....[5]....
        /*83e0*/ 	.word	0xffffffff


	//   ....[6]....
        /*83e4*/ 	.word	0xffffffff


	//   ....[7]....
        /*83e8*/ 	.word	0xffffffff


	//   ....[8]....
        /*83ec*/ 	.word	0xffffffff


	//   ....[9]....
        /*83f0*/ 	.word	0xffffffff


	//   ....[10]....
        /*83f4*/ 	.word	0xffffffff


	//   ....[11]....
        /*83f8*/ 	.word	0xffffffff


	//   ....[12]....
        /*83fc*/ 	.word	0xffffffff


	//   ....[13]....
        /*8400*/ 	.word	0xffffffff


	//   ....[14]....
        /*8404*/ 	.word	0xffffffff


	//   ....[15]....
        /*8408*/ 	.word	0xffffffff


	//   ....[16]....
        /*840c*/ 	.word	0xffffffff


	//   ....[17]....
        /*8410*/ 	.word	0xffffffff


	//   ....[18]....
        /*8414*/ 	.word	0xffffffff


	//   ....[19]....
        /*8418*/ 	.word	0xffffffff


	//   ....[20]....
        /*841c*/ 	.word	0xffffffff


	//   ....[21]....
        /*8420*/ 	.word	0xffffffff


	//   ....[22]....
        /*8424*/ 	.word	0xffffffff


	//   ....[23]....
        /*8428*/ 	.word	0xffffffff


	//   ....[24]....
        /*842c*/ 	.word	0xffffffff


	//   ....[25]....
        /*8430*/ 	.word	0xffffffff


	//   ....[26]....
        /*8434*/ 	.word	0xffffffff


	//   ....[27]....
        /*8438*/ 	.word	0xffffffff


	//   ....[28]....
        /*843c*/ 	.word	0xffffffff


	//   ....[29]....
        /*8440*/ 	.word	0xffffffff


	//   ....[30]....
        /*8444*/ 	.word	0xffffffff


	//   ....[31]....
        /*8448*/ 	.word	0xffffffff


	//   ....[32]....
        /*844c*/ 	.word	0xffffffff


	//   ....[33]....
        /*8450*/ 	.word	0xffffffff


	//   ....[34]....
        /*8454*/ 	.word	0xffffffff


	//   ....[35]....
        /*8458*/ 	.word	0xffffffff


	//   ....[36]....
        /*845c*/ 	.word	0xffffffff


	//   ....[37]....
        /*8460*/ 	.word	0xffffffff


	//   ....[38]....
        /*8464*/ 	.word	0xffffffff


	//   ....[39]....
        /*8468*/ 	.word	0xffffffff


	//   ....[40]....
        /*846c*/ 	.word	0xffffffff


	//   ....[41]....
        /*8470*/ 	.word	0xffffffff


	//   ....[42]....
        /*8474*/ 	.word	0xffffffff


	//   ....[43]....
        /*8478*/ 	.word	0xffffffff


	//   ....[44]....
        /*847c*/ 	.word	0xffffffff


	//   ....[45]....
        /*8480*/ 	.word	0xffffffff


	//   ....[46]....
        /*8484*/ 	.word	0xffffffff


	//   ....[47]....
        /*8488*/ 	.word	0xffffffff


	//   ....[48]....
        /*848c*/ 	.word	0xffffffff


	//   ....[49]....
        /*8490*/ 	.word	0xffffffff


	//   ....[50]....
        /*8494*/ 	.word	0xffffffff


	//   ....[51]....
        /*8498*/ 	.word	0xffffffff


	//   ....[52]....
        /*849c*/ 	.word	0xffffffff


	//   ....[53]....
        /*84a0*/ 	.word	0xffffffff


	//   ....[54]....
        /*84a4*/ 	.word	0xffffffff


	//   ....[55]....
        /*84a8*/ 	.word	0xffffffff


	//   ....[56]....
        /*84ac*/ 	.word	0xffffffff


	//   ....[57]....
        /*84b0*/ 	.word	0xffffffff


	//   ....[58]....
        /*84b4*/ 	.word	0xffffffff


	//   ....[59]....
        /*84b8*/ 	.word	0xffffffff


	//   ....[60]....
        /*84bc*/ 	.word	0xffffffff


	//   ....[61]....
        /*84c0*/ 	.word	0xffffffff


	//   ....[62]....
        /*84c4*/ 	.word	0xffffffff


	//   ....[63]....
        /*84c8*/ 	.word	0xffffffff


	//   ....[64]....
        /*84cc*/ 	.word	0xffffffff


	//   ....[65]....
        /*84d0*/ 	.word	0xffffffff


	//   ....[66]....
        /*84d4*/ 	.word	0xffffffff


	//   ....[67]....
        /*84d8*/ 	.word	0xffffffff


	//   ....[68]....
        /*84dc*/ 	.word	0xffffffff


	//   ....[69]....
        /*84e0*/ 	.word	0xffffffff


	//   ....[70]....
        /*84e4*/ 	.word	0xffffffff


	//   ....[71]....
        /*84e8*/ 	.word	0xffffffff


	//   ....[72]....
        /*84ec*/ 	.word	0xffffffff


	//   ....[73]....
        /*84f0*/ 	.word	0xffffffff


	//   ....[74]....
        /*84f4*/ 	.word	0xffffffff


	//   ....[75]....
        /*84f8*/ 	.word	0xffffffff


	//   ....[76]....
        /*84fc*/ 	.word	0xffffffff


	//   ....[77]....
        /*8500*/ 	.word	0xffffffff


	//   ....[78]....
        /*8504*/ 	.word	0xffffffff


	//   ....[79]....
        /*8508*/ 	.word	0xffffffff


	//   ....[80]....
        /*850c*/ 	.word	0xffffffff


	//   ....[81]....
        /*8510*/ 	.word	0xffffffff


	//   ....[82]....
        /*8514*/ 	.word	0xffffffff


	//   ....[83]....
        /*8518*/ 	.word	0xffffffff


	//   ....[84]....
        /*851c*/ 	.word	0xffffffff


	//   ....[85]....
        /*8520*/ 	.word	0xffffffff


	//   ....[86]....
        /*8524*/ 	.word	0xffffffff


	//   ....[87]....
        /*8528*/ 	.word	0xffffffff


	//   ....[88]....
        /*852c*/ 	.word	0xffffffff


	//   ....[89]....
        /*8530*/ 	.word	0xffffffff


	//   ....[90]....
        /*8534*/ 	.word	0xffffffff


	//   ....[91]....
        /*8538*/ 	.word	0xffffffff


	//   ....[92]....
        /*853c*/ 	.word	0xffffffff


	//   ....[93]....
        /*8540*/ 	.word	0xffffffff


	//   ....[94]....
        /*8544*/ 	.word	0xffffffff


	//   ....[95]....
        /*8548*/ 	.word	0xffffffff


	//   ....[96]....
        /*854c*/ 	.word	0xffffffff


	//   ....[97]....
        /*8550*/ 	.word	0xffffffff


	//   ....[98]....
        /*8554*/ 	.word	0xffffffff


	//   ....[99]....
        /*8558*/ 	.word	0xffffffff


	//   ....[100]....
        /*855c*/ 	.word	0xffffffff


	//   ....[101]....
        /*8560*/ 	.word	0xffffffff


	//   ....[102]....
        /*8564*/ 	.word	0xffffffff


	//   ....[103]....
        /*8568*/ 	.word	0xffffffff


	//   ....[104]....
        /*856c*/ 	.word	0xffffffff


	//   ....[105]....
        /*8570*/ 	.word	0xffffffff


	//   ....[106]....
        /*8574*/ 	.word	0xffffffff


	//   ....[107]....
        /*8578*/ 	.word	0xffffffff


	//   ....[108]....
        /*857c*/ 	.word	0xffffffff


	//   ....[109]....
        /*8580*/ 	.word	0xffffffff


	//   ....[110]....
        /*8584*/ 	.word	0xffffffff


	//   ....[111]....
        /*8588*/ 	.word	0xffffffff


	//   ....[112]....
        /*858c*/ 	.word	0xffffffff


	//   ....[113]....
        /*8590*/ 	.word	0xffffffff


	//   ....[114]....
        /*8594*/ 	.word	0xffffffff


	//   ....[115]....
        /*8598*/ 	.word	0xffffffff


	//   ....[116]....
        /*859c*/ 	.word	0xffffffff


	//   ....[117]....
        /*85a0*/ 	.word	0xffffffff


	//   ....[118]....
        /*85a4*/ 	.word	0xffffffff


	//   ....[119]....
        /*85a8*/ 	.word	0xffffffff


	//   ....[120]....
        /*85ac*/ 	.word	0xffffffff


	//   ....[121]....
        /*85b0*/ 	.word	0xffffffff


	//   ....[122]....
        /*85b4*/ 	.word	0xffffffff


	//   ....[123]....
        /*85b8*/ 	.word	0xffffffff


	//   ....[124]....
        /*85bc*/ 	.word	0xffffffff


	//   ....[125]....
        /*85c0*/ 	.word	0xffffffff


	//   ....[126]....
        /*85c4*/ 	.word	0xffffffff


	//   ....[127]....
        /*85c8*/ 	.word	0xffffffff


	//   ....[128]....
        /*85cc*/ 	.word	0xffffffff


	//   ....[129]....
        /*85d0*/ 	.word	0xffffffff


	//   ....[130]....
        /*85d4*/ 	.word	0xffffffff


	//   ....[131]....
        /*85d8*/ 	.word	0xffffffff


	//   ....[132]....
        /*85dc*/ 	.word	0xffffffff


	//   ....[133]....
        /*85e0*/ 	.word	0xffffffff


	//   ....[134]....
        /*85e4*/ 	.word	0xffffffff


	//   ....[135]....
        /*85e8*/ 	.word	0xffffffff


	//   ....[136]....
        /*85ec*/ 	.word	0xffffffff


	//   ....[137]....
        /*85f0*/ 	.word	0xffffffff


	//   ....[138]....
        /*85f4*/ 	.word	0xffffffff


	//   ....[139]....
        /*85f8*/ 	.word	0xffffffff


	//   ....[140]....
        /*85fc*/ 	.word	0xffffffff


	//   ....[141]....
        /*8600*/ 	.word	0xffffffff


	//   ....[142]....
        /*8604*/ 	.word	0xffffffff


	//   ....[143]....
        /*8608*/ 	.word	0xffffffff


	//   ....[144]....
        /*860c*/ 	.word	0xffffffff


	//   ....[145]....
        /*8610*/ 	.word	0xffffffff


	//   ....[146]....
        /*8614*/ 	.word	0xffffffff


	//   ....[147]....
        /*8618*/ 	.word	0xffffffff


	//   ....[148]....
        /*861c*/ 	.word	0xffffffff


	//   ....[149]....
        /*8620*/ 	.word	0xffffffff


	//   ....[150]....
        /*8624*/ 	.word	0xffffffff


	//   ....[151]....
        /*8628*/ 	.word	0xffffffff


	//----- nvinfo : EIATTR_COOP_GROUP_INSTR_OFFSETS
	.align		4
.L_64:
        /*862c*/ 	.byte	0x04, 0x28
        /*862e*/ 	.short	(.L_66 - .L_65)


	//   ....[0]....
.L_65:
        /*8630*/ 	.word	0x00012f40


	//   ....[1]....
        /*8634*/ 	.word	0x00012f70


	//   ....[2]....
        /*8638*/ 	.word	0x00012fc0


	//   ....[3]....
        /*863c*/ 	.word	0x00012ff0


	//   ....[4]....
        /*8640*/ 	.word	0x00013020


	//   ....[5]....
        /*8644*/ 	.word	0x00013050


	//   ....[6]....
        /*8648*/ 	.word	0x000130e0


	//   ....[7]....
        /*864c*/ 	.word	0x00013110


	//   ....[8]....
        /*8650*/ 	.word	0x00013150


	//   ....[9]....
        /*8654*/ 	.word	0x000131a0


	//   ....[10]....
        /*8658*/ 	.word	0x000131e0


	//   ....[11]....
        /*865c*/ 	.word	0x00013210


	//   ....[12]....
        /*8660*/ 	.word	0x00013280


	//   ....[13]....
        /*8664*/ 	.word	0x000132b0


	//   ....[14]....
        /*8668*/ 	.word	0x00013340


	//   ....[15]....
        /*866c*/ 	.word	0x00013380


	//   ....[16]....
        /*8670*/ 	.word	0x000133c0


	//   ....[17]....
        /*8674*/ 	.word	0x00013440


	//   ....[18]....
        /*8678*/ 	.word	0x000134c0


	//   ....[19]....
        /*867c*/ 	.word	0x00013500


	//   ....[20]....
        /*8680*/ 	.word	0x00013560


	//   ....[21]....
        /*8684*/ 	.word	0x000135b0


	//   ....[22]....
        /*8688*/ 	.word	0x000135e0


	//   ....[23]....
        /*868c*/ 	.word	0x00013600


	//   ....[24]....
        /*8690*/ 	.word	0x00013630


	//   ....[25]....
        /*8694*/ 	.word	0x00013650


	//   ....[26]....
        /*8698*/ 	.word	0x00013670


	//   ....[27]....
        /*869c*/ 	.word	0x00013690


	//   ....[28]....
        /*86a0*/ 	.word	0x000136c0


	//   ....[29]....
        /*86a4*/ 	.word	0x000136f0


	//   ....[30]....
        /*86a8*/ 	.word	0x00013710


	//   ....[31]....
        /*86ac*/ 	.word	0x00013730


	//   ....[32]....
        /*86b0*/ 	.word	0x00013750


	//   ....[33]....
        /*86b4*/ 	.word	0x00013770


	//   ....[34]....
        /*86b8*/ 	.word	0x00013780


	//   ....[35]....
        /*86bc*/ 	.word	0x000137a0


	//   ....[36]....
        /*86c0*/ 	.word	0x000137d0


	//   ....[37]....
        /*86c4*/ 	.word	0x000137f0


	//   ....[38]....
        /*86c8*/ 	.word	0x00013810


	//   ....[39]....
        /*86cc*/ 	.word	0x00013840


	//   ....[40]....
        /*86d0*/ 	.word	0x00013870


	//   ....[41]....
        /*86d4*/ 	.word	0x00013880


	//   ....[42]....
        /*86d8*/ 	.word	0x00013890


	//   ....[43]....
        /*86dc*/ 	.word	0x000138a0


	//   ....[44]....
        /*86e0*/ 	.word	0x000138c0


	//   ....[45]....
        /*86e4*/ 	.word	0x000138f0


	//   ....[46]....
        /*86e8*/ 	.word	0x00013910


	//   ....[47]....
        /*86ec*/ 	.word	0x00013940


	//   ....[48]....
        /*86f0*/ 	.word	0x00013960


	//   ....[49]....
        /*86f4*/ 	.word	0x00013980


	//   ....[50]....
        /*86f8*/ 	.word	0x000139a0


	//   ....[51]....
        /*86fc*/ 	.word	0x000139c0


	//   ....[52]....
        /*8700*/ 	.word	0x000139f0


	//   ....[53]....
        /*8704*/ 	.word	0x00013a20


	//   ....[54]....
        /*8708*/ 	.word	0x00013a40


	//   ....[55]....
        /*870c*/ 	.word	0x00013a70


	//   ....[56]....
        /*8710*/ 	.word	0x00013ad0


	//   ....[57]....
        /*8714*/ 	.word	0x00013b10


	//   ....[58]....
        /*8718*/ 	.word	0x00013b50


	//   ....[59]....
        /*871c*/ 	.word	0x00013be0


	//   ....[60]....
        /*8720*/ 	.word	0x00013c00


	//   ....[61]....
        /*8724*/ 	.word	0x00013c30


	//   ....[62]....
        /*8728*/ 	.word	0x00013d00


	//   ....[63]....
        /*872c*/ 	.word	0x00013dd0


	//   ....[64]....
        /*8730*/ 	.word	0x00014530


	//   ....[65]....
        /*8734*/ 	.word	0x00014550


	//   ....[66]....
        /*8738*/ 	.word	0x00014570


	//   ....[67]....
        /*873c*/ 	.word	0x000145e0


	//   ....[68]....
        /*8740*/ 	.word	0x000145f0


	//   ....[69]....
        /*8744*/ 	.word	0x00014600


	//   ....[70]....
        /*8748*/ 	.word	0x00014630


	//   ....[71]....
        /*874c*/ 	.word	0x00014650


	//   ....[72]....
        /*8750*/ 	.word	0x00014660


	//   ....[73]....
        /*8754*/ 	.word	0x000146a0


	//   ....[74]....
        /*8758*/ 	.word	0x000146b0


	//   ....[75]....
        /*875c*/ 	.word	0x000146c0


	//   ....[76]....
        /*8760*/ 	.word	0x00014980


	//   ....[77]....
        /*8764*/ 	.word	0x00014a00


	//   ....[78]....
        /*8768*/ 	.word	0x00015020


	//   ....[79]....
        /*876c*/ 	.word	0x00015030


	//   ....[80]....
        /*8770*/ 	.word	0x00015040


	//   ....[81]....
        /*8774*/ 	.word	0x000150e0


	//   ....[82]....
        /*8778*/ 	.word	0x00015140


	//   ....[83]....
        /*877c*/ 	.word	0x00015170


	//   ....[84]....
        /*8780*/ 	.word	0x000152d0


	//   ....[85]....
        /*8784*/ 	.word	0x000152e0


	//   ....[86]....
        /*8788*/ 	.word	0x000152f0


	//   ....[87]....
        /*878c*/ 	.word	0x00015300


	//   ....[88]....
        /*8790*/ 	.word	0x000153d0


	//   ....[89]....
        /*8794*/ 	.word	0x000153f0


	//   ....[90]....
        /*8798*/ 	.word	0x000154a0


	//   ....[91]....
        /*879c*/ 	.word	0x000154b0


	//   ....[92]....
        /*87a0*/ 	.word	0x000154c0


	//   ....[93]....
        /*87a4*/ 	.word	0x000154f0


	//   ....[94]....
        /*87a8*/ 	.word	0x00015500


	//   ....[95]....
        /*87ac*/ 	.word	0x00015510


	//   ....[96]....
        /*87b0*/ 	.word	0x000159e0


	//   ....[97]....
        /*87b4*/ 	.word	0x00015d80


	//   ....[98]....
        /*87b8*/ 	.word	0x00015dd0


	//   ....[99]....
        /*87bc*/ 	.word	0x00015df0


	//   ....[100]....
        /*87c0*/ 	.word	0x00015e00


	//   ....[101]....
        /*87c4*/ 	.word	0x00015e30


	//   ....[102]....
        /*87c8*/ 	.word	0x00015e40


	//   ....[103]....
        /*87cc*/ 	.word	0x00015e60


	//   ....[104]....
        /*87d0*/ 	.word	0x00015e70


	//   ....[105]....
        /*87d4*/ 	.word	0x00015e80


	//   ....[106]....
        /*87d8*/ 	.word	0x00015ee0


	//   ....[107]....
        /*87dc*/ 	.word	0x00015f10


	//   ....[108]....
        /*87e0*/ 	.word	0x00015f30


	//   ....[109]....
        /*87e4*/ 	.word	0x00015f50


	//   ....[110]....
        /*87e8*/ 	.word	0x00015f70


	//   ....[111]....
        /*87ec*/ 	.word	0x00015f80


	//   ....[112]....
        /*87f0*/ 	.word	0x00015f90


	//   ....[113]....
        /*87f4*/ 	.word	0x00015fa0


	//   ....[114]....
        /*87f8*/ 	.word	0x000160d0


	//   ....[115]....
        /*87fc*/ 	.word	0x000160f0


	//   ....[116]....
        /*8800*/ 	.word	0x000165d0


	//   ....[117]....
        /*8804*/ 	.word	0x000165f0


	//   ....[118]....
        /*8808*/ 	.word	0x00016740


	//   ....[119]....
        /*880c*/ 	.word	0x00016770


	//   ....[120]....
        /*8810*/ 	.word	0x00016790


	//   ....[121]....
        /*8814*/ 	.word	0x000167d0


	//   ....[122]....
        /*8818*/ 	.word	0x00016890


	//   ....[123]....
        /*881c*/ 	.word	0x000168b0


	//   ....[124]....
        /*8820*/ 	.word	0x000168c0


	//   ....[125]....
        /*8824*/ 	.word	0x00016a30


	//   ....[126]....
        /*8828*/ 	.word	0x00016a70


	//   ....[127]....
        /*882c*/ 	.word	0x00016aa0


	//   ....[128]....
        /*8830*/ 	.word	0x00016b80


	//   ....[129]....
        /*8834*/ 	.word	0x00016b90


	//   ....[130]....
        /*8838*/ 	.word	0x00016ba0


	//   ....[131]....
        /*883c*/ 	.word	0x00016c00


	//   ....[132]....
        /*8840*/ 	.word	0x00016c10


	//   ....[133]....
        /*8844*/ 	.word	0x00016c20


	//   ....[134]....
        /*8848*/ 	.word	0x00016c30


	//   ....[135]....
        /*884c*/ 	.word	0x00016c60


	//   ....[136]....
        /*8850*/ 	.word	0x00016c90


	//   ....[137]....
        /*8854*/ 	.word	0x00016cc0


	//   ....[138]....
        /*8858*/ 	.word	0x00016cf0


	//   ....[139]....
        /*885c*/ 	.word	0x00016d20


	//   ....[140]....
        /*8860*/ 	.word	0x00016f80


	//   ....[141]....
        /*8864*/ 	.word	0x00017010


	//   ....[142]....
        /*8868*/ 	.word	0x00017060


	//   ....[143]....
        /*886c*/ 	.word	0x000170c0


	//   ....[144]....
        /*8870*/ 	.word	0x000170d0


	//   ....[145]....
        /*8874*/ 	.word	0x000170e0


	//   ....[146]....
        /*8878*/ 	.word	0x00017110


	//   ....[147]....
        /*887c*/ 	.word	0x00017130


	//   ....[148]....
        /*8880*/ 	.word	0x00017140


	//   ....[149]....
        /*8884*/ 	.word	0x00017170


	//   ....[150]....
        /*8888*/ 	.word	0x00017190


	//   ....[151]....
        /*888c*/ 	.word	0x000171a0


	//----- nvinfo : EIATTR_VRC_CTA_INIT_COUNT
	.align		4
.L_66:
        /*8890*/ 	.byte	0x02, 0x4a
	.zero		1
	.zero		1


	//----- nvinfo : EIATTR_EXIT_INSTR_OFFSETS
	.align		4
        /*8894*/ 	.byte	0x04, 0x1c
        /*8896*/ 	.short	(.L_68 - .L_67)


	//   ....[0]....
.L_67:
        /*8898*/ 	.word	0x00035180


	//   ....[1]....
        /*889c*/ 	.word	0x000351c0


	//----- nvinfo : EIATTR_REQNTID
	.align		4
.L_68:
        /*88a0*/ 	.byte	0x04, 0x10
        /*88a2*/ 	.short	(.L_70 - .L_69)
.L_69:
        /*88a4*/ 	.word	0x00000200
        /*88a8*/ 	.word	0x00000001
        /*88ac*/ 	.word	0x00000001


	//----- nvinfo : EIATTR_CBANK_PARAM_SIZE
	.align		4
.L_70:
        /*88b0*/ 	.byte	0x03, 0x19
        /*88b2*/ 	.short	0x0088


	//----- nvinfo : EIATTR_PARAM_CBANK
	.align		4
        /*88b4*/ 	.byte	0x04, 0x0a
        /*88b6*/ 	.short	(.L_72 - .L_71)
	.align		4
.L_71:
        /*88b8*/ 	.word	index@(.nv.constant0.attn_fwd)
        /*88bc*/ 	.short	0x0380
        /*88be*/ 	.short	0x0088


	//----- nvinfo : EIATTR_SW_WAR
	.align		4
.L_72:
        /*88c0*/ 	.byte	0x04, 0x36
        /*88c2*/ 	.short	(.L_74 - .L_73)
.L_73:
        /*88c4*/ 	.word	0x00000008
.L_74:


//--------------------- .nv.compat                --------------------------
	.section	.nv.compat,"",@"SHT_CUDA_COMPAT_INFO"
	.align	4
        /*0000*/ 	.byte	0x02, 0x02, 0x01, 0x00, 0x02, 0x05, 0x05, 0x00, 0x02, 0x03, 0x00, 0x00, 0x02, 0x06, 0x01, 0x00


//--------------------- .nv.callgraph             --------------------------
	.section	.nv.callgraph,"",@"SHT_CUDA_CALLGRAPH"
	.align	4
	.sectionentsize	8
	.align		4
        /*0000*/ 	.word	0x00000000
	.align		4
        /*0004*/ 	.word	0xffffffff
	.align		4
        /*0008*/ 	.word	0x00000000
	.align		4
        /*000c*/ 	.word	0xfffffffe
	.align		4
        /*0010*/ 	.word	0x00000000
	.align		4
        /*0014*/ 	.word	0xfffffffd
	.align		4
        /*0018*/ 	.word	0x00000000
	.align		4
        /*001c*/ 	.word	0xfffffffc


//--------------------- .nv.constant4             --------------------------
	.section	.nv.constant4,"a",@progbits
	.align	8
	.align		8
.nv.constant4:
        /*0000*/ 	.dword	_$_str


//--------------------- .text.attn_fwd            --------------------------
	.section	.text.attn_fwd,"ax",@progbits
	.align	128
        .global         attn_fwd
        .type           attn_fwd,@function
        .size           attn_fwd,(.L_x_3 - attn_fwd)
        .other          attn_fwd,@"STO_CUDA_ENTRY STV_DEFAULT"
attn_fwd:
.text.attn_fwd:
[----:B------:R-:W0:Y:S01]  /*0000*/  LDC R1, c[0x0][0x37c] ;  /* 0x0000df00ff017b82 */ /* 0x000e220000000800 */
[----:B------:R-:W1:Y:S07]  /*0010*/  S2R R2, SR_TID.X ;  /* 0x0000000000027919 */ /* 0x000e6e0000002100 */
[----:B------:R-:W2:Y:S01]  /*0020*/  LDC R117, c[0x0][0x3b8] ;  /* 0x0000ee00ff757b82 */ /* 0x000ea20000000800 */
[----:B------:R-:W3:Y:S01]  /*0030*/  LDCU.64 UR4, c[0x0][0x3b0] ;  /* 0x00007600ff0477ac */ /* 0x000ee20008000a00 */
[----:B0-----:R-:W-:Y:S01]  /*0040*/  VIADD R1, R1, 0xffffeed8 ;  /* 0xffffeed801017836 */ /* 0x001fe20000000000 */
[----:B------:R-:W0:Y:S01]  /*0050*/  S2R R4, SR_CTAID.X ;  /* 0x0000000000047919 */ /* 0x000e220000002500 */
[----:B------:R-:W4:Y:S04]  /*0060*/  LDCU.64 UR12, c[0x0][0x358] ;  /* 0x00006b00ff0c77ac */ /* 0x000f280008000a00 */
[----:B------:R-:W3:Y:S08]  /*0070*/  S2UR UR9, SR_CTAID.Y ;  /* 0x00000000000979c3 */ /* 0x000ef00000002600 */
[----:B------:R-:W5:Y:S01]  /*0080*/  LDC.64 R22, c[0x0][0x380] ;  /* 0x0000e000ff167b82 */ /* 0x000f620000000a00 */
[--C-:B-1----:R-:W-:Y:S01]  /*0090*/  SHF.R.U32.HI R0, RZ, 0x8, R2.reuse ;  /* 0x00000008ff007819 */ /* 0x102fe20000011602 */
[----:B---3--:R-:W-:Y:S01]  /*00a0*/  UIMAD UR4, UR9, UR4, URZ ;  /* 0x00000004090472a4 */ /* 0x008fe2000f8e02ff */
[----:B------:R-:W-:-:S02]  /*00b0*/  SHF.R.S32.HI R6, RZ, 0x8, R2 ;  /* 0x00000008ff067819 */ /* 0x000fc40000011402 */
[----:B------:R-:W-:Y:S01]  /*00c0*/  SGXT.U32 R0, R0, 0x1 ;  /* 0x000000010000781a */ /* 0x000fe20000000000 */
[----:B------:R-:W-:Y:S01]  /*00d0*/  USHF.L.U32 UR6, UR4, 0x1, URZ ;  /* 0x0000000104067899 */ /* 0x000fe200080006ff */
[----:B------:R-:W-:-:S03]  /*00e0*/  SGXT R6, R6, 0x1 ;  /* 0x000000010606781a */ /* 0x000fc60000000200 */
[----:B--2---:R-:W-:Y:S01]  /*00f0*/  IMAD R7, R0, R117, RZ ;  /* 0x0000007500077224 */ /* 0x004fe200078e02ff */
[C---:B0-----:R-:W-:Y:S02]  /*0100*/  PRMT R0, R2.reuse, 0x6540, R4 ;  /* 0x0000654002007816 */ /* 0x041fe40000000004 */
[----:B------:R-:W-:Y:S01]  /*0110*/  LOP3.LUT R2, R2, 0xff, RZ, 0xc0, !PT ;  /* 0x000000ff02027812 */ /* 0x000fe200078ec0ff */
[C---:B------:R-:W-:Y:S02]  /*0120*/  IMAD R9, R117.reuse, 0x2, R7 ;  /* 0x0000000275097824 */ /* 0x040fe400078e0207 */
[----:B------:R-:W-:Y:S01]  /*0130*/  IMAD R0, R0, UR5, RZ ;  /* 0x0000000500007c24 */ /* 0x000fe2000f8e02ff */
[----:B------:R-:W-:Y:S01]  /*0140*/  UIMAD.WIDE UR4, UR4, 0x2, URZ ;  /* 0x00000002040478a5 */ /* 0x000fe2000f8e02ff */
[----:B------:R-:W-:Y:S02]  /*0150*/  IMAD R11, R117, 0x2, R9 ;  /* 0x00000002750b7824 */ /* 0x000fe400078e0209 */
[----:B------:R-:W-:-:S02]  /*0160*/  IMAD.SHL.U32 R5, R0, 0x2, RZ ;  /* 0x0000000200057824 */ /* 0x000fc400078e00ff */
[----:B------:R-:W-:Y:S01]  /*0170*/  IMAD.HI R0, R0, 0x2, RZ ;  /* 0x0000000200007827 */ /* 0x000fe200078e02ff */
[----:B------:R-:W-:Y:S02]  /*0180*/  LEA R13, R117, R11, 0x1 ;  /* 0x0000000b750d7211 */ /* 0x000fe400078e08ff */
[----:B-----5:R-:W-:Y:S01]  /*0190*/  IADD3 R116, P0, P1, R5, UR6, R22 ;  /* 0x0000000605747c10 */ /* 0x020fe2000f91e016 */
[----:B------:R-:W-:Y:S02]  /*01a0*/  IMAD.SHL.U32 R25, R2, 0x2, RZ ;  /* 0x0000000202197824 */ /* 0x000fe400078e00ff */
[----:B------:R-:W-:Y:S01]  /*01b0*/  IMAD R15, R117, 0x2, R13 ;  /* 0x00000002750f7824 */ /* 0x000fe200078e020d */
[----:B------:R-:W-:Y:S02]  /*01c0*/  IADD3.X R0, PT, PT, R0, UR5, R23, P0, P1 ;  /* 0x0000000500007c10 */ /* 0x000fe400087e2417 */
[-C--:B------:R-:W-:Y:S01]  /*01d0*/  LEA R4, P0, R7, R116.reuse, 0x1 ;  /* 0x0000007407047211 */ /* 0x080fe200078008ff */
[----:B------:R-:W-:Y:S01]  /*01e0*/  IMAD R19, R117, 0x2, R15 ;  /* 0x0000000275137824 */ /* 0x000fe200078e020f */
[----:B------:R-:W-:-:S02]  /*01f0*/  LEA R8, P1, R9, R116, 0x1 ;  /* 0x0000007409087211 */ /* 0x000fc400078208ff */
[-C--:B------:R-:W-:Y:S01]  /*0200*/  LEA.HI.X.SX32 R5, R7, R0.reuse, 0x1, P0 ;  /* 0x0000000007057211 */ /* 0x080fe200000f0eff */
[----:B------:R-:W-:Y:S01]  /*0210*/  IMAD R21, R117, 0x2, R19 ;  /* 0x0000000275157824 */ /* 0x000fe200078e0213 */
[----:B------:R-:W-:Y:S02]  /*0220*/  LEA.HI.X.SX32 R9, R9, R0, 0x1, P1 ;  /* 0x0000000009097211 */ /* 0x000fe400008f0eff */
[----:B------:R-:W-:Y:S01]  /*0230*/  LOP3.LUT R2, R25, 0x210, R6, 0x78, !PT ;  /* 0x0000021019027812 */ /* 0x000fe200078e7806 */
[----:B----4-:R0:W2:Y:S01]  /*0240*/  LDG.E.U16 R30, desc[UR12][R4.64] ;  /* 0x0000000c041e7981 */ /* 0x0100a2000c1e1500 */
[----:B------:R-:W-:Y:S02]  /*0250*/  LEA R10, P0, R11, R116, 0x1 ;  /* 0x000000740b0a7211 */ /* 0x000fe400078008ff */
[----:B------:R-:W-:Y:S01]  /*0260*/  LEA R33, R117, R21, 0x1 ;  /* 0x0000001575217211 */ /* 0x000fe200078e08ff */
[----:B------:R-:W3:Y:S01]  /*0270*/  LDG.E.U16 R6, desc[UR12][R8.64] ;  /* 0x0000000c08067981 */ /* 0x000ee2000c1e1500 */
[----:B------:R-:W-:-:S02]  /*0280*/  LEA.HI.X.SX32 R11, R11, R0, 0x1, P0 ;  /* 0x000000000b0b7211 */ /* 0x000fc400000f0eff */
[-C--:B------:R-:W-:Y:S01]  /*0290*/  LEA R12, P0, R13, R116.reuse, 0x1 ;  /* 0x000000740d0c7211 */ /* 0x080fe200078008ff */
[----:B------:R-:W-:Y:S01]  /*02a0*/  IMAD R35, R117, 0x2, R33 ;  /* 0x0000000275237824 */ /* 0x000fe200078e0221 */
[----:B------:R-:W-:Y:S01]  /*02b0*/  LEA R14, P1, R15, R116, 0x1 ;  /* 0x000000740f0e7211 */ /* 0x000fe200078208ff */
[----:B------:R-:W4:Y:S01]  /*02c0*/  LDG.E.U16 R28, desc[UR12][R10.64] ;  /* 0x0000000c0a1c7981 */ /* 0x000f22000c1e1500 */
[----:B------:R-:W-:Y:S01]  /*02d0*/  LEA.HI.X.SX32 R13, R13, R0, 0x1, P0 ;  /* 0x000000000d0d7211 */ /* 0x000fe200000f0eff */
[----:B------:R-:W-:Y:S01]  /*02e0*/  IMAD R37, R117, 0x2, R35 ;  /* 0x0000000275257824 */ /* 0x000fe200078e0223 */
[----:B0-----:R-:W-:Y:S02]  /*02f0*/  LEA R4, P0, R19, R116, 0x1 ;  /* 0x0000007413047211 */ /* 0x001fe400078008ff */
[-C--:B------:R-:W-:Y:S01]  /*0300*/  LEA.HI.X.SX32 R15, R15, R0.reuse, 0x1, P1 ;  /* 0x000000000f0f7211 */ /* 0x080fe200008f0eff */
[----:B------:R0:W5:Y:S01]  /*0310*/  LDG.E.U16 R26, desc[UR12][R12.64] ;  /* 0x0000000c0c1a7981 */ /* 0x000162000c1e1500 */
[----:B------:R-:W-:Y:S01]  /*0320*/  LEA.HI.X.SX32 R5, R19, R0, 0x1, P0 ;  /* 0x0000000013057211 */ /* 0x000fe200000f0eff */
[----:B------:R-:W-:-:S02]  /*0330*/  IMAD R39, R117, 0x2, R37 ;  /* 0x0000000275277824 */ /* 0x000fc400078e0225 */
[----:B------:R-:W4:Y:S01]  /*0340*/  LDG.E.U16 R24, desc[UR12][R14.64] ;  /* 0x0000000c0e187981 */ /* 0x000f22000c1e1500 */
[-C--:B------:R-:W-:Y:S02]  /*0350*/  LEA R18, P0, R21, R116.reuse, 0x1 ;  /* 0x0000007415127211 */ /* 0x080fe400078008ff */
[----:B------:R-:W-:Y:S01]  /*0360*/  LEA R32, P1, R35, R116, 0x1 ;  /* 0x0000007423207211 */ /* 0x000fe200078208ff */
[----:B------:R1:W5:Y:S01]  /*0370*/  LDG.E.U16 R8, desc[UR12][R4.64] ;  /* 0x0000000c04087981 */ /* 0x000362000c1e1500 */
[----:B------:R-:W-:Y:S02]  /*0380*/  LEA.HI.X.SX32 R19, R21, R0, 0x1, P0 ;  /* 0x0000000015137211 */ /* 0x000fe400000f0eff */
[----:B------:R-:W-:Y:S02]  /*0390*/  LEA R20, P0, R33, R116, 0x1 ;  /* 0x0000007421147211 */ /* 0x000fe400078008ff */
[----:B------:R-:W-:Y:S01]  /*03a0*/  LEA R41, R117, R39, 0x1 ;  /* 0x0000002775297211 */ /* 0x000fe200078e08ff */
[----:B------:R1:W5:Y:S01]  /*03b0*/  LDG.E.U16 R22, desc[UR12][R18.64] ;  /* 0x0000000c12167981 */ /* 0x000362000c1e1500 */
[----:B------:R-:W-:-:S02]  /*03c0*/  LEA.HI.X.SX32 R21, R33, R0, 0x1, P0 ;  /* 0x0000000021157211 */ /* 0x000fc400000f0eff */
[----:B0-----:R-:W-:Y:S01]  /*03d0*/  LEA R12, P0, R37, R116, 0x1 ;  /* 0x00000074250c7211 */ /* 0x001fe200078008ff */
[----:B------:R-:W-:Y:S01]  /*03e0*/  IMAD R47, R117, 0x2, R41 ;  /* 0x00000002752f7824 */ /* 0x000fe200078e0229 */
[-C--:B------:R-:W-:Y:S01]  /*03f0*/  LEA.HI.X.SX32 R33, R35, R0.reuse, 0x1, P1 ;  /* 0x0000000023217211 */ /* 0x080fe200008f0eff */
[----:B------:R0:W5:Y:S01]  /*0400*/  LDG.E.U16 R16, desc[UR12][R20.64] ;  /* 0x0000000c14107981 */ /* 0x000162000c1e1500 */
[----:B------:R-:W-:Y:S01]  /*0410*/  LEA.HI.X.SX32 R13, R37, R0, 0x1, P0 ;  /* 0x00000000250d7211 */ /* 0x000fe200000f0eff */
[----:B------:R-:W-:-:S04]  /*0420*/  IMAD R77, R117, 0x2, R47 ;  /* 0x00000002754d7824 */ /* 0x000fc800078e022f */
[----:B------:R-:W5:Y:S04]  /*0430*/  LDG.E.U16 R10, desc[UR12][R12.64] ;  /* 0x0000000c0c0a7981 */ /* 0x000f68000c1e1500 */
[----:B--2---:R-:W-:Y:S01]  /*0440*/  STL [R1+0x250], R30 ;  /* 0x0002501e01007387 */ /* 0x004fe20000100800 */
[----:B-1----:R-:W-:Y:S01]  /*0450*/  LEA R4, P0, R39, R116, 0x1 ;  /* 0x0000007427047211 */ /* 0x002fe200078008ff */
[----:B------:R-:W-:Y:S02]  /*0460*/  IMAD R79, R117, 0x2, R77 ;  /* 0x00000002754f7824 */ /* 0x000fe400078e024d */
[----:B---3--:R1:W-:Y:S01]  /*0470*/  STL [R1+0x2b0], R6 ;  /* 0x0002b00601007387 */ /* 0x0083e20000100800 */
[----:B------:R-:W-:Y:S02]  /*0480*/  LEA.HI.X.SX32 R5, R39, R0, 0x1, P0 ;  /* 0x0000000027057211 */ /* 0x000fe400000f0eff */
[----:B------:R-:W-:-:S02]  /*0490*/  LEA R18, P1, R47, R116, 0x1 ;  /* 0x000000742f127211 */ /* 0x000fc400078208ff */
[----:B------:R-:W-:Y:S01]  /*04a0*/  LEA R81, R117, R79, 0x1 ;  /* 0x0000004f75517211 */ /* 0x000fe200078e08ff */
[----:B-1----:R-:W2:Y:S01]  /*04b0*/  LDG.E.U16 R6, desc[UR12][R32.64] ;  /* 0x0000000c20067981 */ /* 0x002ea2000c1e1500 */
[----:B------:R-:W-:-:S03]  /*04c0*/  LEA R14, P0, R41, R116, 0x1 ;  /* 0x00000074290e7211 */ /* 0x000fc600078008ff */
[----:B------:R-:W-:Y:S01]  /*04d0*/  IMAD R83, R117, 0x2, R81 ;  /* 0x0000000275537824 */ /* 0x000fe200078e0251 */
[----:B------:R-:W-:Y:S01]  /*04e0*/  LEA.HI.X.SX32 R15, R41, R0, 0x1, P0 ;  /* 0x00000000290f7211 */ /* 0x000fe200000f0eff */
[----:B----4-:R1:W-:Y:S01]  /*04f0*/  STL [R1+0x2f4], R28 ;  /* 0x0002f41c01007387 */ /* 0x0103e20000100800 */
[----:B------:R-:W-:Y:S01]  /*0500*/  LEA R38, P0, R77, R116, 0x1 ;  /* 0x000000744d267211 */ /* 0x000fe200078008ff */
[----:B------:R-:W-:Y:S01]  /*0510*/  IMAD R85, R117, 0x2, R83 ;  /* 0x0000000275557824 */ /* 0x000fe200078e0253 */
[-C--:B------:R-:W-:Y:S01]  /*0520*/  LEA.HI.X.SX32 R19, R47, R0.reuse, 0x1, P1 ;  /* 0x000000002f137211 */ /* 0x080fe200008f0eff */
[----:B------:R-:W3:Y:S01]  /*0530*/  LDG.E.U16 R14, desc[UR12][R14.64] ;  /* 0x0000000c0e0e7981 */ /* 0x000ee2000c1e1500 */
[----:B------:R-:W-:Y:S01]  /*0540*/  LEA.HI.X.SX32 R39, R77, R0, 0x1, P0 ;  /* 0x000000004d277211 */ /* 0x000fe200000f0eff */
[----:B------:R-:W-:Y:S02]  /*0550*/  IMAD R87, R117, 0x2, R85 ;  /* 0x0000000275577824 */ /* 0x000fe400078e0255 */
[----:B-----5:R-:W-:Y:S04]  /*0560*/  STL [R1+0x2fc], R26 ;  /* 0x0002fc1a01007387 */ /* 0x020fe80000100800 */
[----:B-1----:R-:W4:Y:S04]  /*0570*/  LDG.E.U16 R28, desc[UR12][R4.64] ;  /* 0x0000000c041c7981 */ /* 0x002f28000c1e1500 */
[----:B------:R1:W5:Y:S01]  /*0580*/  LDG.E.U16 R12, desc[UR12][R18.64] ;  /* 0x0000000c120c7981 */ /* 0x000362000c1e1500 */
[----:B------:R-:W-:-:S02]  /*0590*/  LEA R36, P0, R79, R116, 0x1 ;  /* 0x000000744f247211 */ /* 0x000fc400078008ff */
[----:B0-----:R-:W-:Y:S01]  /*05a0*/  LEA R20, P1, R83, R116, 0x1 ;  /* 0x0000007453147211 */ /* 0x001fe200078208ff */
[----:B------:R-:W-:Y:S01]  /*05b0*/  STL [R1+0x248], R24 ;  /* 0x0002481801007387 */ /* 0x000fe20000100800 */
[----:B------:R-:W-:-:S03]  /*05c0*/  LEA R17, R117, R87, 0x1 ;  /* 0x0000005775117211 */ /* 0x000fc600078e08ff */
[----:B------:R0:W-:Y:S01]  /*05d0*/  STL [R1+0x2a8], R8 ;  /* 0x0002a80801007387 */ /* 0x0001e20000100800 */
[----:B------:R-:W-:Y:S01]  /*05e0*/  LEA.HI.X.SX32 R37, R79, R0, 0x1, P0 ;  /* 0x000000004f257211 */ /* 0x000fe200000f0eff */
[----:B------:R-:W-:Y:S02]  /*05f0*/  IMAD R3, R117, 0x2, R17 ;  /* 0x0000000275037824 */ /* 0x000fe400078e0211 */
[----:B0-----:R0:W5:Y:S01]  /*0600*/  LDG.E.U16 R8, desc[UR12][R38.64] ;  /* 0x0000000c26087981 */ /* 0x001162000c1e1500 */
[----:B------:R-:W-:Y:S01]  /*0610*/  LEA R76, P0, R81, R116, 0x1 ;  /* 0x00000074514c7211 */ /* 0x000fe200078008ff */
[----:B------:R-:W-:Y:S01]  /*0620*/  IMAD R75, R117, 0x2, R3 ;  /* 0x00000002754b7824 */ /* 0x000fe200078e0203 */
[-C--:B------:R-:W-:Y:S01]  /*0630*/  LEA.HI.X.SX32 R21, R83, R0.reuse, 0x1, P1 ;  /* 0x0000000053157211 */ /* 0x080fe200008f0eff */
[----:B------:R-:W-:Y:S01]  /*0640*/  STL [R1+0x2f0], R22 ;  /* 0x0002f01601007387 */ /* 0x000fe20000100800 */
[----:B------:R-:W-:Y:S01]  /*0650*/  LEA.HI.X.SX32 R77, R81, R0, 0x1, P0 ;  /* 0x00000000514d7211 */ /* 0x000fe200000f0eff */
[----:B------:R-:W-:Y:S01]  /*0660*/  IMAD R31, R117, 0x2, R75 ;  /* 0x00000002751f7824 */ /* 0x000fe200078e024b */
[C---:B-1----:R-:W-:Y:S01]  /*0670*/  LEA R18, P0, R85.reuse, R116, 0x1 ;  /* 0x0000007455127211 */ /* 0x042fe200078008ff */
[----:B------:R-:W-:Y:S03]  /*0680*/  STL [R1+0x2f8], R16 ;  /* 0x0002f81001007387 */ /* 0x000fe60000100800 */
[----:B------:R-:W-:Y:S01]  /*0690*/  LEA.HI.X.SX32 R19, R85, R0, 0x1, P0 ;  /* 0x0000000055137211 */ /* 0x000fe200000f0eff */
[----:B------:R-:W5:Y:S01]  /*06a0*/  LDG.E.U16 R26, desc[UR12][R36.64] ;  /* 0x0000000c241a7981 */ /* 0x000f62000c1e1500 */
[----:B0-----:R-:W-:-:S02]  /*06b0*/  LEA R38, P1, R3, R116, 0x1 ;  /* 0x0000007403267211 */ /* 0x001fc400078208ff */
[----:B------:R-:W-:Y:S01]  /*06c0*/  LEA R29, R117, R31, 0x1 ;  /* 0x0000001f751d7211 */ /* 0x000fe200078e08ff */
[----:B------:R0:W5:Y:S04]  /*06d0*/  LDG.E.U16 R32, desc[UR12][R20.64] ;  /* 0x0000000c14207981 */ /* 0x000168000c1e1500 */
[----:B--2---:R1:W-:Y:S01]  /*06e0*/  STL [R1+0x240], R6 ;  /* 0x0002400601007387 */ /* 0x0043e20000100800 */
[----:B------:R-:W-:Y:S01]  /*06f0*/  LEA R4, P0, R87, R116, 0x1 ;  /* 0x0000007457047211 */ /* 0x000fe200078008ff */
[----:B------:R-:W-:Y:S02]  /*0700*/  IMAD R51, R117, 0x2, R29 ;  /* 0x0000000275337824 */ /* 0x000fe400078e021d */
[----:B------:R2:W-:Y:S04]  /*0710*/  STL [R1+0x2a4], R10 ;  /* 0x0002a40a01007387 */ /* 0x0005e80000100800 */
[----:B-1----:R-:W5:Y:S01]  /*0720*/  LDG.E.U16 R6, desc[UR12][R76.64] ;  /* 0x0000000c4c067981 */ /* 0x002f62000c1e1500 */
[----:B------:R-:W-:Y:S01]  /*0730*/  LEA.HI.X.SX32 R5, R87, R0, 0x1, P0 ;  /* 0x0000000057057211 */ /* 0x000fe200000f0eff */
[----:B------:R-:W-:-:S02]  /*0740*/  IMAD R73, R117, 0x2, R51 ;  /* 0x0000000275497824 */ /* 0x000fc400078e0233 */
[----:B--2---:R-:W2:Y:S01]  /*0750*/  LDG.E.U16 R10, desc[UR12][R18.64] ;  /* 0x0000000c120a7981 */ /* 0x004ea2000c1e1500 */
[----:B------:R-:W-:Y:S02]  /*0760*/  LEA R40, P0, R17, R116, 0x1 ;  /* 0x0000007411287211 */ /* 0x000fe400078008ff */
[-C--:B------:R-:W-:Y:S02]  /*0770*/  LEA.HI.X.SX32 R39, R3, R0.reuse, 0x1, P1 ;  /* 0x0000000003277211 */ /* 0x080fe400008f0eff */
[----:B------:R-:W-:Y:S02]  /*0780*/  LEA.HI.X.SX32 R41, R17, R0, 0x1, P0 ;  /* 0x0000000011297211 */ /* 0x000fe400000f0eff */
[----:B0-----:R-:W-:Y:S01]  /*0790*/  LEA R20, P0, R75, R116, 0x1 ;  /* 0x000000744b147211 */ /* 0x001fe200078008ff */
[----:B----4-:R-:W-:Y:S01]  /*07a0*/  STL [R1+0x2ec], R28 ;  /* 0x0002ec1c01007387 */ /* 0x010fe20000100800 */
[----:B------:R-:W-:Y:S02]  /*07b0*/  LEA R71, R117, R73, 0x1 ;  /* 0x0000004975477211 */ /* 0x000fe400078e08ff */
[----:B------:R-:W-:Y:S01]  /*07c0*/  LEA.HI.X.SX32 R21, R75, R0, 0x1, P0 ;  /* 0x000000004b157211 */ /* 0x000fe200000f0eff */
[----:B---3--:R0:W-:Y:S02]  /*07d0*/  STL [R1+0x2e8], R14 ;  /* 0x0002e80e01007387 */ /* 0x0081e40000100800 */
[----:B------:R-:W-:-:S02]  /*07e0*/  IMAD R43, R117, 0x2, R71 ;  /* 0x00000002752b7824 */ /* 0x000fc400078e0247 */
[----:B------:R-:W3:Y:S01]  /*07f0*/  LDG.E.U16 R34, desc[UR12][R40.64] ;  /* 0x0000000c28227981 */ /* 0x000ee2000c1e1500 */
[----:B------:R-:W-:Y:S01]  /*0800*/  LEA R30, P0, R31, R116, 0x1 ;  /* 0x000000741f1e7211 */ /* 0x000fe200078008ff */
[----:B------:R-:W-:Y:S02]  /*0810*/  IMAD R23, R117, 0x2, R43 ;  /* 0x0000000275177824 */ /* 0x000fe400078e022b */
[----:B-----5:R1:W-:Y:S04]  /*0820*/  STL [R1+0x238], R12 ;  /* 0x0002380c01007387 */ /* 0x0203e80000100800 */
[----:B0-----:R0:W4:Y:S01]  /*0830*/  LDG.E.U16 R14, desc[UR12][R4.64] ;  /* 0x0000000c040e7981 */ /* 0x001122000c1e1500 */
[----:B------:R-:W-:Y:S02]  /*0840*/  LEA.HI.X.SX32 R31, R31, R0, 0x1, P0 ;  /* 0x000000001f1f7211 */ /* 0x000fe400000f0eff */
[----:B------:R-:W-:Y:S01]  /*0850*/  LEA R69, R117, R23, 0x1 ;  /* 0x0000001775457211 */ /* 0x000fe200078e08ff */
[----:B------:R5:W-:Y:S04]  /*0860*/  STL [R1+0x2a0], R8 ;  /* 0x0002a00801007387 */ /* 0x000be80000100800 */
[----:B-1----:R1:W3:Y:S01]  /*0870*/  LDG.E.U16 R12, desc[UR12][R38.64] ;  /* 0x0000000c260c7981 */ /* 0x0022e2000c1e1500 */
[-C--:B------:R-:W-:Y:S01]  /*0880*/  LEA R28, P0, R29, R116.reuse, 0x1 ;  /* 0x000000741d1c7211 */ /* 0x080fe200078008ff */
[----:B------:R-:W-:Y:S01]  /*0890*/  IMAD R45, R117, 0x2, R69 ;  /* 0x00000002752d7824 */ /* 0x000fe200078e0245 */
[----:B0-----:R-:W-:Y:S01]  /*08a0*/  LEA R4, P1, R51, R116, 0x1 ;  /* 0x0000007433047211 */ /* 0x001fe200078208ff */
[----:B------:R0:W3:Y:S04]  /*08b0*/  LDG.E.U16 R42, desc[UR12][R30.64] ;  /* 0x0000000c1e2a7981 */ /* 0x0000e8000c1e1500 */
[----:B-----5:R-:W5:Y:S01]  /*08c0*/  LDG.E.U16 R8, desc[UR12][R20.64] ;  /* 0x0000000c14087981 */ /* 0x020f62000c1e1500 */
[----:B------:R-:W-:Y:S01]  /*08d0*/  LEA.HI.X.SX32 R29, R29, R0, 0x1, P0 ;  /* 0x000000001d1d7211 */ /* 0x000fe200000f0eff */
[----:B------:R-:W-:Y:S01]  /*08e0*/  IMAD R25, R117, 0x2, R45 ;  /* 0x0000000275197824 */ /* 0x000fe200078e022d */
[C---:B------:R-:W-:Y:S01]  /*08f0*/  LEA R40, P0, R73.reuse, R116, 0x1 ;  /* 0x0000007449287211 */ /* 0x040fe200078008ff */
[----:B------:R-:W-:Y:S03]  /*0900*/  STL [R1+0x2e4], R26 ;  /* 0x0002e41a01007387 */ /* 0x000fe60000100800 */
[----:B------:R-:W-:Y:S01]  /*0910*/  LEA.HI.X.SX32 R41, R73, R0, 0x1, P0 ;  /* 0x0000000049297211 */ /* 0x000fe200000f0eff */
[----:B------:R0:W5:Y:S01]  /*0920*/  LDG.E.U16 R36, desc[UR12][R28.64] ;  /* 0x0000000c1c247981 */ /* 0x000162000c1e1500 */
[----:B-1----:R-:W-:-:S02]  /*0930*/  LEA R38, P0, R71, R116, 0x1 ;  /* 0x0000007447267211 */ /* 0x002fc400078008ff */
[-C--:B------:R-:W-:Y:S02]  /*0940*/  LEA.HI.X.SX32 R5, R51, R0.reuse, 0x1, P1 ;  /* 0x0000000033057211 */ /* 0x080fe400008f0eff */
[----:B------:R-:W-:-:S05]  /*0950*/  LEA.HI.X.SX32 R39, R71, R0, 0x1, P0 ;  /* 0x0000000047277211 */ /* 0x000fca00000f0eff */
[----:B------:R-:W5:Y:S04]  /*0960*/  LDG.E.U16 R20, desc[UR12][R38.64] ;  /* 0x0000000c26147981 */ /* 0x000f68000c1e1500 */
[----:B------:R-:W-:Y:S04]  /*0970*/  STL [R1+0x2e0], R6 ;  /* 0x0002e00601007387 */ /* 0x000fe80000100800 */
[----:B------:R1:W-:Y:S04]  /*0980*/  STL [R1+0x230], R32 ;  /* 0x0002302001007387 */ /* 0x0003e80000100800 */
[----:B--2---:R2:W-:Y:S04]  /*0990*/  STL [R1+0x298], R10 ;  /* 0x0002980a01007387 */ /* 0x0045e80000100800 */
[----:B-1----:R-:W5:Y:S04]  /*09a0*/  LDG.E.U16 R32, desc[UR12][R40.64] ;  /* 0x0000000c28207981 */ /* 0x002f68000c1e1500 */
[----:B--2---:R1:W2:Y:S01]  /*09b0*/  LDG.E.U16 R10, desc[UR12][R4.64] ;  /* 0x0000000c040a7981 */ /* 0x0042a2000c1e1500 */
[----:B0-----:R-:W-:-:S02]  /*09c0*/  LEA R30, P0, R43, R116, 0x1 ;  /* 0x000000742b1e7211 */ /* 0x001fc400078008ff */
[----:B------:R-:W-:Y:S02]  /*09d0*/  LEA R28, P1, R23, R116, 0x1 ;  /* 0x00000074171c7211 */ /* 0x000fe400078208ff */
[----:B------:R-:W-:Y:S02]  /*09e0*/  LEA.HI.X.SX32 R31, R43, R0, 0x1, P0 ;  /* 0x000000002b1f7211 */ /* 0x000fe400000f0eff */
[----:B-1----:R-:W-:-:S03]  /*09f0*/  LEA R4, P0, R69, R116, 0x1 ;  /* 0x0000007445047211 */ /* 0x002fc600078008ff */
[----:B------:R0:W2:Y:S01]  /*0a00*/  LDG.E.U16 R41, desc[UR12][R30.64] ;  /* 0x0000000c1e297981 */ /* 0x0000a2000c1e1500 */
[-C--:B------:R-:W-:Y:S02]  /*0a10*/  LEA.HI.X.SX32 R29, R23, R0.reuse, 0x1, P1 ;  /* 0x00000000171d7211 */ /* 0x080fe400008f0eff */
[----:B------:R-:W-:-:S03]  /*0a20*/  LEA.HI.X.SX32 R5, R69, R0, 0x1, P0 ;  /* 0x0000000045057211 */ /* 0x000fc600000f0eff */
[----:B------:R1:W2:Y:S01]  /*0a30*/  LDG.E.U16 R40, desc[UR12][R28.64] ;  /* 0x0000000c1c287981 */ /* 0x0002a2000c1e1500 */
[----:B0-----:R-:W-:-:S04]  /*0a40*/  LEA R30, P0, R45, R116, 0x1 ;  /* 0x000000742d1e7211 */ /* 0x001fc800078008ff */
[----:B------:R-:W-:Y:S02]  /*0a50*/  LEA.HI.X.SX32 R31, R45, R0, 0x1, P0 ;  /* 0x000000002d1f7211 */ /* 0x000fe400000f0eff */
[----:B-1----:R-:W-:Y:S01]  /*0a60*/  LEA R28, P0, R25, R116, 0x1 ;  /* 0x00000074191c7211 */ /* 0x002fe200078008ff */
[----:B------:R-:W-:Y:S01]  /*0a70*/  IMAD R67, R117, 0x2, R25 ;  /* 0x0000000275437824 */ /* 0x000fe200078e0219 */
[----:B----4-:R-:W-:Y:S02]  /*0a80*/  STL [R1+0x2dc], R14 ;  /* 0x0002dc0e01007387 */ /* 0x010fe40000100800 */
[----:B------:R-:W-:Y:S02]  /*0a90*/  LEA.HI.X.SX32 R29, R25, R0, 0x1, P0 ;  /* 0x00000000191d7211 */ /* 0x000fe400000f0eff */
[----:B---3--:R-:W-:Y:S01]  /*0aa0*/  STL [R1+0x2d8], R34 ;  /* 0x0002d82201007387 */ /* 0x008fe20000100800 */
[----:B------:R-:W-:-:S03]  /*0ab0*/  LEA R65, R117, R67, 0x1 ;  /* 0x0000004375417211 */ /* 0x000fc600078e08ff */
[----:B------:R-:W-:Y:S04]  /*0ac0*/  STL [R1+0x228], R12 ;  /* 0x0002280c01007387 */ /* 0x000fe80000100800 */
[----:B-----5:R0:W-:Y:S04]  /*0ad0*/  STL [R1+0x294], R8 ;  /* 0x0002940801007387 */ /* 0x0201e80000100800 */
[----:B------:R1:W3:Y:S04]  /*0ae0*/  LDG.E.U16 R60, desc[UR12][R30.64] ;  /* 0x0000000c1e3c7981 */ /* 0x0002e8000c1e1500 */
[----:B------:R-:W4:Y:S04]  /*0af0*/  LDG.E.U16 R52, desc[UR12][R28.64] ;  /* 0x0000000c1c347981 */ /* 0x000f28000c1e1500 */
[----:B0-----:R0:W5:Y:S01]  /*0b00*/  LDG.E.U16 R8, desc[UR12][R4.64] ;  /* 0x0000000c04087981 */ /* 0x001162000c1e1500 */
[----:B------:R-:W-:Y:S01]  /*0b10*/  IMAD R27, R117, 0x2, R65 ;  /* 0x00000002751b7824 */ /* 0x000fe200078e0241 */
[----:B-1----:R-:W-:-:S03]  /*0b20*/  LEA R30, P0, R65, R116, 0x1 ;  /* 0x00000074411e7211 */ /* 0x002fc600078008ff */
[----:B------:R-:W-:Y:S01]  /*0b30*/  IMAD R7, R117, 0x2, R27 ;  /* 0x0000000275077824 */ /* 0x000fe200078e021b */
[----:B0-----:R-:W-:-:S03]  /*0b40*/  LEA R4, P1, R67, R116, 0x1 ;  /* 0x0000007443047211 */ /* 0x001fc600078208ff */
[----:B------:R-:W-:Y:S01]  /*0b50*/  IMAD R63, R117, 0x2, R7 ;  /* 0x00000002753f7824 */ /* 0x000fe200078e0207 */
[-C--:B------:R-:W-:Y:S01]  /*0b60*/  LEA.HI.X.SX32 R5, R67, R0.reuse, 0x1, P1 ;  /* 0x0000000043057211 */ /* 0x080fe200008f0eff */
[----:B------:R0:W-:Y:S01]  /*0b70*/  STL [R1+0x2d4], R42 ;  /* 0x0002d42a01007387 */ /* 0x0001e20000100800 */
[----:B------:R-:W-:Y:S02]  /*0b80*/  LEA.HI.X.SX32 R31, R65, R0, 0x1, P0 ;  /* 0x00000000411f7211 */ /* 0x000fe400000f0eff */
[----:B------:R-:W-:Y:S02]  /*0b90*/  LEA R28, P0, R27, R116, 0x1 ;  /* 0x000000741b1c7211 */ /* 0x000fe400078008ff */
[----:B------:R-:W-:Y:S01]  /*0ba0*/  LEA R55, R117, R63, 0x1 ;  /* 0x0000003f75377211 */ /* 0x000fe200078e08ff */
[----:B------:R-:W-:Y:S01]  /*0bb0*/  STL [R1+0x2d0], R36 ;  /* 0x0002d02401007387 */ /* 0x000fe20000100800 */
[----:B------:R-:W-:-:S03]  /*0bc0*/  LEA.HI.X.SX32 R29, R27, R0, 0x1, P0 ;  /* 0x000000001b1d7211 */ /* 0x000fc600000f0eff */
[----:B0-----:R0:W4:Y:S01]  /*0bd0*/  LDG.E.U16 R42, desc[UR12][R4.64] ;  /* 0x0000000c042a7981 */ /* 0x001122000c1e1500 */
[----:B------:R-:W-:-:S03]  /*0be0*/  LEA R38, P0, R55, R116, 0x1 ;  /* 0x0000007437267211 */ /* 0x000fc600078008ff */
[----:B------:R-:W4:Y:S01]  /*0bf0*/  LDG.E.U16 R44, desc[UR12][R28.64] ;  /* 0x0000000c1c2c7981 */ /* 0x000f22000c1e1500 */
[----:B0-----:R-:W-:-:S04]  /*0c00*/  LEA R4, P1, R63, R116, 0x1 ;  /* 0x000000743f047211 */ /* 0x001fc800078208ff */
[-C--:B------:R-:W-:Y:S02]  /*0c10*/  LEA.HI.X.SX32 R5, R63, R0.reuse, 0x1, P1 ;  /* 0x000000003f057211 */ /* 0x080fe400008f0eff */
[----:B------:R-:W-:-:S03]  /*0c20*/  LEA.HI.X.SX32 R39, R55, R0, 0x1, P0 ;  /* 0x0000000037277211 */ /* 0x000fc600000f0eff */
[----:B------:R-:W4:Y:S04]  /*0c30*/  LDG.E.U16 R56, desc[UR12][R4.64] ;  /* 0x0000000c04387981 */ /* 0x000f28000c1e1500 */
[----:B------:R-:W4:Y:S04]  /*0c40*/  LDG.E.U16 R62, desc[UR12][R38.64] ;  /* 0x0000000c263e7981 */ /* 0x000f28000c1e1500 */
[----:B--2---:R-:W-:Y:S04]  /*0c50*/  STL [R1+0x220], R10 ;  /* 0x0002200a01007387 */ /* 0x004fe80000100800 */
[----:B------:R-:W-:Y:S04]  /*0c60*/  STL [R1+0x290], R32 ;  /* 0x0002902001007387 */ /* 0x000fe80000100800 */
[----:B------:R0:W-:Y:S04]  /*0c70*/  STL [R1+0x2cc], R20 ;  /* 0x0002cc1401007387 */ /* 0x0001e80000100800 */
[----:B0-----:R0:W2:Y:S01]  /*0c80*/  LDG.E.U16 R20, desc[UR12][R30.64] ;  /* 0x0000000c1e147981 */ /* 0x0010a2000c1e1500 */
[----:B------:R-:W-:-:S04]  /*0c90*/  IMAD R61, R117, 0x2, R55 ;  /* 0x00000002753d7824 */ /* 0x000fc800078e0237 */
[----:B------:R-:W-:-:S04]  /*0ca0*/  IMAD R9, R117, 0x2, R61 ;  /* 0x0000000275097824 */ /* 0x000fc800078e023d */
[----:B------:R-:W-:-:S05]  /*0cb0*/  IMAD R59, R117, 0x2, R9 ;  /* 0x00000002753b7824 */ /* 0x000fca00078e0209 */
[----:B------:R-:W-:Y:S02]  /*0cc0*/  LEA R53, R117, R59, 0x1 ;  /* 0x0000003b75357211 */ /* 0x000fe400078e08ff */
[----:B0-----:R-:W-:-:S03]  /*0cd0*/  LEA R30, P0, R61, R116, 0x1 ;  /* 0x000000743d1e7211 */ /* 0x001fc600078008ff */
[----:B------:R-:W-:Y:S01]  /*0ce0*/  IMAD R57, R117, 0x2, R53 ;  /* 0x0000000275397824 */ /* 0x000fe200078e0235 */
[----:B------:R-:W-:Y:S01]  /*0cf0*/  STL [R1+0x2c8], R41 ;  /* 0x0002c82901007387 */ /* 0x000fe20000100800 */
[----:B------:R-:W-:Y:S02]  /*0d00*/  LEA R4, P1, R59, R116, 0x1 ;  /* 0x000000743b047211 */ /* 0x000fe400078208ff */
[----:B------:R-:W-:Y:S01]  /*0d10*/  IMAD R11, R117, 0x2, R57 ;  /* 0x00000002750b7824 */ /* 0x000fe200078e0239 */
[----:B------:R0:W-:Y:S01]  /*0d20*/  STL [R1+0x218], R40 ;  /* 0x0002182801007387 */ /* 0x0001e20000100800 */
[-C--:B------:R-:W-:Y:S02]  /*0d30*/  LEA.HI.X.SX32 R31, R61, R0.reuse, 0x1, P0 ;  /* 0x000000003d1f7211 */ /* 0x080fe400000f0eff */
[----:B------:R-:W-:Y:S01]  /*0d40*/  IMAD R49, R117, 0x2, R11 ;  /* 0x0000000275317824 */ /* 0x000fe200078e020b */
[----:B------:R-:W-:Y:S02]  /*0d50*/  LEA.HI.X.SX32 R5, R59, R0, 0x1, P1 ;  /* 0x000000003b057211 */ /* 0x000fe400008f0eff */
[----:B------:R-:W2:Y:S01]  /*0d60*/  LDG.E.U16 R61, desc[UR12][R30.64] ;  /* 0x0000000c1e3d7981 */ /* 0x000ea2000c1e1500 */
[----:B0-----:R-:W-:-:S03]  /*0d70*/  LEA R40, P0, R53, R116, 0x1 ;  /* 0x0000007435287211 */ /* 0x001fc600078008ff */
[----:B-----5:R-:W-:Y:S01]  /*0d80*/  STL [R1+0x288], R8 ;  /* 0x0002880801007387 */ /* 0x020fe20000100800 */
[----:B------:R-:W-:-:S03]  /*0d90*/  LEA.HI.X.SX32 R41, R53, R0, 0x1, P0 ;  /* 0x0000000035297211 */ /* 0x000fc600000f0eff */
[----:B---3--:R0:W-:Y:S01]  /*0da0*/  STL [R1+0x2c4], R60 ;  /* 0x0002c43c01007387 */ /* 0x0081e20000100800 */
[----:B------:R-:W-:Y:S02]  /*0db0*/  LEA R47, R117, R49, 0x1 ;  /* 0x00000031752f7211 */ /* 0x000fe400078e08ff */
[----:B------:R-:W-:Y:S01]  /*0dc0*/  LEA R38, P0, R57, R116, 0x1 ;  /* 0x0000007439267211 */ /* 0x000fe200078008ff */
[----:B----4-:R1:W-:Y:S02]  /*0dd0*/  STL [R1+0x2c0], R52 ;  /* 0x0002c03401007387 */ /* 0x0103e40000100800 */
[----:B------:R-:W-:Y:S02]  /*0de0*/  IMAD R33, R117, 0x2, R47 ;  /* 0x0000000275217824 */ /* 0x000fe400078e022f */
[----:B0-----:R0:W3:Y:S04]  /*0df0*/  LDG.E.U16 R60, desc[UR12][R4.64] ;  /* 0x0000000c043c7981 */ /* 0x0010e8000c1e1500 */
[----:B-1----:R1:W4:Y:S01]  /*0e00*/  LDG.E.U16 R52, desc[UR12][R40.64] ;  /* 0x0000000c28347981 */ /* 0x002322000c1e1500 */
[----:B------:R-:W-:-:S02]  /*0e10*/  LEA.HI.X.SX32 R39, R57, R0, 0x1, P0 ;  /* 0x0000000039277211 */ /* 0x000fc400000f0eff */
[----:B0-----:R-:W-:Y:S01]  /*0e20*/  LEA R4, P1, R49, R116, 0x1 ;  /* 0x0000007431047211 */ /* 0x001fe200078208ff */
[----:B------:R-:W-:Y:S02]  /*0e30*/  IMAD R13, R117, 0x2, R33 ;  /* 0x00000002750d7824 */ /* 0x000fe400078e0221 */
[----:B------:R0:W5:Y:S01]  /*0e40*/  LDG.E.U16 R57, desc[UR12][R38.64] ;  /* 0x0000000c26397981 */ /* 0x000162000c1e1500 */
[----:B------:R-:W-:Y:S01]  /*0e50*/  LEA.HI.X.SX32 R5, R49, R0, 0x1, P1 ;  /* 0x0000000031057211 */ /* 0x000fe200008f0eff */
[----:B------:R-:W-:Y:S01]  /*0e60*/  IMAD R46, R117, 0x2, R13 ;  /* 0x00000002752e7824 */ /* 0x000fe200078e020d */
[----:B-1----:R-:W-:-:S03]  /*0e70*/  LEA R40, P0, R47, R116, 0x1 ;  /* 0x000000742f287211 */ /* 0x002fc600078008ff */
[----:B------:R1:W5:Y:S01]  /*0e80*/  LDG.E.U16 R59, desc[UR12][R4.64] ;  /* 0x0000000c043b7981 */ /* 0x000362000c1e1500 */
[----:B------:R-:W-:Y:S02]  /*0e90*/  LEA.HI.X.SX32 R41, R47, R0, 0x1, P0 ;  /* 0x000000002f297211 */ /* 0x000fe400000f0eff */
[----:B0-----:R-:W-:Y:S02]  /*0ea0*/  LEA R38, P0, R33, R116, 0x1 ;  /* 0x0000007421267211 */ /* 0x001fe400078008ff */
[----:B------:R-:W-:Y:S02]  /*0eb0*/  LEA R22, R117, R46, 0x1 ;  /* 0x0000002e75167211 */ /* 0x000fe400078e08ff */
[C---:B-1----:R-:W-:Y:S02]  /*0ec0*/  LEA R4, P1, R46.reuse, R116, 0x1 ;  /* 0x000000742e047211 */ /* 0x042fe400078208ff */
[-C--:B------:R-:W-:Y:S02]  /*0ed0*/  LEA.HI.X.SX32 R39, R33, R0.reuse, 0x1, P0 ;  /* 0x0000000021277211 */ /* 0x080fe400000f0eff */
[----:B------:R-:W-:-:S02]  /*0ee0*/  LEA.HI.X.SX32 R5, R46, R0, 0x1, P1 ;  /* 0x000000002e057211 */ /* 0x000fc400008f0eff */
[C---:B------:R-:W-:Y:S01]  /*0ef0*/  LEA R46, P0, R22.reuse, R116, 0x1 ;  /* 0x00000074162e7211 */ /* 0x040fe200078008ff */
[----:B------:R-:W-:Y:S03]  /*0f00*/  STL [R1+0x210], R42 ;  /* 0x0002102a01007387 */ /* 0x000fe60000100800 */
[----:B------:R-:W-:Y:S01]  /*0f10*/  LEA.HI.X.SX32 R47, R22, R0, 0x1, P0 ;  /* 0x00000000162f7211 */ /* 0x000fe200000f0eff */
[----:B------:R-:W5:Y:S04]  /*0f20*/  LDG.E.U16 R49, desc[UR12][R38.64] ;  /* 0x0000000c26317981 */ /* 0x000f68000c1e1500 */
[----:B------:R-:W5:Y:S04]  /*0f30*/  LDG.E.U16 R39, desc[UR12][R4.64] ;  /* 0x0000000c04277981 */ /* 0x000f68000c1e1500 */
[----:B--2---:R-:W-:Y:S04]  /*0f40*/  STL [R1+0x284], R20 ;  /* 0x0002841401007387 */ /* 0x004fe80000100800 */
[----:B------:R-:W-:Y:S04]  /*0f50*/  STL [R1+0x2bc], R44 ;  /* 0x0002bc2c01007387 */ /* 0x000fe80000100800 */
[----:B------:R0:W-:Y:S04]  /*0f60*/  STL [R1+0x208], R56 ;  /* 0x0002083801007387 */ /* 0x0001e80000100800 */
[----:B------:R1:W-:Y:S04]  /*0f70*/  STL [R1+0x280], R62 ;  /* 0x0002803e01007387 */ /* 0x0003e80000100800 */
[----:B0-----:R0:W2:Y:S04]  /*0f80*/  LDG.E.U16 R56, desc[UR12][R40.64] ;  /* 0x0000000c28387981 */ /* 0x0010a8000c1e1500 */
[----:B-1----:R1:W2:Y:S01]  /*0f90*/  LDG.E.U16 R62, desc[UR12][R46.64] ;  /* 0x0000000c2e3e7981 */ /* 0x0022a2000c1e1500 */
[----:B------:R-:W-:-:S04]  /*0fa0*/  IMAD R35, R117, 0x2, R22 ;  /* 0x0000000275237824 */ /* 0x000fc800078e0216 */
[----:B------:R-:W-:-:S04]  /*0fb0*/  IMAD R15, R117, 0x2, R35 ;  /* 0x00000002750f7824 */ /* 0x000fc800078e0223 */
[----:B------:R-:W-:-:S05]  /*0fc0*/  IMAD R24, R117, 0x2, R15 ;  /* 0x0000000275187824 */ /* 0x000fca00078e020f */
[----:B------:R-:W-:Y:S02]  /*0fd0*/  LEA R16, R117, R24, 0x1 ;  /* 0x0000001875107211 */ /* 0x000fe400078e08ff */
[----:B0-----:R-:W-:-:S03]  /*0fe0*/  LEA R40, P0, R35, R116, 0x1 ;  /* 0x0000007423287211 */ /* 0x001fc600078008ff */
[----:B------:R-:W-:Y:S01]  /*0ff0*/  IMAD R37, R117, 0x2, R16 ;  /* 0x0000000275257824 */ /* 0x000fe200078e0210 */
[C---:B------:R-:W-:Y:S02]  /*1000*/  LEA R4, P1, R24.reuse, R116, 0x1 ;  /* 0x0000007418047211 */ /* 0x040fe400078208ff */
[-C--:B------:R-:W-:Y:S01]  /*1010*/  LEA.HI.X.SX32 R41, R35, R0.reuse, 0x1, P0 ;  /* 0x0000000023297211 */ /* 0x080fe200000f0eff */
[C---:B------:R-:W-:Y:S01]  /*1020*/  IMAD R17, R117.reuse, 0x2, R37 ;  /* 0x0000000275117824 */ /* 0x040fe200078e0225 */
[----:B------:R-:W-:Y:S02]  /*1030*/  LEA.HI.X.SX32 R5, R24, R0, 0x1, P1 ;  /* 0x0000000018057211 */ /* 0x000fe400008f0eff */
[C---:B-1----:R-:W-:Y:S01]  /*1040*/  LEA R46, P0, R16.reuse, R116, 0x1 ;  /* 0x00000074102e7211 */ /* 0x042fe200078008ff */
[----:B------:R-:W-:Y:S01]  /*1050*/  IMAD R3, R117, 0x2, R17 ;  /* 0x0000000275037824 */ /* 0x000fe200078e0211 */
[----:B------:R0:W-:Y:S02]  /*1060*/  STL [R1+0x2b8], R61 ;  /* 0x0002b83d01007387 */ /* 0x0001e40000100800 */
[----:B------:R-:W-:-:S02]  /*1070*/  LEA.HI.X.SX32 R47, R16, R0, 0x1, P0 ;  /* 0x00000000102f7211 */ /* 0x000fc400000f0eff */
[----:B---3--:R1:W-:Y:S04]  /*1080*/  STL [R1+0x200], R60 ;  /* 0x0002003c01007387 */ /* 0x0083e80000100800 */
[----:B----4-:R3:W-:Y:S04]  /*1090*/  STL [R1+0x278], R52 ;  /* 0x0002783401007387 */ /* 0x0107e80000100800 */
[----:B0-----:R0:W4:Y:S01]  /*10a0*/  LDG.E.U16 R61, desc[UR12][R40.64] ;  /* 0x0000000c283d7981 */ /* 0x001122000c1e1500 */
[----:B------:R-:W-:-:S03]  /*10b0*/  LEA R18, R117, R3, 0x1 ;  /* 0x0000000375127211 */ /* 0x000fc600078e08ff */
[----:B-1----:R-:W4:Y:S04]  /*10c0*/  LDG.E.U16 R60, desc[UR12][R46.64] ;  /* 0x0000000c2e3c7981 */ /* 0x002f28000c1e1500 */
[----:B---3--:R1:W3:Y:S01]  /*10d0*/  LDG.E.U16 R52, desc[UR12][R4.64] ;  /* 0x0000000c04347981 */ /* 0x0082e2000c1e1500 */
[----:B0-----:R-:W-:-:S04]  /*10e0*/  LEA R40, P0, R37, R116, 0x1 ;  /* 0x0000007425287211 */ /* 0x001fc800078008ff */
[----:B------:R-:W-:Y:S02]  /*10f0*/  LEA.HI.X.SX32 R41, R37, R0, 0x1, P0 ;  /* 0x0000000025297211 */ /* 0x000fe400000f0eff */
[----:B-1----:R-:W-:Y:S01]  /*1100*/  LEA R4, P1, R3, R116, 0x1 ;  /* 0x0000007403047211 */ /* 0x002fe200078208ff */
[----:B------:R-:W-:Y:S01]  /*1110*/  IMAD R48, R117, 0x2, R18 ;  /* 0x0000000275307824 */ /* 0x000fe200078e0212 */
[----:B-----5:R-:W-:Y:S02]  /*1120*/  STL [R1+0x2b4], R57 ;  /* 0x0002b43901007387 */ /* 0x020fe40000100800 */
[----:B------:R-:W-:Y:S02]  /*1130*/  LEA.HI.X.SX32 R5, R3, R0, 0x1, P1 ;  /* 0x0000000003057211 */ /* 0x000fe400008f0eff */
[----:B------:R0:W-:Y:S01]  /*1140*/  STL [R1+0x1f8], R59 ;  /* 0x0001f83b01007387 */ /* 0x0001e20000100800 */
[----:B------:R-:W-:-:S03]  /*1150*/  IMAD R19, R117, 0x2, R48 ;  /* 0x0000000275137824 */ /* 0x000fc600078e0230 */
[----:B------:R1:W5:Y:S01]  /*1160*/  LDG.E.U16 R65, desc[UR12][R40.64] ;  /* 0x0000000c28417981 */ /* 0x000362000c1e1500 */
[----:B------:R-:W-:-:S03]  /*1170*/  LEA R46, P0, R18, R116, 0x1 ;  /* 0x00000074122e7211 */ /* 0x000fc600078008ff */
[----:B0-----:R0:W5:Y:S01]  /*1180*/  LDG.E.U16 R59, desc[UR12][R4.64] ;  /* 0x0000000c043b7981 */ /* 0x001162000c1e1500 */
[----:B------:R-:W-:Y:S01]  /*1190*/  IMAD R26, R117, 0x2, R19 ;  /* 0x00000002751a7824 */ /* 0x000fe200078e0213 */
[----:B------:R-:W-:Y:S02]  /*11a0*/  LEA.HI.X.SX32 R47, R18, R0, 0x1, P0 ;  /* 0x00000000122f7211 */ /* 0x000fe400000f0eff */
[----:B-1----:R-:W-:-:S03]  /*11b0*/  LEA R40, P0, R48, R116, 0x1 ;  /* 0x0000007430287211 */ /* 0x002fc600078008ff */
[----:B------:R1:W5:Y:S01]  /*11c0*/  LDG.E.U16 R63, desc[UR12][R46.64] ;  /* 0x0000000c2e3f7981 */ /* 0x000362000c1e1500 */
[----:B0-----:R-:W-:Y:S02]  /*11d0*/  LEA R4, P1, R26, R116, 0x1 ;  /* 0x000000741a047211 */ /* 0x001fe400078208ff */
[-C--:B------:R-:W-:Y:S02]  /*11e0*/  LEA.HI.X.SX32 R41, R48, R0.reuse, 0x1, P0 ;  /* 0x0000000030297211 */ /* 0x080fe400000f0eff */
[----:B------:R-:W-:Y:S01]  /*11f0*/  LEA.HI.X.SX32 R5, R26, R0, 0x1, P1 ;  /* 0x000000001a057211 */ /* 0x000fe200008f0eff */
[----:B--2---:R0:W-:Y:S04]  /*1200*/  STL [R1+0x274], R56 ;  /* 0x0002743801007387 */ /* 0x0041e80000100800 */
[----:B------:R-:W-:Y:S04]  /*1210*/  STL [R1+0x2ac], R49 ;  /* 0x0002ac3101007387 */ /* 0x000fe80000100800 */
[----:B------:R-:W-:Y:S04]  /*1220*/  STL [R1+0x1f0], R39 ;  /* 0x0001f02701007387 */ /* 0x000fe80000100800 */
[----:B0-----:R-:W2:Y:S04]  /*1230*/  LDG.E.U16 R56, desc[UR12][R40.64] ;  /* 0x0000000c28387981 */ /* 0x001ea8000c1e1500 */
[----:B------:R0:W-:Y:S04]  /*1240*/  STL [R1+0x270], R62 ;  /* 0x0002703e01007387 */ /* 0x0001e80000100800 */
[----:B0-----:R0:W2:Y:S01]  /*1250*/  LDG.E.U16 R62, desc[UR12][R4.64] ;  /* 0x0000000c043e7981 */ /* 0x0010a2000c1e1500 */
[----:B------:R-:W-:-:S05]  /*1260*/  LEA R6, R117, R26, 0x1 ;  /* 0x0000001a75067211 */ /* 0x000fca00078e08ff */
[----:B------:R-:W-:-:S04]  /*1270*/  IMAD R51, R117, 0x2, R6 ;  /* 0x0000000275337824 */ /* 0x000fc800078e0206 */
[----:B------:R-:W-:-:S04]  /*1280*/  IMAD R21, R117, 0x2, R51 ;  /* 0x0000000275157824 */ /* 0x000fc800078e0233 */
[----:B------:R-:W-:-:S05]  /*1290*/  IMAD R50, R117, 0x2, R21 ;  /* 0x0000000275327824 */ /* 0x000fca00078e0215 */
[----:B------:R-:W-:Y:S02]  /*12a0*/  LEA R14, R117, R50, 0x1 ;  /* 0x00000032750e7211 */ /* 0x000fe400078e08ff */
[----:B------:R-:W-:-:S03]  /*12b0*/  LEA R48, P0, R6, R116, 0x1 ;  /* 0x0000007406307211 */ /* 0x000fc600078008ff */
[----:B------:R-:W-:Y:S01]  /*12c0*/  IMAD R43, R117, 0x2, R14 ;  /* 0x00000002752b7824 */ /* 0x000fe200078e020e */
[----:B------:R-:W-:-:S03]  /*12d0*/  LEA.HI.X.SX32 R49, R6, R0, 0x1, P0 ;  /* 0x0000000006317211 */ /* 0x000fc600000f0eff */
[----:B------:R-:W-:Y:S01]  /*12e0*/  IMAD R23, R117, 0x2, R43 ;  /* 0x0000000275177824 */ /* 0x000fe200078e022b */
[-C--:B-1----:R-:W-:Y:S02]  /*12f0*/  LEA R46, P0, R51, R116.reuse, 0x1 ;  /* 0x00000074332e7211 */ /* 0x082fe400078008ff */
[C---:B0-----:R-:W-:Y:S01]  /*1300*/  LEA R4, P1, R50.reuse, R116, 0x1 ;  /* 0x0000007432047211 */ /* 0x041fe200078208ff */
[----:B------:R-:W-:Y:S01]  /*1310*/  IMAD R34, R117, 0x2, R23 ;  /* 0x0000000275227824 */ /* 0x000fe200078e0217 */
[----:B----4-:R0:W-:Y:S01]  /*1320*/  STL [R1+0x29c], R61 ;  /* 0x00029c3d01007387 */ /* 0x0101e20000100800 */
[-C--:B------:R-:W-:Y:S02]  /*1330*/  LEA.HI.X.SX32 R47, R51, R0.reuse, 0x1, P0 ;  /* 0x00000000332f7211 */ /* 0x080fe400000f0eff */
[----:B------:R-:W-:Y:S02]  /*1340*/  LEA.HI.X.SX32 R5, R50, R0, 0x1, P1 ;  /* 0x0000000032057211 */ /* 0x000fe400008f0eff */
[C---:B------:R-:W-:Y:S01]  /*1350*/  LEA R12, R117.reuse, R34, 0x1 ;  /* 0x00000022750c7211 */ /* 0x040fe200078e08ff */
[----:B---3--:R1:W-:Y:S04]  /*1360*/  STL [R1+0x1e8], R52 ;  /* 0x0001e83401007387 */ /* 0x0083e80000100800 */
[----:B0-----:R0:W3:Y:S01]  /*1370*/  LDG.E.U16 R61, desc[UR12][R48.64] ;  /* 0x0000000c303d7981 */ /* 0x0010e2000c1e1500 */
[----:B------:R-:W-:-:S03]  /*1380*/  IMAD R45, R117, 0x2, R12 ;  /* 0x00000002752d7824 */ /* 0x000fc600078e020c */
[----:B------:R4:W-:Y:S04]  /*1390*/  STL [R1+0x268], R60 ;  /* 0x0002683c01007387 */ /* 0x0009e80000100800 */
[----:B-1----:R1:W3:Y:S01]  /*13a0*/  LDG.E.U16 R52, desc[UR12][R46.64] ;  /* 0x0000000c2e347981 */ /* 0x0022e2000c1e1500 */
[----:B0-----:R-:W-:-:S04]  /*13b0*/  LEA R48, P0, R14, R116, 0x1 ;  /* 0x000000740e307211 */ /* 0x001fc800078008ff */
[----:B------:R-:W-:Y:S01]  /*13c0*/  LEA.HI.X.SX32 R49, R14, R0, 0x1, P0 ;  /* 0x000000000e317211 */ /* 0x000fe200000f0eff */
[----:B----4-:R0:W4:Y:S01]  /*13d0*/  LDG.E.U16 R60, desc[UR12][R4.64] ;  /* 0x0000000c043c7981 */ /* 0x010122000c1e1500 */
[----:B-1----:R-:W-:Y:S01]  /*13e0*/  LEA R46, P0, R43, R116, 0x1 ;  /* 0x000000742b2e7211 */ /* 0x002fe200078008ff */
[----:B------:R-:W-:Y:S02]  /*13f0*/  IMAD R25, R117, 0x2, R45 ;  /* 0x0000000275197824 */ /* 0x000fe400078e022d */
[----:B-----5:R1:W-:Y:S01]  /*1400*/  STL [R1+0x28c], R65 ;  /* 0x00028c4101007387 */ /* 0x0203e20000100800 */
[----:B------:R-:W-:Y:S02]  /*1410*/  LEA.HI.X.SX32 R47, R43, R0, 0x1, P0 ;  /* 0x000000002b2f7211 */ /* 0x000fe400000f0eff */
[C---:B0-----:R-:W-:Y:S01]  /*1420*/  LEA R4, P1, R34.reuse, R116, 0x1 ;  /* 0x0000007422047211 */ /* 0x041fe200078208ff */
[----:B------:R0:W-:Y:S03]  /*1430*/  STL [R1+0x1e0], R59 ;  /* 0x0001e03b01007387 */ /* 0x0001e60000100800 */
[----:B------:R-:W-:Y:S01]  /*1440*/  LEA.HI.X.SX32 R5, R34, R0, 0x1, P1 ;  /* 0x0000000022057211 */ /* 0x000fe200008f0eff */
[C---:B------:R-:W-:Y:S01]  /*1450*/  IMAD R36, R117.reuse, 0x2, R25 ;  /* 0x0000000275247824 */ /* 0x040fe200078e0219 */
[----:B------:R-:W5:Y:S04]  /*1460*/  LDG.E.U16 R69, desc[UR12][R46.64] ;  /* 0x0000000c2e457981 */ /* 0x000f68000c1e1500 */
[----:B-1----:R-:W5:Y:S04]  /*1470*/  LDG.E.U16 R65, desc[UR12][R4.64] ;  /* 0x0000000c04417981 */ /* 0x002f68000c1e1500 */
[----:B0-----:R0:W5:Y:S01]  /*1480*/  LDG.E.U16 R59, desc[UR12][R48.64] ;  /* 0x0000000c303b7981 */ /* 0x001162000c1e1500 */
[----:B------:R-:W-:-:S02]  /*1490*/  LEA R10, R117, R36, 0x1 ;  /* 0x00000024750a7211 */ /* 0x000fc400078e08ff */
[----:B0-----:R-:W-:-:S04]  /*14a0*/  LEA R48, P0, R12, R116, 0x1 ;  /* 0x000000740c307211 */ /* 0x001fc800078008ff */
[----:B------:R-:W-:Y:S02]  /*14b0*/  LEA.HI.X.SX32 R49, R12, R0, 0x1, P0 ;  /* 0x000000000c317211 */ /* 0x000fe400000f0eff */
[CC--:B------:R-:W-:Y:S02]  /*14c0*/  LEA R46, P0, R45.reuse, R116.reuse, 0x1 ;  /* 0x000000742d2e7211 */ /* 0x0c0fe400078008ff */
[----:B------:R-:W-:Y:S01]  /*14d0*/  LEA R4, P1, R36, R116, 0x1 ;  /* 0x0000007424047211 */ /* 0x000fe200078208ff */
[----:B------:R0:W5:Y:S01]  /*14e0*/  LDG.E.U16 R68, desc[UR12][R48.64] ;  /* 0x0000000c30447981 */ /* 0x000162000c1e1500 */
[----:B------:R-:W-:Y:S02]  /*14f0*/  LEA.HI.X.SX32 R47, R45, R0, 0x1, P0 ;  /* 0x000000002d2f7211 */ /* 0x000fe400000f0eff */
[----:B------:R-:W-:Y:S02]  /*1500*/  LEA R50, P0, R10, R116, 0x1 ;  /* 0x000000740a327211 */ /* 0x000fe400078008ff */
[----:B------:R-:W-:-:S02]  /*1510*/  LEA.HI.X.SX32 R5, R36, R0, 0x1, P1 ;  /* 0x0000000024057211 */ /* 0x000fc400008f0eff */
[----:B------:R-:W-:Y:S01]  /*1520*/  LEA.HI.X.SX32 R51, R10, R0, 0x1, P0 ;  /* 0x000000000a337211 */ /* 0x000fe200000f0eff */
[----:B------:R1:W-:Y:S04]  /*1530*/  STL [R1+0x264], R63 ;  /* 0x0002643f01007387 */ /* 0x0003e80000100800 */
[----:B-1----:R-:W5:Y:S04]  /*1540*/  LDG.E.U16 R63, desc[UR12][R46.64] ;  /* 0x0000000c2e3f7981 */ /* 0x002f68000c1e1500 */
[----:B------:R1:W5:Y:S04]  /*1550*/  LDG.E.U16 R46, desc[UR12][R4.64] ;  /* 0x0000000c042e7981 */ /* 0x000368000c1e1500 */
[----:B--2---:R-:W-:Y:S04]  /*1560*/  STL [R1+0x27c], R56 ;  /* 0x00027c3801007387 */ /* 0x004fe80000100800 */
[----:B------:R2:W-:Y:S04]  /*1570*/  STL [R1+0x1d8], R62 ;  /* 0x0001d83e01007387 */ /* 0x0005e80000100800 */
[----:B--2---:R-:W2:Y:S01]  /*1580*/  LDG.E.U16 R62, desc[UR12][R50.64] ;  /* 0x0000000c323e7981 */ /* 0x004ea2000c1e1500 */
[----:B------:R-:W-:-:S04]  /*1590*/  IMAD R58, R117, 0x2, R10 ;  /* 0x00000002753a7824 */ /* 0x000fc800078e020a */
[----:B------:R-:W-:-:S04]  /*15a0*/  IMAD R27, R117, 0x2, R58 ;  /* 0x00000002751b7824 */ /* 0x000fc800078e023a */
[----:B------:R-:W-:-:S05]  /*15b0*/  IMAD R32, R117, 0x2, R27 ;  /* 0x0000000275207824 */ /* 0x000fca00078e021b */
[----:B------:R-:W-:-:S05]  /*15c0*/  LEA R54, R117, R32, 0x1 ;  /* 0x0000002075367211 */ /* 0x000fca00078e08ff */
[----:B------:R-:W-:-:S04]  /*15d0*/  IMAD R55, R117, 0x2, R54 ;  /* 0x0000000275377824 */ /* 0x000fc800078e0236 */
[----:B------:R-:W-:Y:S01]  /*15e0*/  IMAD R29, R117, 0x2, R55 ;  /* 0x00000002751d7824 */ /* 0x000fe200078e0237 */
[----:B0-----:R-:W-:-:S03]  /*15f0*/  LEA R48, P0, R58, R116, 0x1 ;  /* 0x000000743a307211 */ /* 0x001fc600078008ff */
[C---:B------:R-:W-:Y:S01]  /*1600*/  IMAD R8, R117.reuse, 0x2, R29 ;  /* 0x0000000275087824 */ /* 0x040fe200078e021d */
[----:B-1----:R-:W-:Y:S02]  /*1610*/  LEA R4, P1, R32, R116, 0x1 ;  /* 0x0000007420047211 */ /* 0x002fe400078208ff */
[----:B------:R-:W-:Y:S02]  /*1620*/  LEA.HI.X.SX32 R49, R58, R0, 0x1, P0 ;  /* 0x000000003a317211 */ /* 0x000fe400000f0eff */
[----:B------:R-:W-:Y:S01]  /*1630*/  LEA R28, R117, R8, 0x1 ;  /* 0x00000008751c7211 */ /* 0x000fe200078e08ff */
[----:B---3--:R-:W-:Y:S01]  /*1640*/  STL [R1+0x260], R61 ;  /* 0x0002603d01007387 */ /* 0x008fe20000100800 */
[----:B------:R-:W-:-:S03]  /*1650*/  LEA.HI.X.SX32 R5, R32, R0, 0x1, P1 ;  /* 0x0000000020057211 */ /* 0x000fc600008f0eff */
[C---:B------:R-:W-:Y:S01]  /*1660*/  IMAD R53, R117.reuse, 0x2, R28 ;  /* 0x0000000275357824 */ /* 0x040fe200078e021c */
[----:B------:R-:W3:Y:S04]  /*1670*/  LDG.E.U16 R71, desc[UR12][R48.64] ;  /* 0x0000000c30477981 */ /* 0x000ee8000c1e1500 */
[----:B------:R-:W-:Y:S04]  /*1680*/  STL [R1+0x26c], R52 ;  /* 0x00026c3401007387 */ /* 0x000fe80000100800 */
[----:B------:R0:W3:Y:S04]  /*1690*/  LDG.E.U16 R70, desc[UR12][R4.64] ;  /* 0x0000000c04467981 */ /* 0x0000e8000c1e1500 */
[----:B----4-:R1:W-:Y:S01]  /*16a0*/  STL [R1+0x1d0], R60 ;  /* 0x0001d03c01007387 */ /* 0x0103e20000100800 */
[----:B------:R-:W-:Y:S01]  /*16b0*/  IMAD R31, R117, 0x2, R53 ;  /* 0x00000002751f7824 */ /* 0x000fe200078e0235 */
[----:B-1----:R-:W-:-:S02]  /*16c0*/  LEA R60, P0, R54, R116, 0x1 ;  /* 0x00000074363c7211 */ /* 0x002fc400078008ff */
[----:B0-----:R-:W-:Y:S02]  /*16d0*/  LEA R4, P1, R8, R116, 0x1 ;  /* 0x0000007408047211 */ /* 0x001fe400078208ff */
[----:B------:R-:W-:Y:S02]  /*16e0*/  LEA.HI.X.SX32 R61, R54, R0, 0x1, P0 ;  /* 0x00000000363d7211 */ /* 0x000fe400000f0eff */
[----:B------:R-:W-:Y:S01]  /*16f0*/  LEA R58, P0, R55, R116, 0x1 ;  /* 0x00000074373a7211 */ /* 0x000fe200078008ff */
[----:B------:R-:W-:Y:S01]  /*1700*/  IMAD R42, R117, 0x2, R31 ;  /* 0x00000002752a7824 */ /* 0x000fe200078e021f */
[-C--:B------:R-:W-:Y:S01]  /*1710*/  LEA.HI.X.SX32 R5, R8, R0.reuse, 0x1, P1 ;  /* 0x0000000008057211 */ /* 0x080fe200008f0eff */
[----:B-----5:R0:W-:Y:S04]  /*1720*/  STL [R1+0x258], R59 ;  /* 0x0002583b01007387 */ /* 0x0201e80000100800 */
[----:B------:R1:W-:Y:S04]  /*1730*/  STL [R1+0x25c], R69 ;  /* 0x00025c4501007387 */ /* 0x0003e80000100800 */
[----:B------:R4:W-:Y:S01]  /*1740*/  STL [R1+0x1c8], R65 ;  /* 0x0001c84101007387 */ /* 0x0009e20000100800 */
[----:B0-----:R-:W-:-:S03]  /*1750*/  LEA.HI.X.SX32 R59, R55, R0, 0x1, P0 ;  /* 0x00000000373b7211 */ /* 0x001fc600000f0eff */
[----:B------:R0:W5:Y:S04]  /*1760*/  LDG.E.U16 R55, desc[UR12][R4.64] ;  /* 0x0000000c04377981 */ /* 0x000168000c1e1500 */
[----:B-1----:R-:W5:Y:S04]  /*1770*/  LDG.E.U16 R69, desc[UR12][R58.64] ;  /* 0x0000000c3a457981 */ /* 0x002f68000c1e1500 */
[----:B----4-:R1:W4:Y:S01]  /*1780*/  LDG.E.U16 R65, desc[UR12][R60.64] ;  /* 0x0000000c3c417981 */ /* 0x010322000c1e1500 */
[-C--:B0-----:R-:W-:Y:S02]  /*1790*/  LEA R4, P1, R42, R116.reuse, 0x1 ;  /* 0x000000742a047211 */ /* 0x081fe400078208ff */
[----:B-1----:R-:W-:-:S04]  /*17a0*/  LEA R60, P0, R28, R116, 0x1 ;  /* 0x000000741c3c7211 */ /* 0x002fc800078008ff */
[----:B------:R-:W-:Y:S02]  /*17b0*/  LEA.HI.X.SX32 R61, R28, R0, 0x1, P0 ;  /* 0x000000001c3d7211 */ /* 0x000fe400000f0eff */
[C---:B------:R-:W-:Y:S01]  /*17c0*/  LEA R58, P0, R53.reuse, R116, 0x1 ;  /* 0x00000074353a7211 */ /* 0x040fe200078008ff */
[----:B------:R0:W-:Y:S01]  /*17d0*/  STL [R1+0x254], R68 ;  /* 0x0002544401007387 */ /* 0x0001e20000100800 */
[-C--:B------:R-:W-:Y:S02]  /*17e0*/  LEA.HI.X.SX32 R5, R42, R0.reuse, 0x1, P1 ;  /* 0x000000002a057211 */ /* 0x080fe400008f0eff */
[----:B------:R-:W-:Y:S01]  /*17f0*/  LEA.HI.X.SX32 R59, R53, R0, 0x1, P0 ;  /* 0x00000000353b7211 */ /* 0x000fe200000f0eff */
[----:B------:R1:W-:Y:S04]  /*1800*/  STL [R1+0x24c], R63 ;  /* 0x00024c3f01007387 */ /* 0x0003e80000100800 */
[----:B0-----:R0:W5:Y:S04]  /*1810*/  LDG.E.U16 R68, desc[UR12][R60.64] ;  /* 0x0000000c3c447981 */ /* 0x001168000c1e1500 */
[----:B------:R-:W-:Y:S04]  /*1820*/  STL [R1+0x1c0], R46 ;  /* 0x0001c02e01007387 */ /* 0x000fe80000100800 */
[----:B-1----:R1:W5:Y:S04]  /*1830*/  LDG.E.U16 R63, desc[UR12][R58.64] ;  /* 0x0000000c3a3f7981 */ /* 0x002368000c1e1500 */
[----:B--2---:R2:W-:Y:S04]  /*1840*/  STL [R1+0x244], R62 ;  /* 0x0002443e01007387 */ /* 0x0045e80000100800 */
[----:B--2---:R2:W5:Y:S01]  /*1850*/  LDG.E.U16 R62, desc[UR12][R4.64] ;  /* 0x0000000c043e7981 */ /* 0x004562000c1e1500 */
[----:B------:R-:W-:-:S05]  /*1860*/  LEA R20, R117, R42, 0x1 ;  /* 0x0000002a75147211 */ /* 0x000fca00078e08ff */
[----:B------:R-:W-:-:S04]  /*1870*/  IMAD R44, R117, 0x2, R20 ;  /* 0x00000002752c7824 */ /* 0x000fc800078e0214 */
[----:B------:R-:W-:-:S04]  /*1880*/  IMAD R33, R117, 0x2, R44 ;  /* 0x0000000275217824 */ /* 0x000fc800078e022c */
[----:B------:R-:W-:-:S05]  /*1890*/  IMAD R30, R117, 0x2, R33 ;  /* 0x00000002751e7824 */ /* 0x000fca00078e0221 */
[----:B------:R-:W-:-:S05]  /*18a0*/  LEA R22, R117, R30, 0x1 ;  /* 0x0000001e75167211 */ /* 0x000fca00078e08ff */
[----:B------:R-:W-:Y:S01]  /*18b0*/  IMAD R38, R117, 0x2, R22 ;  /* 0x0000000275267824 */ /* 0x000fe200078e0216 */
[----:B0-----:R-:W-:-:S03]  /*18c0*/  LEA R60, P0, R20, R116, 0x1 ;  /* 0x00000074143c7211 */ /* 0x001fc600078008ff */
[C---:B------:R-:W-:Y:S01]  /*18d0*/  IMAD R35, R117.reuse, 0x2, R38 ;  /* 0x0000000275237824 */ /* 0x040fe200078e0226 */
[----:B------:R-:W-:Y:S02]  /*18e0*/  LEA.HI.X.SX32 R61, R20, R0, 0x1, P0 ;  /* 0x00000000143d7211 */ /* 0x000fe400000f0eff */
[-C--:B-1----:R-:W-:Y:S01]  /*18f0*/  LEA R58, P0, R44, R116.reuse, 0x1 ;  /* 0x000000742c3a7211 */ /* 0x082fe200078008ff */
[C---:B------:R-:W-:Y:S01]  /*1900*/  IMAD R24, R117.reuse, 0x2, R35 ;  /* 0x0000000275187824 */ /* 0x040fe200078e0223 */
[----:B--2---:R-:W-:Y:S01]  /*1910*/  LEA R4, P1, R30, R116, 0x1 ;  /* 0x000000741e047211 */ /* 0x004fe200078208ff */
[----:B------:R0:W2:Y:S01]  /*1920*/  LDG.E.U16 R73, desc[UR12][R60.64] ;  /* 0x0000000c3c497981 */ /* 0x0000a2000c1e1500 */
[----:B------:R-:W-:Y:S02]  /*1930*/  LEA.HI.X.SX32 R59, R44, R0, 0x1, P0 ;  /* 0x000000002c3b7211 */ /* 0x000fe400000f0eff */
[----:B------:R-:W-:Y:S02]  /*1940*/  LEA R16, R117, R24, 0x1 ;  /* 0x0000001875107211 */ /* 0x000fe400078e08ff */
[----:B------:R-:W-:Y:S01]  /*1950*/  LEA.HI.X.SX32 R5, R30, R0, 0x1, P1 ;  /* 0x000000001e057211 */ /* 0x000fe200008f0eff */
[----:B---3--:R1:W-:Y:S01]  /*1960*/  STL [R1+0x23c], R71 ;  /* 0x00023c4701007387 */ /* 0x0083e20000100800 */
[----:B0-----:R-:W-:-:S03]  /*1970*/  LEA R60, P0, R22, R116, 0x1 ;  /* 0x00000074163c7211 */ /* 0x001fc600078008ff */
[----:B------:R0:W-:Y:S01]  /*1980*/  STL [R1+0x1b8], R70 ;  /* 0x0001b84601007387 */ /* 0x0001e20000100800 */
[C---:B------:R-:W-:Y:S01]  /*1990*/  IMAD R57, R117.reuse, 0x2, R16 ;  /* 0x0000000275397824 */ /* 0x040fe200078e0210 */
[----:B------:R-:W-:Y:S02]  /*19a0*/  LEA.HI.X.SX32 R61, R22, R0, 0x1, P0 ;  /* 0x00000000163d7211 */ /* 0x000fe400000f0eff */
[----:B-1----:R1:W3:Y:S01]  /*19b0*/  LDG.E.U16 R71, desc[UR12][R58.64] ;  /* 0x0000000c3a477981 */ /* 0x0022e2000c1e1500 */
[----:B------:R-:W-:-:S03]  /*19c0*/  IMAD R37, R117, 0x2, R57 ;  /* 0x0000000275257824 */ /* 0x000fc600078e0239 */
[----:B0-----:R0:W3:Y:S01]  /*19d0*/  LDG.E.U16 R70, desc[UR12][R60.64] ;  /* 0x0000000c3c467981 */ /* 0x0010e2000c1e1500 */
[----:B-1----:R-:W-:Y:S01]  /*19e0*/  LEA R58, P0, R38, R116, 0x1 ;  /* 0x00000074263a7211 */ /* 0x002fe200078008ff */
[----:B------:R-:W-:-:S03]  /*19f0*/  IMAD R3, R117, 0x2, R37 ;  /* 0x0000000275037824 */ /* 0x000fc600078e0225 */
[----:B------:R-:W-:Y:S02]  /*1a00*/  LEA.HI.X.SX32 R59, R38, R0, 0x1, P0 ;  /* 0x00000000263b7211 */ /* 0x000fe400000f0eff */
[C---:B0-----:R-:W-:Y:S02]  /*1a10*/  LEA R60, P0, R16.reuse, R116, 0x1 ;  /* 0x00000074103c7211 */ /* 0x041fe400078008ff */
[----:B------:R-:W-:Y:S02]  /*1a20*/  LEA R18, R117, R3, 0x1 ;  /* 0x0000000375127211 */ /* 0x000fe400078e08ff */
[----:B------:R-:W-:-:S05]  /*1a30*/  LEA.HI.X.SX32 R61, R16, R0, 0x1, P0 ;  /* 0x00000000103d7211 */ /* 0x000fca00000f0eff */
[----:B------:R-:W3:Y:S04]  /*1a40*/  LDG.E.U16 R72, desc[UR12][R60.64] ;  /* 0x0000000c3c487981 */ /* 0x000ee8000c1e1500 */
[----:B----4-:R0:W-:Y:S04]  /*1a50*/  STL [R1+0x234], R65 ;  /* 0x0002344101007387 */ /* 0x0101e80000100800 */
[----:B0-----:R0:W4:Y:S04]  /*1a60*/  LDG.E.U16 R65, desc[UR12][R4.64] ;  /* 0x0000000c04417981 */ /* 0x001128000c1e1500 */
[----:B-----5:R1:W-:Y:S01]  /*1a70*/  STL [R1+0x22c], R69 ;  /* 0x00022c4501007387 */ /* 0x0203e20000100800 */
[----:B0-----:R-:W-:-:S03]  /*1a80*/  LEA R4, P1, R24, R116, 0x1 ;  /* 0x0000007418047211 */ /* 0x001fc600078208ff */
[----:B------:R-:W-:Y:S01]  /*1a90*/  STL [R1+0x1b0], R55 ;  /* 0x0001b03701007387 */ /* 0x000fe20000100800 */
[----:B------:R-:W-:-:S03]  /*1aa0*/  LEA.HI.X.SX32 R5, R24, R0, 0x1, P1 ;  /* 0x0000000018057211 */ /* 0x000fc600008f0eff */
[----:B-1----:R0:W5:Y:S04]  /*1ab0*/  LDG.E.U16 R69, desc[UR12][R58.64] ;  /* 0x0000000c3a457981 */ /* 0x002168000c1e1500 */
[----:B------:R1:W-:Y:S01]  /*1ac0*/  STL [R1+0x224], R68 ;  /* 0x0002244401007387 */ /* 0x0003e20000100800 */
[----:B0-----:R-:W-:-:S03]  /*1ad0*/  LEA R58, P0, R57, R116, 0x1 ;  /* 0x00000074393a7211 */ /* 0x001fc600078008ff */
[----:B-1----:R0:W5:Y:S01]  /*1ae0*/  LDG.E.U16 R68, desc[UR12][R4.64] ;  /* 0x0000000c04447981 */ /* 0x002162000c1e1500 */
[----:B------:R-:W-:-:S03]  /*1af0*/  LEA.HI.X.SX32 R59, R57, R0, 0x1, P0 ;  /* 0x00000000393b7211 */ /* 0x000fc600000f0eff */
[----:B------:R-:W-:Y:S04]  /*1b00*/  STL [R1+0x21c], R63 ;  /* 0x00021c3f01007387 */ /* 0x000fe80000100800 */
[----:B------:R-:W5:Y:S01]  /*1b10*/  LDG.E.U16 R77, desc[UR12][R58.64] ;  /* 0x0000000c3a4d7981 */ /* 0x000f62000c1e1500 */
[----:B0-----:R-:W-:-:S04]  /*1b20*/  LEA R4, P1, R3, R116, 0x1 ;  /* 0x0000007403047211 */ /* 0x001fc800078208ff */
[----:B------:R-:W-:-:S05]  /*1b30*/  LEA.HI.X.SX32 R5, R3, R0, 0x1, P1 ;  /* 0x0000000003057211 */ /* 0x000fca00008f0eff */
[----:B------:R0:W5:Y:S04]  /*1b40*/  LDG.E.U16 R75, desc[UR12][R4.64] ;  /* 0x0000000c044b7981 */ /* 0x000168000c1e1500 */
[----:B------:R1:W-:Y:S02]  /*1b50*/  STL [R1+0x1a8], R62 ;  /* 0x0001a83e01007387 */ /* 0x0003e40000100800 */
[----:B-1----:R-:W-:-:S04]  /*1b60*/  LEA R62, P0, R18, R116, 0x1 ;  /* 0x00000074123e7211 */ /* 0x002fc800078008ff */
[----:B------:R-:W-:-:S05]  /*1b70*/  LEA.HI.X.SX32 R63, R18, R0, 0x1, P0 ;  /* 0x00000000123f7211 */ /* 0x000fca00000f0eff */
[----:B------:R1:W5:Y:S01]  /*1b80*/  LDG.E.U16 R74, desc[UR12][R62.64] ;  /* 0x0000000c3e4a7981 */ /* 0x000362000c1e1500 */
[----:B------:R-:W-:-:S04]  /*1b90*/  IMAD R64, R117, 0x2, R18 ;  /* 0x0000000275407824 */ /* 0x000fc800078e0212 */
[----:B------:R-:W-:-:S04]  /*1ba0*/  IMAD R39, R117, 0x2, R64 ;  /* 0x0000000275277824 */ /* 0x000fc800078e0240 */
[----:B------:R-:W-:-:S05]  /*1bb0*/  IMAD R26, R117, 0x2, R39 ;  /* 0x00000002751a7824 */ /* 0x000fca00078e0227 */
[----:B------:R-:W-:-:S05]  /*1bc0*/  LEA R6, R117, R26, 0x1 ;  /* 0x0000001a75067211 */ /* 0x000fca00078e08ff */
[----:B------:R-:W-:-:S04]  /*1bd0*/  IMAD R66, R117, 0x2, R6 ;  /* 0x0000000275427824 */ /* 0x000fc800078e0206 */
[----:B------:R-:W-:Y:S01]  /*1be0*/  IMAD R41, R117, 0x2, R66 ;  /* 0x0000000275297824 */ /* 0x000fe200078e0242 */
[----:B------:R-:W-:-:S03]  /*1bf0*/  LEA R60, P0, R64, R116, 0x1 ;  /* 0x00000074403c7211 */ /* 0x000fc600078008ff */
[C---:B------:R-:W-:Y:S01]  /*1c00*/  IMAD R40, R117.reuse, 0x2, R41 ;  /* 0x0000000275287824 */ /* 0x040fe200078e0229 */
[----:B0-----:R-:W-:Y:S02]  /*1c10*/  LEA R4, P1, R26, R116, 0x1 ;  /* 0x000000741a047211 */ /* 0x001fe400078208ff */
[----:B------:R-:W-:Y:S02]  /*1c20*/  LEA.HI.X.SX32 R61, R64, R0, 0x1, P0 ;  /* 0x00000000403d7211 */ /* 0x000fe400000f0eff */
[C---:B------:R-:W-:Y:S01]  /*1c30*/  LEA R14, R117.reuse, R40, 0x1 ;  /* 0x00000028750e7211 */ /* 0x040fe200078e08ff */
[----:B--2---:R-:W-:Y:S01]  /*1c40*/  STL [R1+0x214], R73 ;  /* 0x0002144901007387 */ /* 0x004fe20000100800 */
[----:B------:R-:W-:Y:S02]  /*1c50*/  LEA.HI.X.SX32 R5, R26, R0, 0x1, P1 ;  /* 0x000000001a057211 */ /* 0x000fe400008f0eff */
[----:B------:R-:W-:Y:S01]  /*1c60*/  LEA R64, P0, R6, R116, 0x1 ;  /* 0x0000007406407211 */ /* 0x000fe200078008ff */
[----:B---3--:R0:W-:Y:S01]  /*1c70*/  STL [R1+0x20c], R71 ;  /* 0x00020c4701007387 */ /* 0x0081e20000100800 */
[----:B------:R-:W-:-:S04]  /*1c80*/  IMAD R67, R117, 0x2, R14 ;  /* 0x0000000275437824 */ /* 0x000fc800078e020e */
[C---:B------:R-:W-:Y:S01]  /*1c90*/  IMAD R43, R117.reuse, 0x2, R67 ;  /* 0x00000002752b7824 */ /* 0x040fe200078e0243 */
[----:B0-----:R-:W2:Y:S03]  /*1ca0*/  LDG.E.U16 R71, desc[UR12][R60.64] ;  /* 0x0000000c3c477981 */ /* 0x001ea6000c1e1500 */
[----:B------:R-:W-:-:S05]  /*1cb0*/  IMAD R34, R117, 0x2, R43 ;  /* 0x0000000275227824 */ /* 0x000fca00078e022b */
[----:B------:R-:W-:Y:S01]  /*1cc0*/  LEA R12, R117, R34, 0x1 ;  /* 0x00000022750c7211 */ /* 0x000fe200078e08ff */
[----:B----4-:R0:W-:Y:S04]  /*1cd0*/  STL [R1+0x1a0], R65 ;  /* 0x0001a04101007387 */ /* 0x0101e80000100800 */
[----:B------:R3:W-:Y:S01]  /*1ce0*/  STL [R1+0x204], R70 ;  /* 0x0002044601007387 */ /* 0x0007e20000100800 */
[----:B0-----:R-:W-:Y:S02]  /*1cf0*/  LEA.HI.X.SX32 R65, R6, R0, 0x1, P0 ;  /* 0x0000000006417211 */ /* 0x001fe400000f0eff */
[C---:B-1----:R-:W-:Y:S01]  /*1d00*/  LEA R62, P0, R66.reuse, R116, 0x1 ;  /* 0x00000074423e7211 */ /* 0x042fe200078008ff */
[----:B---3--:R0:W3:Y:S03]  /*1d10*/  LDG.E.U16 R70, desc[UR12][R4.64] ;  /* 0x0000000c04467981 */ /* 0x0080e6000c1e1500 */
[----:B------:R-:W-:Y:S01]  /*1d20*/  LEA.HI.X.SX32 R63, R66, R0, 0x1, P0 ;  /* 0x00000000423f7211 */ /* 0x000fe200000f0eff */
[----:B-----5:R-:W-:Y:S04]  /*1d30*/  STL [R1+0x1fc], R69 ;  /* 0x0001fc4501007387 */ /* 0x020fe80000100800 */
[----:B------:R-:W4:Y:S01]  /*1d40*/  LDG.E.U16 R76, desc[UR12][R64.64] ;  /* 0x0000000c404c7981 */ /* 0x000f22000c1e1500 */
[----:B0-----:R-:W-:-:S03]  /*1d50*/  LEA R4, P1, R40, R116, 0x1 ;  /* 0x0000007428047211 */ /* 0x001fc600078208ff */
[----:B------:R-:W5:Y:S01]  /*1d60*/  LDG.E.U16 R73, desc[UR12][R62.64] ;  /* 0x0000000c3e497981 */ /* 0x000f62000c1e1500 */
[----:B------:R-:W-:-:S03]  /*1d70*/  LEA.HI.X.SX32 R5, R40, R0, 0x1, P1 ;  /* 0x0000000028057211 */ /* 0x000fc600008f0eff */
[----:B------:R0:W-:Y:S04]  /*1d80*/  STL [R1+0x198], R68 ;  /* 0x0001984401007387 */ /* 0x0001e80000100800 */
[----:B------:R1:W-:Y:S01]  /*1d90*/  STL [R1+0x1f4], R72 ;  /* 0x0001f44801007387 */ /* 0x0003e20000100800 */
[----:B0-----:R-:W-:-:S04]  /*1da0*/  LEA R68, P0, R14, R116, 0x1 ;  /* 0x000000740e447211 */ /* 0x001fc800078008ff */
[----:B------:R-:W-:Y:S01]  /*1db0*/  LEA.HI.X.SX32 R69, R14, R0, 0x1, P0 ;  /* 0x000000000e457211 */ /* 0x000fe200000f0eff */
[----:B-1----:R0:W5:Y:S01]  /*1dc0*/  LDG.E.U16 R72, desc[UR12][R4.64] ;  /* 0x0000000c04487981 */ /* 0x002162000c1e1500 */
[----:B------:R-:W-:-:S03]  /*1dd0*/  LEA R66, P0, R67, R116, 0x1 ;  /* 0x0000007443427211 */ /* 0x000fc600078008ff */
[----:B------:R1:W5:Y:S01]  /*1de0*/  LDG.E.U16 R78, desc[UR12][R68.64] ;  /* 0x0000000c444e7981 */ /* 0x000362000c1e1500 */
[----:B------:R-:W-:Y:S02]  /*1df0*/  LEA.HI.X.SX32 R67, R67, R0, 0x1, P0 ;  /* 0x0000000043437211 */ /* 0x000fe400000f0eff */
[C---:B0-----:R-:W-:Y:S01]  /*1e00*/  LEA R4, P1, R34.reuse, R116, 0x1 ;  /* 0x0000007422047211 */ /* 0x041fe200078208ff */
[----:B------:R-:W-:Y:S03]  /*1e10*/  STL [R1+0x1ec], R77 ;  /* 0x0001ec4d01007387 */ /* 0x000fe60000100800 */
[----:B------:R-:W-:Y:S02]  /*1e20*/  LEA.HI.X.SX32 R5, R34, R0, 0x1, P1 ;  /* 0x0000000022057211 */ /* 0x000fe400008f0eff */
[C---:B-1----:R-:W-:Y:S01]  /*1e30*/  LEA R68, P0, R12.reuse, R116, 0x1 ;  /* 0x000000740c447211 */ /* 0x042fe200078008ff */
[----:B------:R0:W-:Y:S03]  /*1e40*/  STL [R1+0x190], R75 ;  /* 0x0001904b01007387 */ /* 0x0001e60000100800 */
[----:B------:R-:W-:-:S05]  /*1e50*/  LEA.HI.X.SX32 R69, R12, R0, 0x1, P0 ;  /* 0x000000000c457211 */ /* 0x000fca00000f0eff */
[----:B------:R-:W5:Y:S04]  /*1e60*/  LDG.E.U16 R80, desc[UR12][R68.64] ;  /* 0x0000000c44507981 */ /* 0x000f68000c1e1500 */
[----:B0-----:R0:W5:Y:S04]  /*1e70*/  LDG.E.U16 R75, desc[UR12][R66.64] ;  /* 0x0000000c424b7981 */ /* 0x001168000c1e1500 */
[----:B------:R1:W-:Y:S04]  /*1e80*/  STL [R1+0x1e4], R74 ;  /* 0x0001e44a01007387 */ /* 0x0003e80000100800 */
[----:B-1----:R1:W5:Y:S01]  /*1e90*/  LDG.E.U16 R74, desc[UR12][R4.64] ;  /* 0x0000000c044a7981 */ /* 0x002362000c1e1500 */
[----:B------:R-:W-:-:S04]  /*1ea0*/  IMAD R56, R117, 0x2, R12 ;  /* 0x0000000275387824 */ /* 0x000fc800078e020c */
[----:B------:R-:W-:-:S04]  /*1eb0*/  IMAD R45, R117, 0x2, R56 ;  /* 0x00000002752d7824 */ /* 0x000fc800078e0238 */
[----:B------:R-:W-:-:S05]  /*1ec0*/  IMAD R36, R117, 0x2, R45 ;  /* 0x0000000275247824 */ /* 0x000fca00078e022d */
[----:B------:R-:W-:-:S05]  /*1ed0*/  LEA R10, R117, R36, 0x1 ;  /* 0x00000024750a7211 */ /* 0x000fca00078e08ff */
[----:B------:R-:W-:-:S04]  /*1ee0*/  IMAD R52, R117, 0x2, R10 ;  /* 0x0000000275347824 */ /* 0x000fc800078e020a */
[----:B------:R-:W-:-:S04]  /*1ef0*/  IMAD R47, R117, 0x2, R52 ;  /* 0x00000002752f7824 */ /* 0x000fc800078e0234 */
[----:B------:R-:W-:Y:S01]  /*1f00*/  IMAD R32, R117, 0x2, R47 ;  /* 0x0000000275207824 */ /* 0x000fe200078e022f */
[----:B0-----:R-:W-:-:S04]  /*1f10*/  LEA R66, P0, R56, R116, 0x1 ;  /* 0x0000007438427211 */ /* 0x001fc800078008ff */
[----:B------:R-:W-:Y:S02]  /*1f20*/  LEA R50, R117, R32, 0x1 ;  /* 0x0000002075327211 */ /* 0x000fe400078e08ff */
[----:B-1----:R-:W-:-:S03]  /*1f30*/  LEA R4, P1, R36, R116, 0x1 ;  /* 0x0000007424047211 */ /* 0x002fc600078208ff */
[C---:B------:R-:W-:Y:S01]  /*1f40*/  IMAD R54, R117.reuse, 0x2, R50 ;  /* 0x0000000275367824 */ /* 0x040fe200078e0232 */
[----:B--2---:R-:W-:Y:S01]  /*1f50*/  STL [R1+0x1dc], R71 ;  /* 0x0001dc4701007387 */ /* 0x004fe20000100800 */
[-C--:B------:R-:W-:Y:S02]  /*1f60*/  LEA.HI.X.SX32 R67, R56, R0.reuse, 0x1, P0 ;  /* 0x0000000038437211 */ /* 0x080fe400000f0eff */
[C---:B------:R-:W-:Y:S01]  /*1f70*/  IMAD R49, R117.reuse, 0x2, R54 ;  /* 0x0000000275317824 */ /* 0x040fe200078e0236 */
[----:B------:R-:W-:Y:S02]  /*1f80*/  LEA.HI.X.SX32 R5, R36, R0, 0x1, P1 ;  /* 0x0000000024057211 */ /* 0x000fe400008f0eff */
[----:B------:R-:W2:Y:S01]  /*1f90*/  LDG.E.U16 R77, desc[UR12][R66.64] ;  /* 0x0000000c424d7981 */ /* 0x000ea2000c1e1500 */
[----:B------:R-:W-:-:S05]  /*1fa0*/  IMAD R8, R117, 0x2, R49 ;  /* 0x0000000275087824 */ /* 0x000fca00078e0231 */
[----:B------:R-:W-:-:S05]  /*1fb0*/  LEA R28, R117, R8, 0x1 ;  /* 0x00000008751c7211 */ /* 0x000fca00078e08ff */
[----:B------:R-:W-:-:S04]  /*1fc0*/  IMAD R48, R117, 0x2, R28 ;  /* 0x0000000275307824 */ /* 0x000fc800078e021c */
[----:B------:R-:W-:Y:S01]  /*1fd0*/  IMAD R51, R117, 0x2, R48 ;  /* 0x0000000275337824 */ /* 0x000fe200078e0230 */
[----:B---3--:R0:W-:Y:S02]  /*1fe0*/  STL [R1+0x188], R70 ;  /* 0x0001884601007387 */ /* 0x0081e40000100800 */
[C---:B0-----:R-:W-:Y:S02]  /*1ff0*/  LEA R70, P0, R10.reuse, R116, 0x1 ;  /* 0x000000740a467211 */ /* 0x041fe400078008ff */
[----:B----4-:R0:W-:Y:S02]  /*2000*/  STL [R1+0x1d4], R76 ;  /* 0x0001d44c01007387 */ /* 0x0101e40000100800 */
[----:B------:R-:W-:Y:S02]  /*2010*/  LEA.HI.X.SX32 R71, R10, R0, 0x1, P0 ;  /* 0x000000000a477211 */ /* 0x000fe400000f0eff */
[C---:B------:R-:W-:Y:S01]  /*2020*/  LEA R68, P0, R52.reuse, R116, 0x1 ;  /* 0x0000007434447211 */ /* 0x040fe200078008ff */
[----:B-----5:R-:W-:Y:S04]  /*2030*/  STL [R1+0x1cc], R73 ;  /* 0x0001cc4901007387 */ /* 0x020fe80000100800 */
[----:B0-----:R0:W3:Y:S01]  /*2040*/  LDG.E.U16 R76, desc[UR12][R4.64] ;  /* 0x0000000c044c7981 */ /* 0x0010e2000c1e1500 */
[----:B------:R-:W-:-:S03]  /*2050*/  LEA.HI.X.SX32 R69, R52, R0, 0x1, P0 ;  /* 0x0000000034457211 */ /* 0x000fc600000f0eff */
[----:B------:R1:W4:Y:S04]  /*2060*/  LDG.E.U16 R83, desc[UR12][R70.64] ;  /* 0x0000000c46537981 */ /* 0x000328000c1e1500 */
[----:B------:R-:W5:Y:S01]  /*2070*/  LDG.E.U16 R79, desc[UR12][R68.64] ;  /* 0x0000000c444f7981 */ /* 0x000f62000c1e1500 */
[----:B0-----:R-:W-:-:S03]  /*2080*/  LEA R4, P1, R32, R116, 0x1 ;  /* 0x0000007420047211 */ /* 0x001fc600078208ff */
[----:B------:R0:W-:Y:S01]  /*2090*/  STL [R1+0x180], R72 ;  /* 0x0001804801007387 */ /* 0x0001e20000100800 */
[----:B------:R-:W-:-:S03]  /*20a0*/  LEA.HI.X.SX32 R5, R32, R0, 0x1, P1 ;  /* 0x0000000020057211 */ /* 0x000fc600008f0eff */
[----:B------:R1:W-:Y:S01]  /*20b0*/  STL [R1+0x1c4], R78 ;  /* 0x0001c44e01007387 */ /* 0x0003e20000100800 */
[----:B0-----:R-:W-:-:S04]  /*20c0*/  LEA R72, P0, R50, R116, 0x1 ;  /* 0x0000007432487211 */ /* 0x001fc800078008ff */
[----:B------:R-:W-:Y:S01]  /*20d0*/  LEA.HI.X.SX32 R73, R50, R0, 0x1, P0 ;  /* 0x0000000032497211 */ /* 0x000fe200000f0eff */
[----:B-1----:R0:W5:Y:S01]  /*20e0*/  LDG.E.U16 R78, desc[UR12][R4.64] ;  /* 0x0000000c044e7981 */ /* 0x002162000c1e1500 */
[C---:B------:R-:W-:Y:S01]  /*20f0*/  LEA R70, P0, R54.reuse, R116, 0x1 ;  /* 0x0000007436467211 */ /* 0x040fe200078008ff */
[----:B------:R-:W-:Y:S02]  /*2100*/  IMAD R46, R117, 0x2, R51 ;  /* 0x00000002752e7824 */ /* 0x000fe400078e0233 */
[----:B------:R1:W5:Y:S01]  /*2110*/  LDG.E.U16 R66, desc[UR12][R72.64] ;  /* 0x0000000c48427981 */ /* 0x000362000c1e1500 */
[----:B------:R-:W-:Y:S02]  /*2120*/  LEA.HI.X.SX32 R71, R54, R0, 0x1, P0 ;  /* 0x0000000036477211 */ /* 0x000fe400000f0eff */
[----:B0-----:R-:W-:-:S03]  /*2130*/  LEA R4, P1, R8, R116, 0x1 ;  /* 0x0000007408047211 */ /* 0x001fc600078208ff */
[----:B------:R-:W5:Y:S04]  /*2140*/  LDG.E.U16 R81, desc[UR12][R70.64] ;  /* 0x0000000c46517981 */ /* 0x000f68000c1e1500 */
[----:B------:R-:W-:Y:S01]  /*2150*/  STL [R1+0x1bc], R75 ;  /* 0x0001bc4b01007387 */ /* 0x000fe20000100800 */
[----:B------:R-:W-:-:S03]  /*2160*/  LEA.HI.X.SX32 R5, R8, R0, 0x1, P1 ;  /* 0x0000000008057211 */ /* 0x000fc600008f0eff */
[----:B------:R0:W-:Y:S04]  /*2170*/  STL [R1+0x178], R74 ;  /* 0x0001784a01007387 */ /* 0x0001e80000100800 */
[----:B------:R1:W-:Y:S01]  /*2180*/  STL [R1+0x1b4], R80 ;  /* 0x0001b45001007387 */ /* 0x0003e20000100800 */
[----:B0-----:R-:W-:-:S04]  /*2190*/  LEA R74, P0, R28, R116, 0x1 ;  /* 0x000000741c4a7211 */ /* 0x001fc800078008ff */
[----:B------:R-:W-:Y:S01]  /*21a0*/  LEA.HI.X.SX32 R75, R28, R0, 0x1, P0 ;  /* 0x000000001c4b7211 */ /* 0x000fe200000f0eff */
[----:B-1----:R0:W5:Y:S01]  /*21b0*/  LDG.E.U16 R80, desc[UR12][R4.64] ;  /* 0x0000000c04507981 */ /* 0x002162000c1e1500 */
[----:B------:R-:W-:-:S03]  /*21c0*/  LEA R72, P0, R48, R116, 0x1 ;  /* 0x0000007430487211 */ /* 0x000fc600078008ff */
[----:B------:R-:W5:Y:S01]  /*21d0*/  LDG.E.U16 R68, desc[UR12][R74.64] ;  /* 0x0000000c4a447981 */ /* 0x000f62000c1e1500 */
[----:B------:R-:W-:Y:S02]  /*21e0*/  LEA.HI.X.SX32 R73, R48, R0, 0x1, P0 ;  /* 0x0000000030497211 */ /* 0x000fe400000f0eff */
[----:B0-----:R-:W-:-:S03]  /*21f0*/  LEA R4, P1, R46, R116, 0x1 ;  /* 0x000000742e047211 */ /* 0x001fc600078208ff */
[----:B------:R-:W5:Y:S01]  /*2200*/  LDG.E.U16 R82, desc[UR12][R72.64] ;  /* 0x0000000c48527981 */ /* 0x000f62000c1e1500 */
[----:B------:R-:W-:-:S05]  /*2210*/  LEA.HI.X.SX32 R5, R46, R0, 0x1, P1 ;  /* 0x000000002e057211 */ /* 0x000fca00008f0eff */
[----:B------:R0:W5:Y:S01]  /*2220*/  LDG.E.U16 R70, desc[UR12][R4.64] ;  /* 0x0000000c04467981 */ /* 0x000162000c1e1500 */
[----:B------:R-:W-:-:S05]  /*2230*/  LEA R20, R117, R46, 0x1 ;  /* 0x0000002e75147211 */ /* 0x000fca00078e08ff */
[----:B------:R-:W-:-:S04]  /*2240*/  IMAD R42, R117, 0x2, R20 ;  /* 0x00000002752a7824 */ /* 0x000fc800078e0214 */
[C---:B------:R-:W-:Y:S01]  /*2250*/  IMAD R53, R117.reuse, 0x2, R42 ;  /* 0x0000000275357824 */ /* 0x040fe200078e022a */
[----:B--2---:R-:W-:Y:S03]  /*2260*/  STL [R1+0x1ac], R77 ;  /* 0x0001ac4d01007387 */ /* 0x004fe60000100800 */
[----:B------:R-:W-:-:S05]  /*2270*/  IMAD R30, R117, 0x2, R53 ;  /* 0x00000002751e7824 */ /* 0x000fca00078e0235 */
[----:B------:R-:W-:Y:S02]  /*2280*/  LEA R22, R117, R30, 0x1 ;  /* 0x0000001e75167211 */ /* 0x000fe400078e08ff */
[----:B0-----:R-:W-:-:S03]  /*2290*/  LEA R4, P1, R30, R116, 0x1 ;  /* 0x000000741e047211 */ /* 0x001fc600078208ff */
[----:B------:R-:W-:Y:S01]  /*22a0*/  IMAD R44, R117, 0x2, R22 ;  /* 0x00000002752c7824 */ /* 0x000fe200078e0216 */
[----:B------:R-:W-:-:S03]  /*22b0*/  LEA.HI.X.SX32 R5, R30, R0, 0x1, P1 ;  /* 0x000000001e057211 */ /* 0x000fc600008f0eff */
[----:B------:R-:W-:-:S04]  /*22c0*/  IMAD R55, R117, 0x2, R44 ;  /* 0x0000000275377824 */ /* 0x000fc800078e022c */
[----:B------:R-:W-:-:S05]  /*22d0*/  IMAD R24, R117, 0x2, R55 ;  /* 0x0000000275187824 */ /* 0x000fca00078e0237 */
[----:B------:R-:W-:Y:S01]  /*22e0*/  LEA R16, R117, R24, 0x1 ;  /* 0x0000001875107211 */ /* 0x000fe200078e08ff */
[----:B---3--:R0:W-:Y:S02]  /*22f0*/  STL [R1+0x170], R76 ;  /* 0x0001704c01007387 */ /* 0x0081e40000100800 */
[----:B0-----:R-:W-:-:S04]  /*2300*/  LEA R76, P0, R20, R116, 0x1 ;  /* 0x00000074144c7211 */ /* 0x001fc800078008ff */
[----:B------:R-:W-:Y:S02]  /*2310*/  LEA.HI.X.SX32 R77, R20, R0, 0x1, P0 ;  /* 0x00000000144d7211 */ /* 0x000fe400000f0eff */
[C---:B------:R-:W-:Y:S01]  /*2320*/  LEA R74, P0, R42.reuse, R116, 0x1 ;  /* 0x000000742a4a7211 */ /* 0x040fe200078008ff */
[----:B----4-:R-:W-:Y:S03]  /*2330*/  STL [R1+0x1a4], R83 ;  /* 0x0001a45301007387 */ /* 0x010fe60000100800 */
[----:B------:R-:W-:Y:S01]  /*2340*/  LEA.HI.X.SX32 R75, R42, R0, 0x1, P0 ;  /* 0x000000002a4b7211 */ /* 0x000fe200000f0eff */
[----:B-----5:R-:W-:Y:S04]  /*2350*/  STL [R1+0x19c], R79 ;  /* 0x00019c4f01007387 */ /* 0x020fe80000100800 */
[----:B------:R0:W2:Y:S04]  /*2360*/  LDG.E.U16 R85, desc[UR12][R76.64] ;  /* 0x0000000c4c557981 */ /* 0x0000a8000c1e1500 */
[----:B------:R1:W-:Y:S04]  /*2370*/  STL [R1+0x168], R78 ;  /* 0x0001684e01007387 */ /* 0x0003e80000100800 */
[----:B------:R-:W3:Y:S04]  /*2380*/  LDG.E.U16 R84, desc[UR12][R74.64] ;  /* 0x0000000c4a547981 */ /* 0x000ee8000c1e1500 */
[----:B------:R4:W-:Y:S01]  /*2390*/  STL [R1+0x194], R66 ;  /* 0x0001944201007387 */ /* 0x0009e20000100800 */
[----:B-1----:R-:W-:-:S04]  /*23a0*/  LEA R78, P0, R22, R116, 0x1 ;  /* 0x00000074164e7211 */ /* 0x002fc800078008ff */
[----:B------:R-:W-:Y:S02]  /*23b0*/  LEA.HI.X.SX32 R79, R22, R0, 0x1, P0 ;  /* 0x00000000164f7211 */ /* 0x000fe400000f0eff */
[C---:B0-----:R-:W-:Y:S01]  /*23c0*/  LEA R76, P0, R44.reuse, R116, 0x1 ;  /* 0x000000742c4c7211 */ /* 0x041fe200078008ff */
[----:B----4-:R0:W4:Y:S03]  /*23d0*/  LDG.E.U16 R66, desc[UR12][R4.64] ;  /* 0x0000000c04427981 */ /* 0x010126000c1e1500 */
[----:B------:R-:W-:Y:S01]  /*23e0*/  LEA.HI.X.SX32 R77, R44, R0, 0x1, P0 ;  /* 0x000000002c4d7211 */ /* 0x000fe200000f0eff */
[----:B------:R-:W-:Y:S04]  /*23f0*/  STL [R1+0x18c], R81 ;  /* 0x00018c5101007387 */ /* 0x000fe80000100800 */
[----:B------:R1:W5:Y:S01]  /*2400*/  LDG.E.U16 R72, desc[UR12][R78.64] ;  /* 0x0000000c4e487981 */ /* 0x000362000c1e1500 */
[----:B0-----:R-:W-:-:S03]  /*2410*/  LEA R4, P1, R24, R116, 0x1 ;  /* 0x0000007418047211 */ /* 0x001fc600078208ff */
[----:B------:R-:W5:Y:S01]  /*2420*/  LDG.E.U16 R76, desc[UR12][R76.64] ;  /* 0x0000000c4c4c7981 */ /* 0x000f62000c1e1500 */
[----:B------:R-:W-:-:S03]  /*2430*/  LEA.HI.X.SX32 R5, R24, R0, 0x1, P1 ;  /* 0x0000000018057211 */ /* 0x000fc600008f0eff */
[----:B------:R0:W-:Y:S04]  /*2440*/  STL [R1+0x160], R80 ;  /* 0x0001605001007387 */ /* 0x0001e80000100800 */
[----:B------:R1:W-:Y:S01]  /*2450*/  STL [R1+0x184], R68 ;  /* 0x0001844401007387 */ /* 0x0003e20000100800 */
[----:B0-----:R-:W-:-:S03]  /*2460*/  LEA R80, P0, R16, R116, 0x1 ;  /* 0x0000007410507211 */ /* 0x001fc600078008ff */
[----:B------:R-:W-:Y:S01]  /*2470*/  STL [R1+0x17c], R82 ;  /* 0x00017c5201007387 */ /* 0x000fe20000100800 */
[----:B------:R-:W-:-:S03]  /*2480*/  LEA.HI.X.SX32 R81, R16, R0, 0x1, P0 ;  /* 0x0000000010517211 */ /* 0x000fc600000f0eff */
[----:B-1----:R0:W5:Y:S04]  /*2490*/  LDG.E.U16 R68, desc[UR12][R4.64] ;  /* 0x0000000c04447981 */ /* 0x002168000c1e1500 */
[----:B------:R1:W-:Y:S04]  /*24a0*/  STL [R1+0x158], R70 ;  /* 0x0001584601007387 */ /* 0x0003e80000100800 */
[----:B-1----:R1:W5:Y:S01]  /*24b0*/  LDG.E.U16 R70, desc[UR12][R80.64] ;  /* 0x0000000c50467981 */ /* 0x002362000c1e1500 */
[----:B------:R-:W-:-:S04]  /*24c0*/  IMAD R38, R117, 0x2, R16 ;  /* 0x0000000275267824 */ /* 0x000fc800078e0210 */
[----:B------:R-:W-:-:S04]  /*24d0*/  IMAD R57, R117, 0x2, R38 ;  /* 0x0000000275397824 */ /* 0x000fc800078e0226 */
[----:B------:R-:W-:-:S05]  /*24e0*/  IMAD R3, R117, 0x2, R57 ;  /* 0x0000000275037824 */ /* 0x000fca00078e0239 */
[----:B------:R-:W-:-:S05]  /*24f0*/  LEA R18, R117, R3, 0x1 ;  /* 0x0000000375127211 */ /* 0x000fca00078e08ff */
[----:B------:R-:W-:-:S04]  /*2500*/  IMAD R58, R117, 0x2, R18 ;  /* 0x00000002753a7824 */ /* 0x000fc800078e0212 */
[----:B------:R-:W-:Y:S01]  /*2510*/  IMAD R59, R117, 0x2, R58 ;  /* 0x00000002753b7824 */ /* 0x000fe200078e023a */
[----:B------:R-:W-:-:S03]  /*2520*/  LEA R78, P0, R38, R116, 0x1 ;  /* 0x00000074264e7211 */ /* 0x000fc600078008ff */
[----:B------:R-:W-:Y:S01]  /*2530*/  IMAD R26, R117, 0x2, R59 ;  /* 0x00000002751a7824 */ /* 0x000fe200078e023b */
[----:B0-----:R-:W-:Y:S02]  /*2540*/  LEA R4, P1, R3, R116, 0x1 ;  /* 0x0000007403047211 */ /* 0x001fe400078208ff */
[----:B------:R-:W-:Y:S02]  /*2550*/  LEA.HI.X.SX32 R79, R38, R0, 0x1, P0 ;  /* 0x00000000264f7211 */ /* 0x000fe400000f0eff */
[----:B------:R-:W-:Y:S02]  /*2560*/  LEA R6, R117, R26, 0x1 ;  /* 0x0000001a75067211 */ /* 0x000fe400078e08ff */
[----:B------:R-:W-:Y:S01]  /*2570*/  LEA.HI.X.SX32 R5, R3, R0, 0x1, P1 ;  /* 0x0000000003057211 */ /* 0x000fe200008f0eff */
[----:B------:R-:W5:Y:S01]  /*2580*/  LDG.E.U16 R88, desc[UR12][R78.64] ;  /* 0x0000000c4e587981 */ /* 0x000f62000c1e1500 */
[----:B------:R-:W-:Y:S01]  /*2590*/  LEA R82, P0, R18, R116, 0x1 ;  /* 0x0000007412527211 */ /* 0x000fe200078008ff */
[----:B------:R-:W-:-:S02]  /*25a0*/  IMAD R60, R117, 0x2, R6 ;  /* 0x00000002753c7824 */ /* 0x000fc400078e0206 */
[----:B------:R0:W5:Y:S01]  /*25b0*/  LDG.E.U16 R74, desc[UR12][R4.64] ;  /* 0x0000000c044a7981 */ /* 0x000162000c1e1500 */
[----:B------:R-:W-:Y:S02]  /*25c0*/  LEA.HI.X.SX32 R83, R18, R0, 0x1, P0 ;  /* 0x0000000012537211 */ /* 0x000fe400000f0eff */
[----:B-1----:R-:W-:Y:S01]  /*25d0*/  LEA R80, P0, R58, R116, 0x1 ;  /* 0x000000743a507211 */ /* 0x002fe200078008ff */
[----:B------:R-:W-:-:S03]  /*25e0*/  IMAD R61, R117, 0x2, R60 ;  /* 0x00000002753d7824 */ /* 0x000fc600078e023c */
[----:B------:R-:W-:Y:S02]  /*25f0*/  LEA.HI.X.SX32 R81, R58, R0, 0x1, P0 ;  /* 0x000000003a517211 */ /* 0x000fe400000f0eff */
[C---:B0-----:R-:W-:Y:S01]  /*2600*/  LEA R4, P1, R26.reuse, R116, 0x1 ;  /* 0x000000741a047211 */ /* 0x041fe200078208ff */
[----:B------:R-:W-:Y:S02]  /*2610*/  IMAD R40, R117, 0x2, R61 ;  /* 0x0000000275287824 */ /* 0x000fe400078e023d */
[----:B------:R-:W5:Y:S01]  /*2620*/  LDG.E.U16 R78, desc[UR12][R80.64] ;  /* 0x0000000c504e7981 */ /* 0x000f62000c1e1500 */
[----:B------:R-:W-:-:S03]  /*2630*/  LEA.HI.X.SX32 R5, R26, R0, 0x1, P1 ;  /* 0x000000001a057211 */ /* 0x000fc600008f0eff */
[----:B--2---:R-:W-:Y:S04]  /*2640*/  STL [R1+0x174], R85 ;  /* 0x0001745501007387 */ /* 0x004fe80000100800 */
[----:B---3--:R0:W-:Y:S02]  /*2650*/  STL [R1+0x16c], R84 ;  /* 0x00016c5401007387 */ /* 0x0081e40000100800 */
[C---:B0-----:R-:W-:Y:S02]  /*2660*/  LEA R84, P0, R6.reuse, R116, 0x1 ;  /* 0x0000007406547211 */ /* 0x041fe400078008ff */
[----:B----4-:R0:W-:Y:S02]  /*2670*/  STL [R1+0x150], R66 ;  /* 0x0001504201007387 */ /* 0x0101e40000100800 */
[----:B------:R-:W-:-:S02]  /*2680*/  LEA.HI.X.SX32 R85, R6, R0, 0x1, P0 ;  /* 0x0000000006557211 */ /* 0x000fc400000f0eff */
[----:B0-----:R0:W2:Y:S04]  /*2690*/  LDG.E.U16 R66, desc[UR12][R82.64] ;  /* 0x0000000c52427981 */ /* 0x0010a8000c1e1500 */
[----:B-----5:R1:W-:Y:S01]  /*26a0*/  STL [R1+0x164], R72 ;  /* 0x0001644801007387 */ /* 0x0203e20000100800 */
[----:B0-----:R-:W-:-:S03]  /*26b0*/  LEA R82, P0, R60, R116, 0x1 ;  /* 0x000000743c527211 */ /* 0x001fc600078008ff */
[----:B-1----:R0:W3:Y:S01]  /*26c0*/  LDG.E.U16 R72, desc[UR12][R4.64] ;  /* 0x0000000c04487981 */ /* 0x0020e2000c1e1500 */
[----:B------:R-:W-:-:S03]  /*26d0*/  LEA.HI.X.SX32 R83, R60, R0, 0x1, P0 ;  /* 0x000000003c537211 */ /* 0x000fc600000f0eff */
[----:B------:R1:W-:Y:S01]  /*26e0*/  STL [R1+0x15c], R76 ;  /* 0x00015c4c01007387 */ /* 0x0003e20000100800 */
[----:B0-----:R-:W-:-:S04]  /*26f0*/  LEA R4, P1, R40, R116, 0x1 ;  /* 0x0000007428047211 */ /* 0x001fc800078208ff */
[----:B------:R-:W-:Y:S01]  /*2700*/  LEA.HI.X.SX32 R5, R40, R0, 0x1, P1 ;  /* 0x0000000028057211 */ /* 0x000fe200008f0eff */
[----:B-1----:R-:W4:Y:S04]  /*2710*/  LDG.E.U16 R76, desc[UR12][R82.64] ;  /* 0x0000000c524c7981 */ /* 0x002f28000c1e1500 */
[----:B------:R0:W-:Y:S04]  /*2720*/  STL [R1+0x148], R68 ;  /* 0x0001484401007387 */ /* 0x0001e80000100800 */
[----:B0-----:R0:W5:Y:S04]  /*2730*/  LDG.E.U16 R68, desc[UR12][R84.64] ;  /* 0x0000000c54447981 */ /* 0x001168000c1e1500 */
[----:B------:R1:W-:Y:S04]  /*2740*/  STL [R1+0x154], R70 ;  /* 0x0001544601007387 */ /* 0x0003e80000100800 */
[----:B-1----:R1:W4:Y:S01]  /*2750*/  LDG.E.U16 R70, desc[UR12][R4.64] ;  /* 0x0000000c04467981 */ /* 0x002322000c1e1500 */
[----:B------:R-:W-:-:S05]  /*2760*/  LEA R14, R117, R40, 0x1 ;  /* 0x00000028750e7211 */ /* 0x000fca00078e08ff */
[----:B------:R-:W-:-:S04]  /*2770*/  IMAD R64, R117, 0x2, R14 ;  /* 0x0000000275407824 */ /* 0x000fc800078e020e */
[----:B------:R-:W-:-:S04]  /*2780*/  IMAD R63, R117, 0x2, R64 ;  /* 0x00000002753f7824 */ /* 0x000fc800078e0240 */
[----:B------:R-:W-:Y:S01]  /*2790*/  IMAD R34, R117, 0x2, R63 ;  /* 0x0000000275227824 */ /* 0x000fe200078e023f */
[----:B------:R-:W-:-:S04]  /*27a0*/  LEA R86, P0, R14, R116, 0x1 ;  /* 0x000000740e567211 */ /* 0x000fc800078008ff */
[C---:B------:R-:W-:Y:S02]  /*27b0*/  LEA R12, R117.reuse, R34, 0x1 ;  /* 0x00000022750c7211 */ /* 0x040fe400078e08ff */
[----:B------:R-:W-:Y:S02]  /*27c0*/  LEA.HI.X.SX32 R87, R14, R0, 0x1, P0 ;  /* 0x000000000e577211 */ /* 0x000fe400000f0eff */
[-C--:B0-----:R-:W-:Y:S01]  /*27d0*/  LEA R84, P0, R64, R116.reuse, 0x1 ;  /* 0x0000007440547211 */ /* 0x081fe200078008ff */
[C---:B------:R-:W-:Y:S01]  /*27e0*/  IMAD R62, R117.reuse, 0x2, R12 ;  /* 0x00000002753e7824 */ /* 0x040fe200078e020c */
[----:B-1----:R-:W-:Y:S01]  /*27f0*/  LEA R4, P1, R34, R116, 0x1 ;  /* 0x0000007422047211 */ /* 0x002fe200078208ff */
[----:B------:R-:W-:Y:S01]  /*2800*/  STL [R1+0x14c], R88 ;  /* 0x00014c5801007387 */ /* 0x000fe20000100800 */
[-C--:B------:R-:W-:Y:S01]  /*2810*/  LEA.HI.X.SX32 R85, R64, R0.reuse, 0x1, P0 ;  /* 0x0000000040557211 */ /* 0x080fe200000f0eff */
[C---:B------:R-:W-:Y:S01]  /*2820*/  IMAD R65, R117.reuse, 0x2, R62 ;  /* 0x0000000275417824 */ /* 0x040fe200078e023e */
[----:B------:R-:W-:Y:S01]  /*2830*/  LEA.HI.X.SX32 R5, R34, R0, 0x1, P1 ;  /* 0x0000000022057211 */ /* 0x000fe200008f0eff */
[----:B------:R0:W-:Y:S02]  /*2840*/  STL [R1+0x140], R74 ;  /* 0x0001404a01007387 */ /* 0x0001e40000100800 */
[----:B------:R-:W-:-:S02]  /*2850*/  IMAD R36, R117, 0x2, R65 ;  /* 0x0000000275247824 */ /* 0x000fc400078e0241 */
[----:B------:R-:W4:Y:S04]  /*2860*/  LDG.E.U16 R80, desc[UR12][R84.64] ;  /* 0x0000000c54507981 */ /* 0x000f28000c1e1500 */
[----:B0-----:R0:W4:Y:S01]  /*2870*/  LDG.E.U16 R74, desc[UR12][R86.64] ;  /* 0x0000000c564a7981 */ /* 0x001122000c1e1500 */
[----:B------:R-:W-:Y:S02]  /*2880*/  LEA R10, R117, R36, 0x1 ;  /* 0x00000024750a7211 */ /* 0x000fe400078e08ff */
[----:B0-----:R-:W-:-:S04]  /*2890*/  LEA R86, P0, R12, R116, 0x1 ;  /* 0x000000740c567211 */ /* 0x001fc800078008ff */
[----:B------:R-:W-:Y:S02]  /*28a0*/  LEA.HI.X.SX32 R87, R12, R0, 0x1, P0 ;  /* 0x000000000c577211 */ /* 0x000fe400000f0eff */
[----:B------:R-:W-:-:S04]  /*28b0*/  LEA R84, P0, R62, R116, 0x1 ;  /* 0x000000743e547211 */ /* 0x000fc800078008ff */
[----:B------:R-:W-:Y:S01]  /*28c0*/  LEA.HI.X.SX32 R85, R62, R0, 0x1, P0 ;  /* 0x000000003e557211 */ /* 0x000fe200000f0eff */
[----:B--2---:R0:W-:Y:S04]  /*28d0*/  STL [R1+0x144], R66 ;  /* 0x0001444201007387 */ /* 0x0041e80000100800 */
[----:B------:R1:W-:Y:S04]  /*28e0*/  STL [R1+0x13c], R78 ;  /* 0x00013c4e01007387 */ /* 0x0003e80000100800 */
[----:B0-----:R0:W2:Y:S04]  /*28f0*/  LDG.E.U16 R66, desc[UR12][R4.64] ;  /* 0x0000000c04427981 */ /* 0x0010a8000c1e1500 */
[----:B---3--:R3:W-:Y:S04]  /*2900*/  STL [R1+0x138], R72 ;  /* 0x0001384801007387 */ /* 0x0087e80000100800 */
[----:B-1----:R-:W2:Y:S01]  /*2910*/  LDG.E.U16 R78, desc[UR12][R84.64] ;  /* 0x0000000c544e7981 */ /* 0x002ea2000c1e1500 */
[----:B0-----:R-:W-:-:S03]  /*2920*/  LEA R4, P1, R36, R116, 0x1 ;  /* 0x0000007424047211 */ /* 0x001fc600078208ff */
[----:B---3--:R0:W3:Y:S01]  /*2930*/  LDG.E.U16 R72, desc[UR12][R86.64] ;  /* 0x0000000c56487981 */ /* 0x0080e2000c1e1500 */
[----:B------:R-:W-:Y:S02]  /*2940*/  LEA.HI.X.SX32 R5, R36, R0, 0x1, P1 ;  /* 0x0000000024057211 */ /* 0x000fe400008f0eff */
[----:B0-----:R-:W-:-:S04]  /*2950*/  LEA R86, P0, R10, R116, 0x1 ;  /* 0x000000740a567211 */ /* 0x001fc800078008ff */
[----:B------:R-:W-:Y:S01]  /*2960*/  LEA.HI.X.SX32 R87, R10, R0, 0x1, P0 ;  /* 0x000000000a577211 */ /* 0x000fe200000f0eff */
[----:B-----5:R0:W-:Y:S04]  /*2970*/  STL [R1+0x134], R68 ;  /* 0x0001344401007387 */ /* 0x0201e80000100800 */
[----:B----4-:R-:W-:Y:S04]  /*2980*/  STL [R1+0x130], R76 ;  /* 0x0001304c01007387 */ /* 0x010fe80000100800 */
[----:B0-----:R0:W4:Y:S04]  /*2990*/  LDG.E.U16 R68, desc[UR12][R4.64] ;  /* 0x0000000c04447981 */ /* 0x001128000c1e1500 */
        /* <DEDUP_REMOVED lines=12> */
[C---:B------:R-:W-:Y:S02]  /*2a60*/  LEA R28, R117.reuse, R8, 0x1 ;  /* 0x00000008751c7211 */ /* 0x040fe400078e08ff */
[----:B------:R-:W-:Y:S01]  /*2a70*/  LEA.HI.X.SX32 R5, R32, R0, 0x1, P1 ;  /* 0x0000000020057211 */ /* 0x000fe200008f0eff */
[----:B------:R0:W5:Y:S01]  /*2a80*/  LDG.E.U16 R76, desc[UR12][R84.64] ;  /* 0x0000000c544c7981 */ /* 0x000162000c1e1500 */
[----:B-1----:R-:W-:Y:S01]  /*2a90*/  LEA R86, P0, R50, R116, 0x1 ;  /* 0x0000007432567211 */ /* 0x002fe200078008ff */
[----:B------:R-:W-:-:S02]  /*2aa0*/  IMAD R54, R117, 0x2, R28 ;  /* 0x0000000275367824 */ /* 0x000fc400078e021c */
[----:B------:R1:W-:Y:S01]  /*2ab0*/  STL [R1+0x128], R74 ;  /* 0x0001284a01007387 */ /* 0x0003e20000100800 */
[----:B------:R-:W-:Y:S01]  /*2ac0*/  LEA.HI.X.SX32 R87, R50, R0, 0x1, P0 ;  /* 0x0000000032577211 */ /* 0x000fe200000f0eff */
[----:B------:R-:W-:Y:S02]  /*2ad0*/  IMAD R71, R117, 0x2, R54 ;  /* 0x0000000275477824 */ /* 0x000fe400078e0236 */
[----:B------:R1:W-:Y:S01]  /*2ae0*/  STL [R1+0x124], R80 ;  /* 0x0001245001007387 */ /* 0x0003e20000100800 */
[----:B0-----:R-:W-:-:S03]  /*2af0*/  LEA R84, P0, R52, R116, 0x1 ;  /* 0x0000007434547211 */ /* 0x001fc600078008ff */
[----:B-1----:R0:W5:Y:S01]  /*2b00*/  LDG.E.U16 R74, desc[UR12][R4.64] ;  /* 0x0000000c044a7981 */ /* 0x002162000c1e1500 */
[----:B------:R-:W-:Y:S01]  /*2b10*/  LEA.HI.X.SX32 R85, R52, R0, 0x1, P0 ;  /* 0x0000000034557211 */ /* 0x000fe200000f0eff */
[----:B------:R-:W-:-:S04]  /*2b20*/  IMAD R46, R117, 0x2, R71 ;  /* 0x00000002752e7824 */ /* 0x000fc800078e0247 */
[----:B------:R-:W5:Y:S01]  /*2b30*/  LDG.E.U16 R80, desc[UR12][R84.64] ;  /* 0x0000000c54507981 */ /* 0x000f62000c1e1500 */
[----:B0-----:R-:W-:-:S04]  /*2b40*/  LEA R4, P1, R8, R116, 0x1 ;  /* 0x0000007408047211 */ /* 0x001fc800078208ff */
[----:B------:R-:W-:Y:S01]  /*2b50*/  LEA.HI.X.SX32 R5, R8, R0, 0x1, P1 ;  /* 0x0000000008057211 */ /* 0x000fe200008f0eff */
[----:B--2---:R0:W-:Y:S04]  /*2b60*/  STL [R1+0x120], R66 ;  /* 0x0001204201007387 */ /* 0x0041e80000100800 */
[----:B0-----:R0:W2:Y:S04]  /*2b70*/  LDG.E.U16 R66, desc[UR12][R86.64] ;  /* 0x0000000c56427981 */ /* 0x0010a8000c1e1500 */
[----:B---3--:R1:W-:Y:S01]  /*2b80*/  STL [R1+0x11c], R72 ;  /* 0x00011c4801007387 */ /* 0x0083e20000100800 */
[----:B0-----:R-:W-:-:S04]  /*2b90*/  LEA R86, P0, R28, R116, 0x1 ;  /* 0x000000741c567211 */ /* 0x001fc800078008ff */
[----:B------:R-:W-:Y:S01]  /*2ba0*/  LEA.HI.X.SX32 R87, R28, R0, 0x1, P0 ;  /* 0x000000001c577211 */ /* 0x000fe200000f0eff */
[----:B-1----:R0:W3:Y:S01]  /*2bb0*/  LDG.E.U16 R72, desc[UR12][R4.64] ;  /* 0x0000000c04487981 */ /* 0x0020e2000c1e1500 */
[----:B------:R-:W-:-:S04]  /*2bc0*/  LEA R84, P0, R54, R116, 0x1 ;  /* 0x0000007436547211 */ /* 0x000fc800078008ff */
[----:B------:R-:W-:Y:S02]  /*2bd0*/  LEA.HI.X.SX32 R85, R54, R0, 0x1, P0 ;  /* 0x0000000036557211 */ /* 0x000fe400000f0eff */
[C---:B0-----:R-:W-:Y:S01]  /*2be0*/  LEA R4, P1, R46.reuse, R116, 0x1 ;  /* 0x000000742e047211 */ /* 0x041fe200078208ff */
[----:B------:R0:W-:Y:S03]  /*2bf0*/  STL [R1+0x118], R78 ;  /* 0x0001184e01007387 */ /* 0x0001e60000100800 */
[----:B------:R-:W-:Y:S01]  /*2c00*/  LEA.HI.X.SX32 R5, R46, R0, 0x1, P1 ;  /* 0x000000002e057211 */ /* 0x000fe200008f0eff */
[----:B0-----:R-:W3:Y:S04]  /*2c10*/  LDG.E.U16 R78, desc[UR12][R84.64] ;  /* 0x0000000c544e7981 */ /* 0x001ee8000c1e1500 */
[----:B----4-:R0:W-:Y:S04]  /*2c20*/  STL [R1+0x114], R68 ;  /* 0x0001144401007387 */ /* 0x0101e80000100800 */
[----:B0-----:R0:W4:Y:S04]  /*2c30*/  LDG.E.U16 R68, desc[UR12][R86.64] ;  /* 0x0000000c56447981 */ /* 0x001128000c1e1500 */
[----:B-----5:R1:W-:Y:S04]  /*2c40*/  STL [R1+0x110], R70 ;  /* 0x0001104601007387 */ /* 0x0203e80000100800 */
[----:B-1----:R1:W5:Y:S01]  /*2c50*/  LDG.E.U16 R70, desc[UR12][R4.64] ;  /* 0x0000000c04467981 */ /* 0x002362000c1e1500 */
[----:B------:R-:W-:-:S05]  /*2c60*/  LEA R20, R117, R46, 0x1 ;  /* 0x0000002e75147211 */ /* 0x000fca00078e08ff */
[----:B------:R-:W-:-:S04]  /*2c70*/  IMAD R48, R117, 0x2, R20 ;  /* 0x0000000275307824 */ /* 0x000fc800078e0214 */
[----:B------:R-:W-:-:S04]  /*2c80*/  IMAD R73, R117, 0x2, R48 ;  /* 0x0000000275497824 */ /* 0x000fc800078e0230 */
[----:B------:R-:W-:Y:S01]  /*2c90*/  IMAD R30, R117, 0x2, R73 ;  /* 0x00000002751e7824 */ /* 0x000fe200078e0249 */
[----:B0-----:R-:W-:-:S04]  /*2ca0*/  LEA R86, P0, R20, R116, 0x1 ;  /* 0x0000007414567211 */ /* 0x001fc800078008ff */
[C---:B------:R-:W-:Y:S02]  /*2cb0*/  LEA R22, R117.reuse, R30, 0x1 ;  /* 0x0000001e75167211 */ /* 0x040fe400078e08ff */
[----:B------:R-:W-:Y:S02]  /*2cc0*/  LEA.HI.X.SX32 R87, R20, R0, 0x1, P0 ;  /* 0x0000000014577211 */ /* 0x000fe400000f0eff */
[-C--:B------:R-:W-:Y:S01]  /*2cd0*/  LEA R84, P0, R48, R116.reuse, 0x1 ;  /* 0x0000007430547211 */ /* 0x080fe200078008ff */
[C---:B------:R-:W-:Y:S01]  /*2ce0*/  IMAD R42, R117.reuse, 0x2, R22 ;  /* 0x00000002752a7824 */ /* 0x040fe200078e0216 */
[----:B-1----:R-:W-:Y:S01]  /*2cf0*/  LEA R4, P1, R30, R116, 0x1 ;  /* 0x000000741e047211 */ /* 0x002fe200078208ff */
[----:B------:R0:W-:Y:S01]  /*2d00*/  STL [R1+0x10c], R76 ;  /* 0x00010c4c01007387 */ /* 0x0001e20000100800 */
[-C--:B------:R-:W-:Y:S01]  /*2d10*/  LEA.HI.X.SX32 R85, R48, R0.reuse, 0x1, P0 ;  /* 0x0000000030557211 */ /* 0x080fe200000f0eff */
[----:B------:R-:W-:Y:S01]  /*2d20*/  IMAD R75, R117, 0x2, R42 ;  /* 0x00000002754b7824 */ /* 0x000fe200078e022a */
[----:B------:R-:W-:-:S03]  /*2d30*/  LEA.HI.X.SX32 R5, R30, R0, 0x1, P1 ;  /* 0x000000001e057211 */ /* 0x000fc600008f0eff */
[----:B------:R-:W-:Y:S01]  /*2d40*/  IMAD R24, R117, 0x2, R75 ;  /* 0x0000000275187824 */ /* 0x000fe200078e024b */
[----:B0-----:R0:W5:Y:S04]  /*2d50*/  LDG.E.U16 R76, desc[UR12][R86.64] ;  /* 0x0000000c564c7981 */ /* 0x001168000c1e1500 */
[----:B------:R1:W-:Y:S01]  /*2d60*/  STL [R1+0x108], R74 ;  /* 0x0001084a01007387 */ /* 0x0003e20000100800 */
[----:B0-----:R-:W-:-:S03]  /*2d70*/  LEA R86, P0, R22, R116, 0x1 ;  /* 0x0000007416567211 */ /* 0x001fc600078008ff */
[----:B-1----:R0:W5:Y:S01]  /*2d80*/  LDG.E.U16 R74, desc[UR12][R84.64] ;  /* 0x0000000c544a7981 */ /* 0x002162000c1e1500 */
[----:B------:R-:W-:Y:S02]  /*2d90*/  LEA.HI.X.SX32 R87, R22, R0, 0x1, P0 ;  /* 0x0000000016577211 */ /* 0x000fe400000f0eff */
[----:B------:R-:W-:Y:S02]  /*2da0*/  LEA R16, R117, R24, 0x1 ;  /* 0x0000001875107211 */ /* 0x000fe400078e08ff */
[----:B0-----:R-:W-:-:S04]  /*2db0*/  LEA R84, P0, R42, R116, 0x1 ;  /* 0x000000742a547211 */ /* 0x001fc800078008ff */
[----:B------:R-:W-:Y:S01]  /*2dc0*/  LEA.HI.X.SX32 R85, R42, R0, 0x1, P0 ;  /* 0x000000002a557211 */ /* 0x000fe200000f0eff */
[----:B--2---:R0:W-:Y:S04]  /*2dd0*/  STL [R1+0x104], R66 ;  /* 0x0001044201007387 */ /* 0x0041e80000100800 */
[----:B------:R1:W-:Y:S04]  /*2de0*/  STL [R1+0x100], R80 ;  /* 0x0001005001007387 */ /* 0x0003e80000100800 */
[----:B0-----:R0:W2:Y:S04]  /*2df0*/  LDG.E.U16 R66, desc[UR12][R4.64] ;  /* 0x0000000c04427981 */ /* 0x0010a8000c1e1500 */
[----:B-1----:R-:W2:Y:S04]  /*2e00*/  LDG.E.U16 R80, desc[UR12][R84.64] ;  /* 0x0000000c54507981 */ /* 0x002ea8000c1e1500 */
[----:B---3--:R1:W-:Y:S01]  /*2e10*/  STL [R1+0xfc], R72 ;  /* 0x0000fc4801007387 */ /* 0x0083e20000100800 */
[----:B0-----:R-:W-:-:S04]  /*2e20*/  LEA R4, P1, R24, R116, 0x1 ;  /* 0x0000007418047211 */ /* 0x001fc800078208ff */
[----:B------:R-:W-:Y:S01]  /*2e30*/  LEA.HI.X.SX32 R5, R24, R0, 0x1, P1 ;  /* 0x0000000018057211 */ /* 0x000fe200008f0eff */
[----:B-1----:R0:W3:Y:S02]  /*2e40*/  LDG.E.U16 R72, desc[UR12][R86.64] ;  /* 0x0000000c56487981 */ /* 0x0020e4000c1e1500 */
[----:B0-----:R-:W-:-:S04]  /*2e50*/  LEA R86, P0, R16, R116, 0x1 ;  /* 0x0000007410567211 */ /* 0x001fc800078008ff */
[----:B------:R-:W-:Y:S01]  /*2e60*/  LEA.HI.X.SX32 R87, R16, R0, 0x1, P0 ;  /* 0x0000000010577211 */ /* 0x000fe200000f0eff */
[----:B----4-:R0:W-:Y:S04]  /*2e70*/  STL [R1+0xf8], R68 ;  /* 0x0000f84401007387 */ /* 0x0101e80000100800 */
[----:B------:R-:W-:Y:S04]  /*2e80*/  STL [R1+0xf4], R78 ;  /* 0x0000f44e01007387 */ /* 0x000fe80000100800 */
[----:B0-----:R0:W4:Y:S04]  /*2e90*/  LDG.E.U16 R68, desc[UR12][R4.64] ;  /* 0x0000000c04447981 */ /* 0x001128000c1e1500 */
[----:B-----5:R1:W-:Y:S04]  /*2ea0*/  STL [R1+0xf0], R70 ;  /* 0x0000f04601007387 */ /* 0x0203e80000100800 */
[----:B-1----:R1:W5:Y:S01]  /*2eb0*/  LDG.E.U16 R70, desc[UR12][R86.64] ;  /* 0x0000000c56467981 */ /* 0x002362000c1e1500 */
[----:B------:R-:W-:-:S04]  /*2ec0*/  IMAD R44, R117, 0x2, R16 ;  /* 0x00000002752c7824 */ /* 0x000fc800078e0210 */
[----:B------:R-:W-:-:S05]  /*2ed0*/  IMAD R77, R117, 0x2, R44 ;  /* 0x00000002754d7824 */ /* 0x000fca00078e022c */
[----:B------:R-:W-:-:S05]  /*2ee0*/  LEA R3, R117, R77, 0x1 ;  /* 0x0000004d75037211 */ /* 0x000fca00078e08ff */
[----:B------:R-:W-:-:S04]  /*2ef0*/  IMAD R18, R117, 0x2, R3 ;  /* 0x0000000275127824 */ /* 0x000fc800078e0203 */
[----:B------:R-:W-:Y:S01]  /*2f00*/  IMAD R38, R117, 0x2, R18 ;  /* 0x0000000275267824 */ /* 0x000fe200078e0212 */
[----:B------:R-:W-:-:S04]  /*2f10*/  LEA R84, P0, R44, R116, 0x1 ;  /* 0x000000742c547211 */ /* 0x000fc800078008ff */
[----:B------:R-:W-:Y:S02]  /*2f20*/  LEA R79, R117, R38, 0x1 ;  /* 0x00000026754f7211 */ /* 0x000fe400078e08ff */
[----:B------:R-:W-:-:S03]  /*2f30*/  LEA.HI.X.SX32 R85, R44, R0, 0x1, P0 ;  /* 0x000000002c557211 */ /* 0x000fc600000f0eff */
[----:B------:R-:W-:Y:S01]  /*2f40*/  IMAD R26, R117, 0x2, R79 ;  /* 0x00000002751a7824 */ /* 0x000fe200078e024f */
[----:B0-----:R-:W-:Y:S01]  /*2f50*/  LEA R4, P1, R3, R116, 0x1 ;  /* 0x0000007403047211 */ /* 0x001fe200078208ff */
[----:B------:R0:W5:Y:S02]  /*2f60*/  LDG.E.U16 R78, desc[UR12][R84.64] ;  /* 0x0000000c544e7981 */ /* 0x000164000c1e1500 */
[----:B------:R-:W-:Y:S01]  /*2f70*/  IMAD R6, R117, 0x2, R26 ;  /* 0x0000000275067824 */ /* 0x000fe200078e021a */
[----:B------:R-:W-:Y:S02]  /*2f80*/  LEA.HI.X.SX32 R5, R3, R0, 0x1, P1 ;  /* 0x0000000003057211 */ /* 0x000fe400008f0eff */
[C---:B-1----:R-:W-:Y:S02]  /*2f90*/  LEA R86, P0, R18.reuse, R116, 0x1 ;  /* 0x0000007412567211 */ /* 0x042fe400078008ff */
[----:B------:R-:W-:Y:S01]  /*2fa0*/  LEA R58, R117, R6, 0x1 ;  /* 0x00000006753a7211 */ /* 0x000fe200078e08ff */
[----:B------:R1:W-:Y:S01]  /*2fb0*/  STL [R1+0xec], R76 ;  /* 0x0000ec4c01007387 */ /* 0x0003e20000100800 */
[----:B------:R-:W-:-:S02]  /*2fc0*/  LEA.HI.X.SX32 R87, R18, R0, 0x1, P0 ;  /* 0x0000000012577211 */ /* 0x000fc400000f0eff */
[C---:B0-----:R-:W-:Y:S01]  /*2fd0*/  LEA R84, P0, R38.reuse, R116, 0x1 ;  /* 0x0000007426547211 */ /* 0x041fe200078008ff */
[C---:B------:R-:W-:Y:S01]  /*2fe0*/  IMAD R81, R117.reuse, 0x2, R58 ;  /* 0x0000000275517824 */ /* 0x040fe200078e023a */
[----:B------:R0:W-:Y:S04]  /*2ff0*/  STL [R1+0xe8], R74 ;  /* 0x0000e84a01007387 */ /* 0x0001e80000100800 */
[----:B-1----:R1:W5:Y:S01]  /*3000*/  LDG.E.U16 R76, desc[UR12][R4.64] ;  /* 0x0000000c044c7981 */ /* 0x002362000c1e1500 */
[----:B------:R-:W-:Y:S01]  /*3010*/  LEA.HI.X.SX32 R85, R38, R0, 0x1, P0 ;  /* 0x0000000026557211 */ /* 0x000fe200000f0eff */
[----:B------:R-:W-:-:S04]  /*3020*/  IMAD R40, R117, 0x2, R81 ;  /* 0x0000000275287824 */ /* 0x000fc800078e0251 */
[----:B0-----:R-:W5:Y:S01]  /*3030*/  LDG.E.U16 R74, desc[UR12][R84.64] ;  /* 0x0000000c544a7981 */ /* 0x001f62000c1e1500 */
[----:B-1----:R-:W-:-:S04]  /*3040*/  LEA R4, P1, R26, R116, 0x1 ;  /* 0x000000741a047211 */ /* 0x002fc800078208ff */
[----:B------:R-:W-:Y:S01]  /*3050*/  LEA.HI.X.SX32 R5, R26, R0, 0x1, P1 ;  /* 0x000000001a057211 */ /* 0x000fe200008f0eff */
[----:B--2---:R0:W-:Y:S04]  /*3060*/  STL [R1+0xe4], R66 ;  /* 0x0000e44201007387 */ /* 0x0041e80000100800 */
[----:B0-----:R0:W2:Y:S02]  /*3070*/  LDG.E.U16 R66, desc[UR12][R86.64] ;  /* 0x0000000c56427981 */ /* 0x0010a4000c1e1500 */
[C---:B0-----:R-:W-:Y:S02]  /*3080*/  LEA R86, P0, R6.reuse, R116, 0x1 ;  /* 0x0000007406567211 */ /* 0x041fe400078008ff */
[----:B---3--:R0:W-:Y:S02]  /*3090*/  STL [R1+0xe0], R72 ;  /* 0x0000e04801007387 */ /* 0x0081e40000100800 */
[----:B------:R-:W-:-:S02]  /*30a0*/  LEA.HI.X.SX32 R87, R6, R0, 0x1, P0 ;  /* 0x0000000006577211 */ /* 0x000fc400000f0eff */
[C---:B------:R-:W-:Y:S01]  /*30b0*/  LEA R84, P0, R58.reuse, R116, 0x1 ;  /* 0x000000743a547211 */ /* 0x040fe200078008ff */
[----:B0-----:R0:W3:Y:S03]  /*30c0*/  LDG.E.U16 R72, desc[UR12][R4.64] ;  /* 0x0000000c04487981 */ /* 0x0010e6000c1e1500 */
[----:B------:R-:W-:Y:S01]  /*30d0*/  LEA.HI.X.SX32 R85, R58, R0, 0x1, P0 ;  /* 0x000000003a557211 */ /* 0x000fe200000f0eff */
[----:B------:R1:W-:Y:S01]  /*30e0*/  STL [R1+0xdc], R80 ;  /* 0x0000dc5001007387 */ /* 0x0003e20000100800 */
[----:B0-----:R-:W-:-:S04]  /*30f0*/  LEA R4, P1, R40, R116, 0x1 ;  /* 0x0000007428047211 */ /* 0x001fc800078208ff */
[----:B------:R-:W-:Y:S01]  /*3100*/  LEA.HI.X.SX32 R5, R40, R0, 0x1, P1 ;  /* 0x0000000028057211 */ /* 0x000fe200008f0eff */
[----:B-1----:R-:W3:Y:S04]  /*3110*/  LDG.E.U16 R80, desc[UR12][R84.64] ;  /* 0x0000000c54507981 */ /* 0x002ee8000c1e1500 */
[----:B----4-:R0:W-:Y:S04]  /*3120*/  STL [R1+0xd8], R68 ;  /* 0x0000d84401007387 */ /* 0x0101e80000100800 */
[----:B0-----:R0:W4:Y:S04]  /*3130*/  LDG.E.U16 R68, desc[UR12][R86.64] ;  /* 0x0000000c56447981 */ /* 0x001128000c1e1500 */
[----:B-----5:R1:W-:Y:S04]  /*3140*/  STL [R1+0xd4], R70 ;  /* 0x0000d44601007387 */ /* 0x0203e80000100800 */
[----:B-1----:R1:W5:Y:S01]  /*3150*/  LDG.E.U16 R70, desc[UR12][R4.64] ;  /* 0x0000000c04467981 */ /* 0x002362000c1e1500 */
[----:B------:R-:W-:-:S05]  /*3160*/  LEA R14, R117, R40, 0x1 ;  /* 0x00000028750e7211 */ /* 0x000fca00078e08ff */
[----:B------:R-:W-:-:S04]  /*3170*/  IMAD R60, R117, 0x2, R14 ;  /* 0x00000002753c7824 */ /* 0x000fc800078e020e */
[----:B------:R-:W-:Y:S01]  /*3180*/  IMAD R83, R117, 0x2, R60 ;  /* 0x0000000275537824 */ /* 0x000fe200078e023c */
[----:B0-----:R-:W-:-:S04]  /*3190*/  LEA R86, P0, R14, R116, 0x1 ;  /* 0x000000740e567211 */ /* 0x001fc800078008ff */
[----:B------:R-:W-:Y:S02]  /*31a0*/  LEA R34, R117, R83, 0x1 ;  /* 0x0000005375227211 */ /* 0x000fe400078e08ff */
[----:B------:R-:W-:-:S03]  /*31b0*/  LEA.HI.X.SX32 R87, R14, R0, 0x1, P0 ;  /* 0x000000000e577211 */ /* 0x000fc600000f0eff */
[C---:B------:R-:W-:Y:S01]  /*31c0*/  IMAD R12, R117.reuse, 0x2, R34 ;  /* 0x00000002750c7824 */ /* 0x040fe200078e0222 */
[----:B------:R0:W-:Y:S03]  /*31d0*/  STL [R1+0xd0], R78 ;  /* 0x0000d04e01007387 */ /* 0x0001e60000100800 */
[----:B------:R-:W-:Y:S01]  /*31e0*/  IMAD R64, R117, 0x2, R12 ;  /* 0x0000000275407824 */ /* 0x000fe200078e020c */
[----:B------:R-:W-:-:S04]  /*31f0*/  LEA R84, P0, R60, R116, 0x1 ;  /* 0x000000743c547211 */ /* 0x000fc800078008ff */
[C---:B------:R-:W-:Y:S01]  /*3200*/  LEA R96, R117.reuse, R64, 0x1 ;  /* 0x0000004075607211 */ /* 0x040fe200078e08ff */
[----:B0-----:R0:W5:Y:S01]  /*3210*/  LDG.E.U16 R78, desc[UR12][R86.64] ;  /* 0x0000000c564e7981 */ /* 0x001162000c1e1500 */
[----:B-1----:R-:W-:Y:S02]  /*3220*/  LEA R4, P1, R34, R116, 0x1 ;  /* 0x0000007422047211 */ /* 0x002fe400078208ff */
[-C--:B------:R-:W-:Y:S01]  /*3230*/  LEA.HI.X.SX32 R85, R60, R0.reuse, 0x1, P0 ;  /* 0x000000003c557211 */ /* 0x080fe200000f0eff */
[C---:B------:R-:W-:Y:S01]  /*3240*/  IMAD R36, R117.reuse, 0x2, R96 ;  /* 0x0000000275247824 */ /* 0x040fe200078e0260 */
[----:B------:R-:W-:Y:S02]  /*3250*/  LEA.HI.X.SX32 R5, R34, R0, 0x1, P1 ;  /* 0x0000000022057211 */ /* 0x000fe400008f0eff */
[----:B0-----:R-:W-:Y:S01]  /*3260*/  LEA R86, P0, R12, R116, 0x1 ;  /* 0x000000740c567211 */ /* 0x001fe200078008ff */
[----:B------:R0:W-:Y:S01]  /*3270*/  STL [R1+0xcc], R76 ;  /* 0x0000cc4c01007387 */ /* 0x0001e20000100800 */
[----:B------:R-:W-:-:S02]  /*3280*/  IMAD R10, R117, 0x2, R36 ;  /* 0x00000002750a7824 */ /* 0x000fc400078e0224 */
[----:B------:R-:W-:Y:S01]  /*3290*/  LEA.HI.X.SX32 R87, R12, R0, 0x1, P0 ;  /* 0x000000000c577211 */ /* 0x000fe200000f0eff */
[----:B0-----:R0:W5:Y:S02]  /*32a0*/  LDG.E.U16 R76, desc[UR12][R84.64] ;  /* 0x0000000c544c7981 */ /* 0x001164000c1e1500 */
[----:B0-----:R-:W-:-:S04]  /*32b0*/  LEA R84, P0, R64, R116, 0x1 ;  /* 0x0000007440547211 */ /* 0x001fc800078008ff */
[----:B------:R-:W-:Y:S01]  /*32c0*/  LEA.HI.X.SX32 R85, R64, R0, 0x1, P0 ;  /* 0x0000000040557211 */ /* 0x000fe200000f0eff */
[----:B--2---:R0:W-:Y:S04]  /*32d0*/  STL [R1+0xc8], R66 ;  /* 0x0000c84201007387 */ /* 0x0041e80000100800 */
[----:B------:R1:W-:Y:S04]  /*32e0*/  STL [R1+0xc4], R74 ;  /* 0x0000c44a01007387 */ /* 0x0003e80000100800 */
[----:B0-----:R0:W2:Y:S04]  /*32f0*/  LDG.E.U16 R66, desc[UR12][R4.64] ;  /* 0x0000000c04427981 */ /* 0x0010a8000c1e1500 */
[----:B-1----:R1:W2:Y:S01]  /*3300*/  LDG.E.U16 R74, desc[UR12][R86.64] ;  /* 0x0000000c564a7981 */ /* 0x0022a2000c1e1500 */
[----:B0-----:R-:W-:-:S02]  /*3310*/  LEA R4, P1, R36, R116, 0x1 ;  /* 0x0000007424047211 */ /* 0x001fc400078208ff */
[----:B-1----:R-:W-:Y:S01]  /*3320*/  LEA R86, P0, R10, R116, 0x1 ;  /* 0x000000740a567211 */ /* 0x002fe200078008ff */
[----:B---3--:R0:W-:Y:S01]  /*3330*/  STL [R1+0xc0], R72 ;  /* 0x0000c04801007387 */ /* 0x0081e20000100800 */
[-C--:B------:R-:W-:Y:S02]  /*3340*/  LEA.HI.X.SX32 R5, R36, R0.reuse, 0x1, P1 ;  /* 0x0000000024057211 */ /* 0x080fe400008f0eff */
[----:B------:R-:W-:Y:S01]  /*3350*/  LEA.HI.X.SX32 R87, R10, R0, 0x1, P0 ;  /* 0x000000000a577211 */ /* 0x000fe200000f0eff */
[----:B0-----:R0:W3:Y:S04]  /*3360*/  LDG.E.U16 R72, desc[UR12][R84.64] ;  /* 0x0000000c54487981 */ /* 0x0010e8000c1e1500 */
[----:B----4-:R1:W-:Y:S04]  /*3370*/  STL [R1+0xbc], R68 ;  /* 0x0000bc4401007387 */ /* 0x0103e80000100800 */
[----:B------:R-:W-:Y:S04]  /*3380*/  STL [R1+0xb8], R80 ;  /* 0x0000b85001007387 */ /* 0x000fe80000100800 */
[----:B-1----:R-:W4:Y:S04]  /*3390*/  LDG.E.U16 R68, desc[UR12][R4.64] ;  /* 0x0000000c04447981 */ /* 0x002f28000c1e1500 */
[----:B-----5:R1:W-:Y:S04]  /*33a0*/  STL [R1+0xb4], R70 ;  /* 0x0000b44601007387 */ /* 0x0203e80000100800 */
[----:B-1----:R1:W5:Y:S01]  /*33b0*/  LDG.E.U16 R70, desc[UR12][R86.64] ;  /* 0x0000000c56467981 */ /* 0x002362000c1e1500 */
[----:B------:R-:W-:-:S05]  /*33c0*/  LEA R62, R117, R10, 0x1 ;  /* 0x0000000a753e7211 */ /* 0x000fca00078e08ff */
[----:B------:R-:W-:-:S04]  /*33d0*/  IMAD R95, R117, 0x2, R62 ;  /* 0x00000002755f7824 */ /* 0x000fc800078e023e */
[----:B------:R-:W-:-:S05]  /*33e0*/  IMAD R32, R117, 0x2, R95 ;  /* 0x0000000275207824 */ /* 0x000fca00078e025f */
        /* <DEDUP_REMOVED lines=15> */
[----:B------:R-:W-:Y:S02]  /*34e0*/  LEA R24, R117, R98, 0x1 ;  /* 0x0000006275187211 */ /* 0x000fe400078e08ff */
[----:B0-----:R-:W-:-:S03]  /*34f0*/  LEA R84, P0, R62, R116, 0x1 ;  /* 0x000000743e547211 */ /* 0x001fc600078008ff */
[----:B------:R-:W-:Y:S01]  /*3500*/  IMAD R42, R117, 0x2, R24 ;  /* 0x00000002752a7824 */ /* 0x000fe200078e0218 */
[----:B------:R-:W-:-:S03]  /*3510*/  LEA.HI.X.SX32 R85, R62, R0, 0x1, P0 ;  /* 0x000000003e557211 */ /* 0x000fc600000f0eff */
[C---:B------:R-:W-:Y:S01]  /*3520*/  IMAD R16, R117.reuse, 0x2, R42 ;  /* 0x0000000275107824 */ /* 0x040fe200078e022a */
[-C--:B-1----:R-:W-:Y:S01]  /*3530*/  LEA R86, P0, R8, R116.reuse, 0x1 ;  /* 0x0000007408567211 */ /* 0x082fe200078008ff */
[----:B------:R0:W5:Y:S01]  /*3540*/  LDG.E.U16 R82, desc[UR12][R84.64] ;  /* 0x0000000c54527981 */ /* 0x000162000c1e1500 */
[----:B------:R-:W-:Y:S02]  /*3550*/  LEA R4, P1, R32, R116, 0x1 ;  /* 0x0000007420047211 */ /* 0x000fe400078208ff */
[C---:B------:R-:W-:Y:S02]  /*3560*/  LEA R97, R117.reuse, R16, 0x1 ;  /* 0x0000001075617211 */ /* 0x040fe400078e08ff */
[-C--:B------:R-:W-:Y:S02]  /*3570*/  LEA.HI.X.SX32 R87, R8, R0.reuse, 0x1, P0 ;  /* 0x0000000008577211 */ /* 0x080fe400000f0eff */
[----:B------:R-:W-:Y:S01]  /*3580*/  LEA.HI.X.SX32 R5, R32, R0, 0x1, P1 ;  /* 0x0000000020057211 */ /* 0x000fe200008f0eff */
[----:B------:R-:W-:Y:S01]  /*3590*/  IMAD R3, R117, 0x2, R97 ;  /* 0x0000000275037824 */ /* 0x000fe200078e0261 */
[----:B0-----:R-:W-:-:S03]  /*35a0*/  LEA R84, P0, R54, R116, 0x1 ;  /* 0x0000007436547211 */ /* 0x001fc600078008ff */
[----:B------:R-:W-:Y:S01]  /*35b0*/  IMAD R44, R117, 0x2, R3 ;  /* 0x00000002752c7824 */ /* 0x000fe200078e0203 */
[----:B------:R0:W-:Y:S01]  /*35c0*/  STL [R1+0xb0], R78 ;  /* 0x0000b04e01007387 */ /* 0x0001e20000100800 */
[----:B------:R-:W-:-:S03]  /*35d0*/  LEA.HI.X.SX32 R85, R54, R0, 0x1, P0 ;  /* 0x0000000036557211 */ /* 0x000fc600000f0eff */
[----:B------:R1:W5:Y:S01]  /*35e0*/  LDG.E.U16 R80, desc[UR12][R4.64] ;  /* 0x0000000c04507981 */ /* 0x000362000c1e1500 */
[----:B------:R-:W-:-:S03]  /*35f0*/  LEA R18, R117, R44, 0x1 ;  /* 0x0000002c75127211 */ /* 0x000fc600078e08ff */
[----:B------:R-:W5:Y:S04]  /*3600*/  LDG.E.U16 R54, desc[UR12][R84.64] ;  /* 0x0000000c54367981 */ /* 0x000f68000c1e1500 */
[----:B0-----:R0:W5:Y:S01]  /*3610*/  LDG.E.U16 R78, desc[UR12][R86.64] ;  /* 0x0000000c564e7981 */ /* 0x001162000c1e1500 */
[----:B-1----:R-:W-:Y:S01]  /*3620*/  LEA R4, P1, R30, R116, 0x1 ;  /* 0x000000741e047211 */ /* 0x002fe200078208ff */
[----:B------:R-:W-:-:S03]  /*3630*/  IMAD R99, R117, 0x2, R18 ;  /* 0x0000000275637824 */ /* 0x000fc600078e0212 */
[----:B------:R-:W-:Y:S01]  /*3640*/  LEA.HI.X.SX32 R5, R30, R0, 0x1, P1 ;  /* 0x000000001e057211 */ /* 0x000fe200008f0eff */
[----:B------:R1:W-:Y:S01]  /*3650*/  STL [R1+0xac], R76 ;  /* 0x0000ac4c01007387 */ /* 0x0003e20000100800 */
[----:B0-----:R-:W-:Y:S01]  /*3660*/  LEA R86, P0, R24, R116, 0x1 ;  /* 0x0000007418567211 */ /* 0x001fe200078008ff */
[----:B------:R-:W-:-:S03]  /*3670*/  IMAD R26, R117, 0x2, R99 ;  /* 0x00000002751a7824 */ /* 0x000fc600078e0263 */
[----:B------:R-:W-:Y:S01]  /*3680*/  LEA.HI.X.SX32 R87, R24, R0, 0x1, P0 ;  /* 0x0000000018577211 */ /* 0x000fe200000f0eff */
[----:B-1----:R0:W5:Y:S01]  /*3690*/  LDG.E.U16 R76, desc[UR12][R4.64] ;  /* 0x0000000c044c7981 */ /* 0x002162000c1e1500 */
[----:B------:R-:W-:-:S03]  /*36a0*/  LEA R84, P1, R26, R116, 0x1 ;  /* 0x000000741a547211 */ /* 0x000fc600078208ff */
[----:B--2---:R-:W-:Y:S01]  /*36b0*/  STL [R1+0xa8], R66 ;  /* 0x0000a84201007387 */ /* 0x004fe20000100800 */
[----:B0-----:R-:W-:-:S03]  /*36c0*/  LEA R4, P0, R3, R116, 0x1 ;  /* 0x0000007403047211 */ /* 0x001fc600078008ff */
[----:B------:R0:W-:Y:S01]  /*36d0*/  STL [R1+0xa4], R74 ;  /* 0x0000a44a01007387 */ /* 0x0001e20000100800 */
[----:B------:R-:W-:-:S03]  /*36e0*/  LEA.HI.X.SX32 R5, R3, R0, 0x1, P0 ;  /* 0x0000000003057211 */ /* 0x000fc600000f0eff */
[----:B---3--:R1:W-:Y:S01]  /*36f0*/  STL [R1+0xa0], R72 ;  /* 0x0000a04801007387 */ /* 0x0083e20000100800 */
[----:B------:R-:W-:-:S03]  /*3700*/  LEA.HI.X.SX32 R85, R26, R0, 0x1, P1 ;  /* 0x000000001a557211 */ /* 0x000fc600008f0eff */
[----:B0-----:R0:W2:Y:S04]  /*3710*/  LDG.E.U16 R74, desc[UR12][R86.64] ;  /* 0x0000000c564a7981 */ /* 0x0010a8000c1e1500 */
[----:B-1----:R1:W3:Y:S04]  /*3720*/  LDG.E.U16 R72, desc[UR12][R4.64] ;  /* 0x0000000c04487981 */ /* 0x0022e8000c1e1500 */
[----:B----4-:R-:W-:Y:S04]  /*3730*/  STL [R1+0x9c], R68 ;  /* 0x00009c4401007387 */ /* 0x010fe80000100800 */
[----:B-----5:R4:W-:Y:S04]  /*3740*/  STL [R1+0x98], R70 ;  /* 0x0000984601007387 */ /* 0x0209e80000100800 */
[----:B----4-:R4:W5:Y:S01]  /*3750*/  LDG.E.U16 R70, desc[UR12][R84.64] ;  /* 0x0000000c54467981 */ /* 0x010962000c1e1500 */
        /* <DEDUP_REMOVED lines=22> */
[----:B------:R-:W-:Y:S01]  /*38c0*/  IMAD R3, R117, 0x2, R24 ;  /* 0x0000000275037824 */ /* 0x000fe200078e0218 */
[----:B------:R-:W-:-:S03]  /*38d0*/  LEA R88, P0, R58, R116, 0x1 ;  /* 0x000000743a587211 */ /* 0x000fc600078008ff */
[----:B------:R-:W-:Y:S01]  /*38e0*/  IMAD R68, R117, 0x2, R3 ;  /* 0x0000000275447824 */ /* 0x000fe200078e0203 */
[----:B------:R-:W-:-:S04]  /*38f0*/  LEA.HI.X.SX32 R89, R58, R0, 0x1, P0 ;  /* 0x000000003a597211 */ /* 0x000fc800000f0eff */
[C---:B------:R-:W-:Y:S01]  /*3900*/  LEA R58, R117.reuse, R68, 0x1 ;  /* 0x00000044753a7211 */ /* 0x040fe200078e08ff */
[----:B------:R-:W-:Y:S04]  /*3910*/  STL [R1+0x94], R82 ;  /* 0x0000945201007387 */ /* 0x000fe80000100800 */
[C---:B------:R-:W-:Y:S01]  /*3920*/  IMAD R26, R117.reuse, 0x2, R58 ;  /* 0x00000002751a7824 */ /* 0x040fe200078e023a */
[C---:B0-----:R-:W-:Y:S01]  /*3930*/  LEA R86, P1, R64.reuse, R116, 0x1 ;  /* 0x0000007440567211 */ /* 0x041fe200078208ff */
[----:B------:R0:W5:Y:S02]  /*3940*/  LDG.E.U16 R90, desc[UR12][R88.64] ;  /* 0x0000000c585a7981 */ /* 0x000164000c1e1500 */
[----:B-1----:R-:W-:Y:S01]  /*3950*/  IMAD R4, R117, 0x2, R26 ;  /* 0x0000000275047824 */ /* 0x002fe200078e021a */
[----:B------:R-:W-:-:S02]  /*3960*/  LEA.HI.X.SX32 R87, R64, R0, 0x1, P1 ;  /* 0x0000000040577211 */ /* 0x000fc400008f0eff */
[C---:B----4-:R-:W-:Y:S02]  /*3970*/  LEA R84, P0, R60.reuse, R116, 0x1 ;  /* 0x000000743c547211 */ /* 0x050fe400078008ff */
[C---:B------:R-:W-:Y:S02]  /*3980*/  LEA R64, R117.reuse, R4, 0x1 ;  /* 0x0000000475407211 */ /* 0x040fe400078e08ff */
[----:B------:R-:W-:Y:S01]  /*3990*/  LEA.HI.X.SX32 R85, R60, R0, 0x1, P0 ;  /* 0x000000003c557211 */ /* 0x000fe200000f0eff */
[----:B------:R1:W-:Y:S02]  /*39a0*/  STL [R1+0x90], R80 ;  /* 0x0000905001007387 */ /* 0x0003e40000100800 */
[----:B------:R-:W-:Y:S02]  /*39b0*/  IMAD R60, R117, 0x2, R64 ;  /* 0x00000002753c7824 */ /* 0x000fe400078e0240 */
[----:B------:R-:W-:Y:S01]  /*39c0*/  STL [R1+0x8c], R78 ;  /* 0x00008c4e01007387 */ /* 0x000fe20000100800 */
[----:B0-----:R-:W-:-:S03]  /*39d0*/  LEA R88, P0, R62, R116, 0x1 ;  /* 0x000000743e587211 */ /* 0x001fc600078008ff */
[----:B------:R0:W-:Y:S01]  /*39e0*/  STL [R1+0x88], R54 ;  /* 0x0000883601007387 */ /* 0x0001e20000100800 */
[----:B------:R-:W-:-:S03]  /*39f0*/  LEA.HI.X.SX32 R89, R62, R0, 0x1, P0 ;  /* 0x000000003e597211 */ /* 0x000fc600000f0eff */
[----:B-1----:R1:W4:Y:S04]  /*3a00*/  LDG.E.U16 R80, desc[UR12][R86.64] ;  /* 0x0000000c56507981 */ /* 0x002328000c1e1500 */
[----:B------:R2:W4:Y:S01]  /*3a10*/  LDG.E.U16 R82, desc[UR12][R84.64] ;  /* 0x0000000c54527981 */ /* 0x000522000c1e1500 */
[----:B0-----:R-:W-:-:S03]  /*3a20*/  IMAD R54, R117, 0x2, R60 ;  /* 0x0000000275367824 */ /* 0x001fc600078e023c */
[----:B------:R0:W4:Y:S01]  /*3a30*/  LDG.E.U16 R78, desc[UR12][R88.64] ;  /* 0x0000000c584e7981 */ /* 0x000122000c1e1500 */
[----:B-1----:R-:W-:Y:S02]  /*3a40*/  LEA R86, P0, R66, R116, 0x1 ;  /* 0x0000007442567211 */ /* 0x002fe400078008ff */
[C---:B------:R-:W-:Y:S02]  /*3a50*/  LEA R5, R117.reuse, R54, 0x1 ;  /* 0x0000003675057211 */ /* 0x040fe400078e08ff */
[----:B--2---:R-:W-:Y:S02]  /*3a60*/  LEA R84, P1, R68, R116, 0x1 ;  /* 0x0000007444547211 */ /* 0x004fe400078208ff */
[-C--:B------:R-:W-:Y:S01]  /*3a70*/  LEA.HI.X.SX32 R87, R66, R0.reuse, 0x1, P0 ;  /* 0x0000000042577211 */ /* 0x080fe200000f0eff */
[----:B------:R-:W-:Y:S01]  /*3a80*/  IMAD R62, R117, 0x2, R5 ;  /* 0x00000002753e7824 */ /* 0x000fe200078e0205 */
[----:B------:R-:W-:Y:S02]  /*3a90*/  LEA.HI.X.SX32 R85, R68, R0, 0x1, P1 ;  /* 0x0000000044557211 */ /* 0x000fe400008f0eff */
[C---:B0-----:R-:W-:Y:S01]  /*3aa0*/  LEA R88, P0, R64.reuse, R116, 0x1 ;  /* 0x0000007440587211 */ /* 0x041fe200078008ff */
[----:B------:R0:W-:Y:S03]  /*3ab0*/  STL [R1+0x84], R76 ;  /* 0x0000844c01007387 */ /* 0x0001e60000100800 */
[----:B------:R-:W-:Y:S01]  /*3ac0*/  LEA.HI.X.SX32 R89, R64, R0, 0x1, P0 ;  /* 0x0000000040597211 */ /* 0x000fe200000f0eff */
[----:B------:R1:W-:Y:S04]  /*3ad0*/  STL [R1+0x80], R74 ;  /* 0x0000804a01007387 */ /* 0x0003e80000100800 */
[----:B0-----:R0:W2:Y:S04]  /*3ae0*/  LDG.E.U16 R76, desc[UR12][R86.64] ;  /* 0x0000000c564c7981 */ /* 0x0010a8000c1e1500 */
[----:B-1----:R1:W2:Y:S01]  /*3af0*/  LDG.E.U16 R74, desc[UR12][R84.64] ;  /* 0x0000000c544a7981 */ /* 0x0022a2000c1e1500 */
[----:B0-----:R-:W-:-:S03]  /*3b00*/  LEA R86, P1, R62, R116, 0x1 ;  /* 0x000000743e567211 */ /* 0x001fc600078208ff */
[----:B---3--:R0:W-:Y:S01]  /*3b10*/  STL [R1+0x7c], R72 ;  /* 0x00007c4801007387 */ /* 0x0081e20000100800 */
[----:B-1----:R-:W-:Y:S02]  /*3b20*/  LEA R84, P0, R56, R116, 0x1 ;  /* 0x0000007438547211 */ /* 0x002fe400078008ff */
[-C--:B------:R-:W-:Y:S02]  /*3b30*/  LEA.HI.X.SX32 R87, R62, R0.reuse, 0x1, P1 ;  /* 0x000000003e577211 */ /* 0x080fe400008f0eff */
[----:B------:R-:W-:Y:S01]  /*3b40*/  LEA.HI.X.SX32 R85, R56, R0, 0x1, P0 ;  /* 0x0000000038557211 */ /* 0x000fe200000f0eff */
[----:B0-----:R0:W3:Y:S04]  /*3b50*/  LDG.E.U16 R72, desc[UR12][R88.64] ;  /* 0x0000000c58487981 */ /* 0x0010e8000c1e1500 */
[----:B------:R1:W2:Y:S01]  /*3b60*/  LDG.E.U16 R68, desc[UR12][R84.64] ;  /* 0x0000000c54447981 */ /* 0x0002a2000c1e1500 */
[----:B0-----:R-:W-:-:S04]  /*3b70*/  LEA R88, P0, R50, R116, 0x1 ;  /* 0x0000007432587211 */ /* 0x001fc800078008ff */
[----:B------:R-:W-:Y:S02]  /*3b80*/  LEA.HI.X.SX32 R89, R50, R0, 0x1, P0 ;  /* 0x0000000032597211 */ /* 0x000fe400000f0eff */
[----:B-1----:R-:W-:-:S03]  /*3b90*/  LEA R84, P0, R46, R116, 0x1 ;  /* 0x000000742e547211 */ /* 0x002fc600078008ff */
[----:B------:R-:W2:Y:S01]  /*3ba0*/  LDG.E.U16 R66, desc[UR12][R88.64] ;  /* 0x0000000c58427981 */ /* 0x000ea2000c1e1500 */
[----:B------:R-:W-:-:S05]  /*3bb0*/  LEA.HI.X.SX32 R85, R46, R0, 0x1, P0 ;  /* 0x000000002e557211 */ /* 0x000fca00000f0eff */
[----:B------:R-:W2:Y:S01]  /*3bc0*/  LDG.E.U16 R56, desc[UR12][R84.64] ;  /* 0x0000000c54387981 */ /* 0x000ea2000c1e1500 */
[----:B------:R-:W-:-:S03]  /*3bd0*/  IMAD R62, R117, 0x2, R62 ;  /* 0x00000002753e7824 */ /* 0x000fc600078e023e */
[----:B-----5:R0:W-:Y:S04]  /*3be0*/  STL [R1+0x78], R70 ;  /* 0x0000784601007387 */ /* 0x0201e80000100800 */
[----:B0-----:R0:W5:Y:S02]  /*3bf0*/  LDG.E.U16 R70, desc[UR12][R86.64] ;  /* 0x0000000c56467981 */ /* 0x001164000c1e1500 */
[----:B0-----:R-:W-:-:S04]  /*3c00*/  LEA R86, P1, R52, R116, 0x1 ;  /* 0x0000007434567211 */ /* 0x001fc800078208ff */
[----:B------:R-:W-:Y:S02]  /*3c10*/  LEA.HI.X.SX32 R87, R52, R0, 0x1, P1 ;  /* 0x0000000034577211 */ /* 0x000fe400008f0eff */
[----:B------:R-:W-:-:S03]  /*3c20*/  LEA R88, P1, R48, R116, 0x1 ;  /* 0x0000007430587211 */ /* 0x000fc600078208ff */
[----:B------:R0:W5:Y:S01]  /*3c30*/  LDG.E.U16 R64, desc[UR12][R86.64] ;  /* 0x0000000c56407981 */ /* 0x000162000c1e1500 */
[----:B------:R-:W-:Y:S02]  /*3c40*/  LEA.HI.X.SX32 R89, R48, R0, 0x1, P1 ;  /* 0x0000000030597211 */ /* 0x000fe400008f0eff */
[----:B------:R-:W-:-:S03]  /*3c50*/  LEA R84, P1, R44, R116, 0x1 ;  /* 0x000000742c547211 */ /* 0x000fc600078208ff */
[----:B------:R1:W5:Y:S01]  /*3c60*/  LDG.E.U16 R52, desc[UR12][R88.64] ;  /* 0x0000000c58347981 */ /* 0x000362000c1e1500 */
[----:B0-----:R-:W-:Y:S02]  /*3c70*/  LEA R86, P0, R42, R116, 0x1 ;  /* 0x000000742a567211 */ /* 0x001fe400078008ff */
[-C--:B------:R-:W-:Y:S02]  /*3c80*/  LEA.HI.X.SX32 R85, R44, R0.reuse, 0x1, P1 ;  /* 0x000000002c557211 */ /* 0x080fe400008f0eff */
[----:B------:R-:W-:Y:S02]  /*3c90*/  LEA.HI.X.SX32 R87, R42, R0, 0x1, P0 ;  /* 0x000000002a577211 */ /* 0x000fe400000f0eff */
[-C--:B------:R-:W-:Y:S01]  /*3ca0*/  LEA R92, P0, R38, R116.reuse, 0x1 ;  /* 0x00000074265c7211 */ /* 0x080fe200078008ff */
[----:B------:R0:W5:Y:S01]  /*3cb0*/  LDG.E.U16 R48, desc[UR12][R84.64] ;  /* 0x0000000c54307981 */ /* 0x000162000c1e1500 */
[----:B-1----:R-:W-:Y:S02]  /*3cc0*/  LEA R88, P1, R40, R116, 0x1 ;  /* 0x0000007428587211 */ /* 0x002fe400078208ff */
[-C--:B------:R-:W-:Y:S01]  /*3cd0*/  LEA.HI.X.SX32 R93, R38, R0.reuse, 0x1, P0 ;  /* 0x00000000265d7211 */ /* 0x080fe200000f0eff */
[----:B------:R1:W5:Y:S01]  /*3ce0*/  LDG.E.U16 R50, desc[UR12][R86.64] ;  /* 0x0000000c56327981 */ /* 0x000362000c1e1500 */
[----:B------:R-:W-:-:S03]  /*3cf0*/  LEA.HI.X.SX32 R89, R40, R0, 0x1, P1 ;  /* 0x0000000028597211 */ /* 0x000fc600008f0eff */
[----:B------:R1:W5:Y:S01]  /*3d00*/  LDG.E.U16 R46, desc[UR12][R92.64] ;  /* 0x0000000c5c2e7981 */ /* 0x000362000c1e1500 */
[----:B0-----:R-:W-:-:S03]  /*3d10*/  LEA R84, P1, R36, R116, 0x1 ;  /* 0x0000007424547211 */ /* 0x001fc600078208ff */
[----:B------:R-:W5:Y:S01]  /*3d20*/  LDG.E.U16 R44, desc[UR12][R88.64] ;  /* 0x0000000c582c7981 */ /* 0x000f62000c1e1500 */
[----:B-1----:R-:W-:Y:S02]  /*3d30*/  LEA R86, P0, R34, R116, 0x1 ;  /* 0x0000007422567211 */ /* 0x002fe400078008ff */
[-C--:B------:R-:W-:Y:S02]  /*3d40*/  LEA.HI.X.SX32 R85, R36, R0.reuse, 0x1, P1 ;  /* 0x0000000024557211 */ /* 0x080fe400008f0eff */
[----:B------:R-:W-:Y:S02]  /*3d50*/  LEA.HI.X.SX32 R87, R34, R0, 0x1, P0 ;  /* 0x0000000022577211 */ /* 0x000fe400000f0eff */
[C---:B------:R-:W-:Y:S01]  /*3d60*/  LEA R92, P0, R32.reuse, R116, 0x1 ;  /* 0x00000074205c7211 */ /* 0x040fe200078008ff */
[----:B------:R0:W5:Y:S03]  /*3d70*/  LDG.E.U16 R40, desc[UR12][R84.64] ;  /* 0x0000000c54287981 */ /* 0x000166000c1e1500 */
[----:B------:R-:W-:Y:S01]  /*3d80*/  LEA.HI.X.SX32 R93, R32, R0, 0x1, P0 ;  /* 0x00000000205d7211 */ /* 0x000fe200000f0eff */
[----:B------:R1:W5:Y:S04]  /*3d90*/  LDG.E.U16 R42, desc[UR12][R86.64] ;  /* 0x0000000c562a7981 */ /* 0x000368000c1e1500 */
[----:B------:R-:W5:Y:S01]  /*3da0*/  LDG.E.U16 R38, desc[UR12][R92.64] ;  /* 0x0000000c5c267981 */ /* 0x000f62000c1e1500 */
[----:B0-----:R-:W-:-:S02]  /*3db0*/  LEA R84, P1, R58, R116, 0x1 ;  /* 0x000000743a547211 */ /* 0x001fc400078208ff */
[----:B-1----:R-:W-:Y:S02]  /*3dc0*/  LEA R86, P0, R30, R116, 0x1 ;  /* 0x000000741e567211 */ /* 0x002fe400078008ff */
[-C--:B------:R-:W-:Y:S02]  /*3dd0*/  LEA.HI.X.SX32 R85, R58, R0.reuse, 0x1, P1 ;  /* 0x000000003a557211 */ /* 0x080fe400008f0eff */
[----:B------:R-:W-:Y:S02]  /*3de0*/  LEA.HI.X.SX32 R87, R30, R0, 0x1, P0 ;  /* 0x000000001e577211 */ /* 0x000fe400000f0eff */
[C---:B------:R-:W-:Y:S01]  /*3df0*/  LEA R88, P0, R60.reuse, R116, 0x1 ;  /* 0x000000743c587211 */ /* 0x040fe200078008ff */
[----:B------:R0:W5:Y:S03]  /*3e00*/  LDG.E.U16 R34, desc[UR12][R84.64] ;  /* 0x0000000c54227981 */ /* 0x000166000c1e1500 */
[----:B------:R-:W-:Y:S01]  /*3e10*/  LEA.HI.X.SX32 R89, R60, R0, 0x1, P0 ;  /* 0x000000003c597211 */ /* 0x000fe200000f0eff */
[----:B------:R1:W5:Y:S04]  /*3e20*/  LDG.E.U16 R36, desc[UR12][R86.64] ;  /* 0x0000000c56247981 */ /* 0x000368000c1e1500 */
[----:B------:R1:W5:Y:S01]  /*3e30*/  LDG.E.U16 R32, desc[UR12][R88.64] ;  /* 0x0000000c58207981 */ /* 0x000362000c1e1500 */
[----:B0-----:R-:W-:-:S02]  /*3e40*/  LEA R84, P0, R28, R116, 0x1 ;  /* 0x000000741c547211 */ /* 0x001fc400078008ff */
[----:B-1----:R-:W-:Y:S02]  /*3e50*/  LEA R86, P1, R62, R116, 0x1 ;  /* 0x000000743e567211 */ /* 0x002fe400078208ff */
[-C--:B------:R-:W-:Y:S02]  /*3e60*/  LEA.HI.X.SX32 R85, R28, R0.reuse, 0x1, P0 ;  /* 0x000000001c557211 */ /* 0x080fe400000f0eff */
[----:B------:R-:W-:Y:S02]  /*3e70*/  LEA.HI.X.SX32 R87, R62, R0, 0x1, P1 ;  /* 0x000000003e577211 */ /* 0x000fe400008f0eff */
[C---:B------:R-:W-:Y:S01]  /*3e80*/  LEA R88, P0, R20.reuse, R116, 0x1 ;  /* 0x0000007414587211 */ /* 0x040fe200078008ff */
[----:B------:R0:W5:Y:S03]  /*3e90*/  LDG.E.U16 R28, desc[UR12][R84.64] ;  /* 0x0000000c541c7981 */ /* 0x000166000c1e1500 */
[----:B------:R-:W-:Y:S01]  /*3ea0*/  LEA.HI.X.SX32 R89, R20, R0, 0x1, P0 ;  /* 0x0000000014597211 */ /* 0x000fe200000f0eff */
[----:B------:R1:W5:Y:S01]  /*3eb0*/  LDG.E.U16 R30, desc[UR12][R86.64] ;  /* 0x0000000c561e7981 */ /* 0x000362000c1e1500 */
[----:B0-----:R-:W-:-:S02]  /*3ec0*/  LEA R84, P0, R16, R116, 0x1 ;  /* 0x0000007410547211 */ /* 0x001fc400078008ff */
[----:B-1----:R-:W-:-:S04]  /*3ed0*/  LEA R86, P1, R22, R116, 0x1 ;  /* 0x0000007416567211 */ /* 0x002fc800078208ff */
[-C--:B------:R-:W-:Y:S02]  /*3ee0*/  LEA.HI.X.SX32 R87, R22, R0.reuse, 0x1, P1 ;  /* 0x0000000016577211 */ /* 0x080fe400008f0eff */
[----:B------:R0:W5:Y:S01]  /*3ef0*/  LDG.E.U16 R22, desc[UR12][R88.64] ;  /* 0x0000000c58167981 */ /* 0x000162000c1e1500 */
[----:B------:R-:W-:-:S03]  /*3f00*/  LEA.HI.X.SX32 R85, R16, R0, 0x1, P0 ;  /* 0x0000000010557211 */ /* 0x000fc600000f0eff */
[----:B------:R1:W5:Y:S01]  /*3f10*/  LDG.E.U16 R20, desc[UR12][R86.64] ;  /* 0x0000000c56147981 */ /* 0x000362000c1e1500 */
[----:B0-----:R-:W-:-:S04]  /*3f20*/  LEA R88, P1, R18, R116, 0x1 ;  /* 0x0000007412587211 */ /* 0x001fc800078208ff */
[----:B------:R-:W-:Y:S02]  /*3f30*/  LEA.HI.X.SX32 R89, R18, R0, 0x1, P1 ;  /* 0x0000000012597211 */ /* 0x000fe400008f0eff */
[C---:B-1----:R-:W-:Y:S01]  /*3f40*/  LEA R86, P0, R6.reuse, R116, 0x1 ;  /* 0x0000007406567211 */ /* 0x042fe200078008ff */
[----:B------:R0:W5:Y:S03]  /*3f50*/  LDG.E.U16 R18, desc[UR12][R84.64] ;  /* 0x0000000c54127981 */ /* 0x000166000c1e1500 */
[----:B------:R-:W-:Y:S01]  /*3f60*/  LEA.HI.X.SX32 R87, R6, R0, 0x1, P0 ;  /* 0x0000000006577211 */ /* 0x000fe200000f0eff */
[----:B------:R1:W5:Y:S04]  /*3f70*/  LDG.E.U16 R16, desc[UR12][R88.64] ;  /* 0x0000000c58107981 */ /* 0x000368000c1e1500 */
[----:B------:R4:W5:Y:S01]  /*3f80*/  LDG.E.U16 R6, desc[UR12][R86.64] ;  /* 0x0000000c56067981 */ /* 0x000962000c1e1500 */
[----:B0-----:R-:W-:-:S02]  /*3f90*/  LEA R84, P1, R14, R116, 0x1 ;  /* 0x000000740e547211 */ /* 0x001fc400078208ff */
[----:B-1----:R-:W-:Y:S02]  /*3fa0*/  LEA R88, P0, R12, R116, 0x1 ;  /* 0x000000740c587211 */ /* 0x002fe400078008ff */
[-C--:B------:R-:W-:Y:S02]  /*3fb0*/  LEA.HI.X.SX32 R85, R14, R0.reuse, 0x1, P1 ;  /* 0x000000000e557211 */ /* 0x080fe400008f0eff */
[----:B------:R-:W-:-:S03]  /*3fc0*/  LEA.HI.X.SX32 R89, R12, R0, 0x1, P0 ;  /* 0x000000000c597211 */ /* 0x000fc600000f0eff */
[----:B------:R0:W5:Y:S04]  /*3fd0*/  LDG.E.U16 R125, desc[UR12][R84.64] ;  /* 0x0000000c547d7981 */ /* 0x000168000c1e1500 */
[----:B------:R1:W5:Y:S01]  /*3fe0*/  LDG.E.U16 R124, desc[UR12][R88.64] ;  /* 0x0000000c587c7981 */ /* 0x000362000c1e1500 */
[-C--:B------:R-:W-:Y:S02]  /*3ff0*/  LEA R92, P1, R10, R116.reuse, 0x1 ;  /* 0x000000740a5c7211 */ /* 0x080fe400078208ff */
[----:B----4-:R-:W-:Y:S02]  /*4000*/  LEA R86, P0, R8, R116, 0x1 ;  /* 0x0000007408567211 */ /* 0x010fe400078008ff */
[-C--:B------:R-:W-:Y:S02]  /*4010*/  LEA.HI.X.SX32 R93, R10, R0.reuse, 0x1, P1 ;  /* 0x000000000a5d7211 */ /* 0x080fe400008f0eff */
[----:B------:R-:W-:-:S02]  /*4020*/  LEA.HI.X.SX32 R87, R8, R0, 0x1, P0 ;  /* 0x0000000008577211 */ /* 0x000fc400000f0eff */
[C---:B0-----:R-:W-:Y:S01]  /*4030*/  LEA R84, P0, R24.reuse, R116, 0x1 ;  /* 0x0000007418547211 */ /* 0x041fe200078008ff */
[----:B------:R-:W4:Y:S03]  /*4040*/  LDG.E.U16 R123, desc[UR12][R92.64] ;  /* 0x0000000c5c7b7981 */ /* 0x000f26000c1e1500 */
[----:B------:R-:W-:Y:S01]  /*4050*/  LEA.HI.X.SX32 R85, R24, R0, 0x1, P0 ;  /* 0x0000000018557211 */ /* 0x000fe200000f0eff */
[----:B------:R0:W4:Y:S01]  /*4060*/  LDG.E.U16 R122, desc[UR12][R86.64] ;  /* 0x0000000c567a7981 */ /* 0x000122000c1e1500 */
[----:B-1----:R-:W-:-:S03]  /*4070*/  LEA R88, P0, R26, R116, 0x1 ;  /* 0x000000741a587211 */ /* 0x002fc600078008ff */
[----:B------:R-:W4:Y:S01]  /*4080*/  LDG.E.U16 R121, desc[UR12][R84.64] ;  /* 0x0000000c54797981 */ /* 0x000f22000c1e1500 */
[----:B------:R-:W-:-:S05]  /*4090*/  LEA.HI.X.SX32 R89, R26, R0, 0x1, P0 ;  /* 0x000000001a597211 */ /* 0x000fca00000f0eff */
[----:B------:R-:W4:Y:S01]  /*40a0*/  LDG.E.U16 R120, desc[UR12][R88.64] ;  /* 0x0000000c58787981 */ /* 0x000f22000c1e1500 */
[----:B------:R-:W-:Y:S02]  /*40b0*/  LEA R62, R117, R62, 0x1 ;  /* 0x0000003e753e7211 */ /* 0x000fe400078e08ff */
[-C--:B0-----:R-:W-:Y:S02]  /*40c0*/  LEA R86, P1, R54, R116.reuse, 0x1 ;  /* 0x0000007436567211 */ /* 0x081fe400078208ff */
[----:B------:R-:W-:Y:S02]  /*40d0*/  LEA R92, P0, R62, R116, 0x1 ;  /* 0x000000743e5c7211 */ /* 0x000fe400078008ff */
[-C--:B------:R-:W-:Y:S02]  /*40e0*/  LEA.HI.X.SX32 R87, R54, R0.reuse, 0x1, P1 ;  /* 0x0000000036577211 */ /* 0x080fe400008f0eff */
[----:B------:R-:W-:-:S03]  /*40f0*/  LEA.HI.X.SX32 R93, R62, R0, 0x1, P0 ;  /* 0x000000003e5d7211 */ /* 0x000fc600000f0eff */
[----:B------:R-:W4:Y:S04]  /*4100*/  LDG.E.U16 R119, desc[UR12][R86.64] ;  /* 0x0000000c56777981 */ /* 0x000f28000c1e1500 */
[----:B------:R-:W4:Y:S04]  /*4110*/  LDG.E.U16 R118, desc[UR12][R92.64] ;  /* 0x0000000c5c767981 */ /* 0x000f28000c1e1500 */
[----:B------:R-:W-:Y:S04]  /*4120*/  STL [R1+0x74], R90 ;  /* 0x0000745a01007387 */ /* 0x000fe80000100800 */
[----:B------:R-:W-:Y:S04]  /*4130*/  STL [R1+0x70], R82 ;  /* 0x0000705201007387 */ /* 0x000fe80000100800 */
[----:B------:R-:W-:Y:S04]  /*4140*/  STL [R1+0x6c], R80 ;  /* 0x00006c5001007387 */ /* 0x000fe80000100800 */
[----:B------:R-:W-:Y:S04]  /*4150*/  STL [R1+0x68], R78 ;  /* 0x0000684e01007387 */ /* 0x000fe80000100800 */
[----:B--2---:R-:W-:Y:S04]  /*4160*/  STL [R1+0x64], R76 ;  /* 0x0000644c01007387 */ /* 0x004fe80000100800 */
[----:B------:R-:W-:Y:S04]  /*4170*/  STL [R1+0x60], R74 ;  /* 0x0000604a01007387 */ /* 0x000fe80000100800 */
[----:B---3--:R-:W-:Y:S04]  /*4180*/  STL [R1+0x5c], R72 ;  /* 0x00005c4801007387 */ /* 0x008fe80000100800 */
[----:B-----5:R-:W-:Y:S04]  /*4190*/  STL [R1+0x58], R70 ;  /* 0x0000584601007387 */ /* 0x020fe80000100800 */
[----:B------:R-:W-:Y:S04]  /*41a0*/  STL [R1+0x54], R68 ;  /* 0x0000544401007387 */ /* 0x000fe80000100800 */
        /* <DEDUP_REMOVED lines=12> */
[----:B------:R0:W-:Y:S04]  /*4270*/  STL [R1+0xc4c], R125 ;  /* 0x000c4c7d01007387 */ /* 0x0001e80000100800 */
[----:B------:R-:W-:Y:S04]  /*4280*/  STL [R1+0x20], R34 ;  /* 0x0000202201007387 */ /* 0x000fe80000100800 */
[----:B0-----:R-:W2:Y:S04]  /*4290*/  LDL.LU R125, [R1+0x248] ;  /* 0x00024800017d7983 */ /* 0x001ea80000300800 */
[----:B------:R0:W-:Y:S04]  /*42a0*/  STL [R1+0xc50], R124 ;  /* 0x000c507c01007387 */ /* 0x0001e80000100800 */
[----:B------:R-:W-:Y:S04]  /*42b0*/  STL [R1+0x1c], R32 ;  /* 0x00001c2001007387 */ /* 0x000fe80000100800 */
[----:B0-----:R-:W3:Y:S04]  /*42c0*/  LDL.LU R124, [R1+0x250] ;  /* 0x00025000017c7983 */ /* 0x001ee80000300800 */
[----:B------:R-:W-:Y:S04]  /*42d0*/  STL [R1+0x18], R30 ;  /* 0x0000181e01007387 */ /* 0x000fe80000100800 */
[----:B----4-:R0:W-:Y:S04]  /*42e0*/  STL [R1+0xc54], R123 ;  /* 0x000c547b01007387 */ /* 0x0101e80000100800 */
[----:B0-----:R-:W4:Y:S04]  /*42f0*/  LDL.LU R123, [R1+0x1d8] ;  /* 0x0001d800017b7983 */ /* 0x001f280000300800 */
[----:B------:R-:W-:Y:S04]  /*4300*/  STL [R1+0x14], R28 ;  /* 0x0000141c01007387 */ /* 0x000fe80000100800 */
[----:B------:R-:W-:Y:S04]  /*4310*/  STL [R1+0x10], R22 ;  /* 0x0000101601007387 */ /* 0x000fe80000100800 */
[----:B------:R0:W-:Y:S01]  /*4320*/  STL [R1+0xc58], R122 ;  /* 0x000c587a01007387 */ /* 0x0001e20000100800 */
[----:B------:R-:W-:-:S02]  /*4330*/  LEA R8, P1, R9, R116, 0x1 ;  /* 0x0000007409087211 */ /* 0x000fc400078208ff */
[----:B------:R-:W-:Y:S01]  /*4340*/  LEA R10, P2, R11, R116, 0x1 ;  /* 0x000000740b0a7211 */ /* 0x000fe200078408ff */
[----:B0-----:R-:W5:Y:S04]  /*4350*/  LDL.LU R122, [R1+0x1d0] ;  /* 0x0001d000017a7983 */ /* 0x001f680000300800 */
[----:B------:R-:W-:Y:S04]  /*4360*/  STL [R1+0xc], R20 ;  /* 0x00000c1401007387 */ /* 0x000fe80000100800 */
[----:B------:R-:W-:Y:S04]  /*4370*/  STL [R1+0x8], R18 ;  /* 0x0000081201007387 */ /* 0x000fe80000100800 */
[----:B------:R-:W-:Y:S04]  /*4380*/  STL [R1+0x4], R16 ;  /* 0x0000041001007387 */ /* 0x000fe80000100800 */
[----:B------:R-:W-:Y:S04]  /*4390*/  STL [R1+0xc5c], R121 ;  /* 0x000c5c7901007387 */ /* 0x000fe80000100800 */
[----:B------:R-:W-:Y:S04]  /*43a0*/  STL [R1+0xc60], R120 ;  /* 0x000c607801007387 */ /* 0x000fe80000100800 */
[----:B------:R0:W-:Y:S01]  /*43b0*/  STL [R1], R6 ;  /* 0x0000000601007387 */ /* 0x0001e20000100800 */
[----:B------:R-:W-:-:S02]  /*43c0*/  LEA.HI.X.SX32 R9, R9, R0, 0x1, P1 ;  /* 0x0000000009097211 */ /* 0x000fc400008f0eff */
[----:B------:R-:W-:Y:S02]  /*43d0*/  LEA.HI.X.SX32 R11, R11, R0, 0x1, P2 ;  /* 0x000000000b0b7211 */ /* 0x000fe400010f0eff */
[-C--:B------:R-:W-:Y:S02]  /*43e0*/  LEA R14, P1, R15, R116.reuse, 0x1 ;  /* 0x000000740f0e7211 */ /* 0x080fe400078208ff */
[-C--:B0-----:R-:W-:Y:S02]  /*43f0*/  LEA R6, P0, R7, R116.reuse, 0x1 ;  /* 0x0000007407067211 */ /* 0x081fe400078008ff */
[----:B------:R-:W-:Y:S02]  /*4400*/  LEA R16, P2, R17, R116, 0x1 ;  /* 0x0000007411107211 */ /* 0x000fe400078408ff */
[----:B------:R-:W-:Y:S02]  /*4410*/  LEA.HI.X.SX32 R7, R7, R0, 0x1, P0 ;  /* 0x0000000007077211 */ /* 0x000fe400000f0eff */
[----:B------:R-:W-:-:S02]  /*4420*/  LEA R12, P0, R13, R116, 0x1 ;  /* 0x000000740d0c7211 */ /* 0x000fc400078008ff */
[-C--:B------:R-:W-:Y:S02]  /*4430*/  LEA.HI.X.SX32 R15, R15, R0.reuse, 0x1, P1 ;  /* 0x000000000f0f7211 */ /* 0x080fe400008f0eff */
[-C--:B------:R-:W-:Y:S02]  /*4440*/  LEA.HI.X.SX32 R13, R13, R0.reuse, 0x1, P0 ;  /* 0x000000000d0d7211 */ /* 0x080fe400000f0eff */
[----:B------:R-:W-:Y:S02]  /*4450*/  LEA.HI.X.SX32 R17, R17, R0, 0x1, P2 ;  /* 0x0000000011117211 */ /* 0x000fe400010f0eff */
[-C--:B------:R-:W-:Y:S02]  /*4460*/  LEA R20, P0, R21, R116.reuse, 0x1 ;  /* 0x0000007415147211 */ /* 0x080fe400078008ff */
[-C--:B------:R-:W-:Y:S02]  /*4470*/  LEA R22, P1, R23, R116.reuse, 0x1 ;  /* 0x0000007417167211 */ /* 0x080fe400078208ff */
        /* <DEDUP_REMOVED lines=24> */
[----:B------:R-:W-:Y:S01]  /*4600*/  LEA R56, P2, R57, R116, 0x1 ;  /* 0x0000007439387211 */ /* 0x000fe200078408ff */
[----:B------:R-:W-:Y:S01]  /*4610*/  IMAD R117, R117, 0x2, R62 ;  /* 0x0000000275757824 */ /* 0x000fe200078e023e */
[----:B------:R-:W-:-:S02]  /*4620*/  LEA.HI.X.SX32 R53, R53, R0, 0x1, P0 ;  /* 0x0000000035357211 */ /* 0x000fc400000f0eff */
[-C--:B------:R-:W-:Y:S02]  /*4630*/  LEA.HI.X.SX32 R55, R55, R0.reuse, 0x1, P1 ;  /* 0x0000000037377211 */ /* 0x080fe400008f0eff */
[----:B------:R-:W-:Y:S02]  /*4640*/  LEA.HI.X.SX32 R57, R57, R0, 0x1, P2 ;  /* 0x0000000039397211 */ /* 0x000fe400010f0eff */
[-C--:B------:R-:W-:Y:S02]  /*4650*/  LEA R60, P0, R61, R116.reuse, 0x1 ;  /* 0x000000743d3c7211 */ /* 0x080fe400078008ff */
[-C--:B------:R-:W-:Y:S02]  /*4660*/  LEA R62, P1, R63, R116.reuse, 0x1 ;  /* 0x000000743f3e7211 */ /* 0x080fe400078208ff */
[----:B------:R-:W-:Y:S02]  /*4670*/  LEA R64, P2, R65, R116, 0x1 ;  /* 0x0000007441407211 */ /* 0x000fe400078408ff */
[----:B------:R-:W-:-:S02]  /*4680*/  LEA.HI.X.SX32 R61, R61, R0, 0x1, P0 ;  /* 0x000000003d3d7211 */ /* 0x000fc400000f0eff */
[-C--:B------:R-:W-:Y:S02]  /*4690*/  LEA.HI.X.SX32 R63, R63, R0.reuse, 0x1, P1 ;  /* 0x000000003f3f7211 */ /* 0x080fe400008f0eff */
[----:B------:R-:W-:Y:S02]  /*46a0*/  LEA.HI.X.SX32 R65, R65, R0, 0x1, P2 ;  /* 0x0000000041417211 */ /* 0x000fe400010f0eff */
[-C--:B------:R-:W-:Y:S02]  /*46b0*/  LEA R68, P0, R69, R116.reuse, 0x1 ;  /* 0x0000007445447211 */ /* 0x080fe400078008ff */
[-C--:B------:R-:W-:Y:S02]  /*46c0*/  LEA R70, P1, R71, R116.reuse, 0x1 ;  /* 0x0000007447467211 */ /* 0x080fe400078208ff */
[----:B------:R-:W-:Y:S01]  /*46d0*/  LEA R72, P2, R73, R116, 0x1 ;  /* 0x0000007449487211 */ /* 0x000fe200078408ff */
[----:B------:R-:W-:Y:S01]  /*46e0*/  STL [R1+0xc64], R119 ;  /* 0x000c647701007387 */ /* 0x000fe20000100800 */
[----:B------:R-:W-:-:S02]  /*46f0*/  LEA.HI.X.SX32 R69, R69, R0, 0x1, P0 ;  /* 0x0000000045457211 */ /* 0x000fc400000f0eff */
[-C--:B------:R-:W-:Y:S01]  /*4700*/  LEA.HI.X.SX32 R71, R71, R0.reuse, 0x1, P1 ;  /* 0x0000000047477211 */ /* 0x080fe200008f0eff */
[----:B------:R-:W-:Y:S01]  /*4710*/  STL [R1+0xc68], R118 ;  /* 0x000c687601007387 */ /* 0x000fe20000100800 */
[----:B------:R-:W-:Y:S02]  /*4720*/  LEA.HI.X.SX32 R73, R73, R0, 0x1, P2 ;  /* 0x0000000049497211 */ /* 0x000fe400010f0eff */
[-C--:B------:R-:W-:Y:S01]  /*4730*/  LEA R76, P0, R77, R116.reuse, 0x1 ;  /* 0x000000744d4c7211 */ /* 0x080fe200078008ff */
[----:B------:R-:W-:Y:S01]  /*4740*/  STL [R1+0xc70], R6 ;  /* 0x000c700601007387 */ /* 0x000fe20000100800 */
        /* <DEDUP_REMOVED lines=12> */
[----:B------:R-:W0:Y:S03]  /*4810*/  S2UR UR7, SR_CgaCtaId ;  /* 0x00000000000779c3 */ /* 0x000e260000008800 */
[----:B------:R-:W-:Y:S01]  /*4820*/  STL [R1+0xc7c], R11 ;  /* 0x000c7c0b01007387 */ /* 0x000fe20000100800 */
[----:B------:R-:W-:-:S03]  /*4830*/  LEA.HI.X.SX32 R85, R96, R0, 0x1, P0 ;  /* 0x0000000060557211 */ /* 0x000fc600000f0eff */
[----:B------:R-:W-:Y:S01]  /*4840*/  STL [R1+0xc88], R12 ;  /* 0x000c880c01007387 */ /* 0x000fe20000100800 */
[-C--:B------:R-:W-:Y:S02]  /*4850*/  LEA.HI.X.SX32 R87, R95, R0.reuse, 0x1, P1 ;  /* 0x000000005f577211 */ /* 0x080fe400008f0eff */
[----:B------:R-:W-:Y:S01]  /*4860*/  LEA.HI.X.SX32 R89, R94, R0, 0x1, P2 ;  /* 0x000000005e597211 */ /* 0x000fe200010f0eff */
[----:B------:R1:W-:Y:S01]  /*4870*/  STL [R1+0xc84], R13 ;  /* 0x000c840d01007387 */ /* 0x0003e20000100800 */
[-C--:B------:R-:W-:Y:S02]  /*4880*/  LEA R92, P0, R100, R116.reuse, 0x1 ;  /* 0x00000074645c7211 */ /* 0x080fe400078008ff */
[-C--:B------:R-:W-:Y:S02]  /*4890*/  LEA R94, P1, R98, R116.reuse, 0x1 ;  /* 0x00000074625e7211 */ /* 0x080fe400078208ff */
[----:B------:R-:W-:Y:S01]  /*48a0*/  LEA R18, P3, R19, R116, 0x1 ;  /* 0x0000007413127211 */ /* 0x000fe200078608ff */
[----:B-1----:R-:W5:Y:S04]  /*48b0*/  LDL.LU R13, [R1+0x1e0] ;  /* 0x0001e000010d7983 */ /* 0x002f680000300800 */
[----:B------:R1:W-:Y:S01]  /*48c0*/  STL [R1+0xc90], R14 ;  /* 0x000c900e01007387 */ /* 0x0003e20000100800 */
[----:B------:R-:W-:-:S02]  /*48d0*/  LEA.HI.X.SX32 R93, R100, R0, 0x1, P0 ;  /* 0x00000000645d7211 */ /* 0x000fc400000f0eff */
[-C--:B------:R-:W-:Y:S02]  /*48e0*/  LEA.HI.X.SX32 R95, R98, R0.reuse, 0x1, P1 ;  /* 0x00000000625f7211 */ /* 0x080fe400008f0eff */
[----:B------:R-:W-:Y:S01]  /*48f0*/  LEA.HI.X.SX32 R19, R19, R0, 0x1, P3 ;  /* 0x0000000013137211 */ /* 0x000fe200018f0eff */
[----:B-1----:R-:W5:Y:S01]  /*4900*/  LDL.LU R14, [R1+0x1e8] ;  /* 0x0001e800010e7983 */ /* 0x002f620000300800 */
[----:B------:R-:W-:-:S03]  /*4910*/  LEA R98, P0, R99, R116, 0x1 ;  /* 0x0000007463627211 */ /* 0x000fc600078008ff */
[----:B------:R1:W-:Y:S01]  /*4920*/  STL [R1+0xc8c], R15 ;  /* 0x000c8c0f01007387 */ /* 0x0003e20000100800 */
[----:B------:R-:W-:Y:S02]  /*4930*/  LEA R100, P1, R101, R116, 0x1 ;  /* 0x0000007465647211 */ /* 0x000fe400078208ff */
[-C--:B------:R-:W-:Y:S01]  /*4940*/  LEA.HI.X.SX32 R99, R99, R0.reuse, 0x1, P0 ;  /* 0x0000000063637211 */ /* 0x080fe200000f0eff */
[----:B-1----:R-:W5:Y:S04]  /*4950*/  LDL.LU R15, [R1+0x1f0] ;  /* 0x0001f000010f7983 */ /* 0x002f680000300800 */
[----:B------:R1:W-:Y:S01]  /*4960*/  STL [R1+0xc98], R16 ;  /* 0x000c981001007387 */ /* 0x0003e20000100800 */
[----:B------:R-:W-:Y:S02]  /*4970*/  LEA.HI.X.SX32 R101, R101, R0, 0x1, P1 ;  /* 0x0000000065657211 */ /* 0x000fe400008f0eff */
[-C--:B------:R-:W-:Y:S01]  /*4980*/  LEA R104, P0, R105, R116.reuse, 0x1 ;  /* 0x0000007469687211 */ /* 0x080fe200078008ff */
[----:B-1----:R-:W5:Y:S04]  /*4990*/  LDL.LU R16, [R1+0x1f8] ;  /* 0x0001f80001107983 */ /* 0x002f680000300800 */
[----:B------:R1:W-:Y:S01]  /*49a0*/  STL [R1+0xc94], R17 ;  /* 0x000c941101007387 */ /* 0x0003e20000100800 */
[----:B------:R-:W-:-:S02]  /*49b0*/  LEA R106, P1, R107, R116, 0x1 ;  /* 0x000000746b6a7211 */ /* 0x000fc400078208ff */
[-C--:B------:R-:W-:Y:S01]  /*49c0*/  LEA.HI.X.SX32 R105, R105, R0.reuse, 0x1, P0 ;  /* 0x0000000069697211 */ /* 0x080fe200000f0eff */
[----:B-1----:R-:W5:Y:S04]  /*49d0*/  LDL.LU R17, [R1+0x200] ;  /* 0x0002000001117983 */ /* 0x002f680000300800 */
[----:B------:R1:W-:Y:S01]  /*49e0*/  STL [R1+0xca0], R18 ;  /* 0x000ca01201007387 */ /* 0x0003e20000100800 */
[----:B------:R-:W-:Y:S02]  /*49f0*/  LEA.HI.X.SX32 R107, R107, R0, 0x1, P1 ;  /* 0x000000006b6b7211 */ /* 0x000fe400008f0eff */
[-C--:B------:R-:W-:Y:S01]  /*4a00*/  LEA R110, P0, R3, R116.reuse, 0x1 ;  /* 0x00000074036e7211 */ /* 0x080fe200078008ff */
[----:B-1----:R-:W5:Y:S04]  /*4a10*/  LDL.LU R18, [R1+0x208] ;  /* 0x0002080001127983 */ /* 0x002f680000300800 */
[----:B------:R1:W-:Y:S01]  /*4a20*/  STL [R1+0xc9c], R19 ;  /* 0x000c9c1301007387 */ /* 0x0003e20000100800 */
[----:B------:R-:W-:-:S03]  /*4a30*/  LEA R112, P1, R4, R116, 0x1 ;  /* 0x0000007404707211 */ /* 0x000fc600078208ff */
[----:B-1----:R-:W5:Y:S04]  /*4a40*/  LDL.LU R19, [R1+0x210] ;  /* 0x0002100001137983 */ /* 0x002f680000300800 */
[----:B------:R1:W-:Y:S01]  /*4a50*/  STL [R1+0xca8], R20 ;  /* 0x000ca81401007387 */ /* 0x0003e20000100800 */
[-C--:B------:R-:W-:Y:S01]  /*4a60*/  LEA.HI.X.SX32 R111, R3, R0.reuse, 0x1, P0 ;  /* 0x00000000036f7211 */ /* 0x080fe200000f0eff */
[----:B------:R-:W-:Y:S01]  /*4a70*/  UMOV UR4, 0x400 ;  /* 0x0000040000047882 */ /* 0x000fe20000000000 */
[----:B------:R-:W-:Y:S01]  /*4a80*/  LEA.HI.X.SX32 R113, R4, R0, 0x1, P1 ;  /* 0x0000000004717211 */ /* 0x000fe200008f0eff */
[----:B-1----:R-:W5:Y:S04]  /*4a90*/  LDL.LU R20, [R1+0x218] ;  /* 0x0002180001147983 */ /* 0x002f680000300800 */
[----:B------:R1:W-:Y:S01]  /*4aa0*/  STL [R1+0xca4], R21 ;  /* 0x000ca41501007387 */ /* 0x0003e20000100800 */
[----:B0-----:R-:W-:-:S03]  /*4ab0*/  ULEA UR7, UR7, UR4, 0x18 ;  /* 0x0000000407077291 */ /* 0x001fc6000f8ec0ff */
[----:B-1----:R-:W5:Y:S04]  /*4ac0*/  LDL.LU R21, [R1+0x220] ;  /* 0x0002200001157983 */ /* 0x002f680000300800 */
[----:B------:R0:W-:Y:S04]  /*4ad0*/  STL [R1+0xcb0], R22 ;  /* 0x000cb01601007387 */ /* 0x0001e80000100800 */
[----:B0-----:R-:W5:Y:S04]  /*4ae0*/  LDL.LU R22, [R1+0x228] ;  /* 0x0002280001167983 */ /* 0x001f680000300800 */
[----:B------:R0:W-:Y:S04]  /*4af0*/  STL [R1+0xcac], R23 ;  /* 0x000cac1701007387 */ /* 0x0001e80000100800 */
[----:B0-----:R-:W5:Y:S04]  /*4b00*/  LDL.LU R23, [R1+0x230] ;  /* 0x0002300001177983 */ /* 0x001f680000300800 */
[----:B------:R-:W5:Y:S04]  /*4b10*/  LDL.LU R3, [R1+0x238] ;  /* 0x0002380001037983 */ /* 0x000f680000300800 */
        /* <DEDUP_REMOVED lines=11> */
[----:B---3--:R0:W-:Y:S04]  /*4bd0*/  STS.U16 [R2+UR7], R124 ;  /* 0x0000007c02007988 */ /* 0x0081e80008000407 */
[----:B------:R-:W3:Y:S04]  /*4be0*/  LDL.LU R121, [R1+0x178] ;  /* 0x0001780001797983 */ /* 0x000ee80000300800 */
[----:B0-----:R-:W3:Y:S04]  /*4bf0*/  LDL.LU R124, [R1+0x170] ;  /* 0x00017000017c7983 */ /* 0x001ee80000300800 */
[----:B--2---:R0:W-:Y:S04]  /*4c00*/  STS.U16 [R2+UR7+0x1000], R125 ;  /* 0x0010007d02007988 */ /* 0x0041e80008000407 */
[----:B0-----:R-:W2:Y:S04]  /*4c10*/  LDL.LU R125, [R1+0x168] ;  /* 0x00016800017d7983 */ /* 0x001ea80000300800 */
[----:B----4-:R0:W-:Y:S04]  /*4c20*/  STS.U16 [R2+UR7+0xf000], R123 ;  /* 0x00f0007b02007988 */ /* 0x0101e80008000407 */
[----:B-----5:R1:W-:Y:S04]  /*4c30*/  STS.U16 [R2+UR7+0x10000], R122 ;  /* 0x0100007a02007988 */ /* 0x0203e80008000407 */
[----:B0-----:R-:W4:Y:S04]  /*4c40*/  LDL.LU R123, [R1+0x160] ;  /* 0x00016000017b7983 */ /* 0x001f280000300800 */
[----:B-1----:R-:W5:Y:S04]  /*4c50*/  LDL.LU R122, [R1+0x158] ;  /* 0x00015800017a7983 */ /* 0x002f680000300800 */
[----:B------:R-:W-:Y:S04]  /*4c60*/  STS.U16 [R2+UR7+0xe000], R13 ;  /* 0x00e0000d02007988 */ /* 0x000fe80008000407 */
        /* <DEDUP_REMOVED lines=12> */
[----:B---3--:R0:W-:Y:S04]  /*4d30*/  STS.U16 [R2+UR7+0x1c000], R124 ;  /* 0x01c0007c02007988 */ /* 0x0081e80008000407 */
[----:B0-----:R-:W3:Y:S04]  /*4d40*/  LDL.LU R124, [R1+0x150] ;  /* 0x00015000017c7983 */ /* 0x001ee80000300800 */
[----:B------:R-:W3:Y:S04]  /*4d50*/  LDL.LU R4, [R1+0x148] ;  /* 0x0001480001047983 */ /* 0x000ee80000300800 */
        /* <DEDUP_REMOVED lines=11> */
[----:B--2---:R0:W-:Y:S04]  /*4e10*/  STS.U16 [R2+UR7+0x1d000], R125 ;  /* 0x01d0007d02007988 */ /* 0x0041e80008000407 */
[----:B------:R-:W2:Y:S04]  /*4e20*/  LDL.LU R13, [R1+0xc0] ;  /* 0x0000c000010d7983 */ /* 0x000ea80000300800 */
[----:B0-----:R-:W2:Y:S04]  /*4e30*/  LDL.LU R125, [R1+0xb4] ;  /* 0x0000b400017d7983 */ /* 0x001ea80000300800 */
[----:B----4-:R0:W-:Y:S04]  /*4e40*/  STS.U16 [R2+UR7+0x1e000], R123 ;  /* 0x01e0007b02007988 */ /* 0x0101e80008000407 */
[----:B------:R1:W-:Y:S04]  /*4e50*/  STS.U16 [R2+UR7+0x11000], R12 ;  /* 0x0110000c02007988 */ /* 0x0003e80008000407 */
[----:B------:R4:W-:Y:S04]  /*4e60*/  STS.U16 [R2+UR7+0x12000], R11 ;  /* 0x0120000b02007988 */ /* 0x0009e80008000407 */
[----:B0-----:R-:W2:Y:S04]  /*4e70*/  LDL.LU R123, [R1+0xa8] ;  /* 0x0000a800017b7983 */ /* 0x001ea80000300800 */
[----:B-1----:R-:W2:Y:S04]  /*4e80*/  LDL.LU R12, [R1+0x9c] ;  /* 0x00009c00010c7983 */ /* 0x002ea80000300800 */
[----:B------:R0:W-:Y:S04]  /*4e90*/  STS.U16 [R2+UR7+0x13000], R10 ;  /* 0x0130000a02007988 */ /* 0x0001e80008000407 */
[----:B----4-:R-:W4:Y:S04]  /*4ea0*/  LDL.LU R11, [R1+0x90] ;  /* 0x00009000010b7983 */ /* 0x010f280000300800 */
[----:B------:R1:W-:Y:S04]  /*4eb0*/  STS.U16 [R2+UR7+0x14000], R9 ;  /* 0x0140000902007988 */ /* 0x0003e80008000407 */
[----:B0-----:R-:W4:Y:S04]  /*4ec0*/  LDL.LU R10, [R1+0x8c] ;  /* 0x00008c00010a7983 */ /* 0x001f280000300800 */
[----:B------:R0:W-:Y:S04]  /*4ed0*/  STS.U16 [R2+UR7+0x15000], R8 ;  /* 0x0150000802007988 */ /* 0x0001e80008000407 */
[----:B-1----:R-:W4:Y:S04]  /*4ee0*/  LDL.LU R9, [R1+0x88] ;  /* 0x0000880001097983 */ /* 0x002f280000300800 */
        /* <DEDUP_REMOVED lines=12> */
[----:B-----5:R1:W-:Y:S04]  /*4fb0*/  STS.U16 [R2+UR7+0x1f000], R122 ;  /* 0x01f0007a02007988 */ /* 0x0203e80008000407 */
[----:B0-----:R-:W5:Y:S04]  /*4fc0*/  LDL.LU R121, [R1+0x6c] ;  /* 0x00006c0001797983 */ /* 0x001f680000300800 */
[----:B-1----:R-:W4:Y:S04]  /*4fd0*/  LDL.LU R122, [R1+0x68] ;  /* 0x00006800017a7983 */ /* 0x002f280000300800 */
[----:B---3--:R0:W-:Y:S04]  /*4fe0*/  STS.U16 [R2+UR7+0x20000], R124 ;  /* 0x0200007c02007988 */ /* 0x0081e80008000407 */
[----:B0-----:R-:W3:Y:S04]  /*4ff0*/  LDL.LU R124, [R1+0x64] ;  /* 0x00006400017c7983 */ /* 0x001ee80000300800 */
[----:B--2---:R0:W-:Y:S04]  /*5000*/  STS.U16 [R2+UR7+0x2e000], R125 ;  /* 0x02e0007d02007988 */ /* 0x0041e80008000407 */
[----:B0-----:R-:W2:Y:S01]  /*5010*/  LDL.LU R125, [R1+0x60] ;  /* 0x00006000017d7983 */ /* 0x001ea20000300800 */
[----:B------:R-:W-:-:S04]  /*5020*/  LEA R96, P2, R97, R116, 0x1 ;  /* 0x0000007461607211 */ /* 0x000fc800078408ff */
[----:B------:R-:W-:Y:S02]  /*5030*/  LEA.HI.X.SX32 R97, R97, R0, 0x1, P2 ;  /* 0x0000000061617211 */ /* 0x000fe400010f0eff */
[----:B------:R-:W-:-:S04]  /*5040*/  LEA R102, P2, R103, R116, 0x1 ;  /* 0x0000007467667211 */ /* 0x000fc800078408ff */
[----:B------:R-:W-:Y:S02]  /*5050*/  LEA.HI.X.SX32 R103, R103, R0, 0x1, P2 ;  /* 0x0000000067677211 */ /* 0x000fe400010f0eff */
[----:B------:R-:W-:-:S04]  /*5060*/  LEA R108, P2, R109, R116, 0x1 ;  /* 0x000000746d6c7211 */ /* 0x000fc800078408ff */
[----:B------:R-:W-:Y:S02]  /*5070*/  LEA.HI.X.SX32 R109, R109, R0, 0x1, P2 ;  /* 0x000000006d6d7211 */ /* 0x000fe400010f0eff */
[C---:B------:R-:W-:Y:S01]  /*5080*/  LEA R114, P2, R5.reuse, R116, 0x1 ;  /* 0x0000007405727211 */ /* 0x040fe200078408ff */
[----:B------:R0:W-:Y:S03]  /*5090*/  STS.U16 [R2+UR7+0x2f000], R123 ;  /* 0x02f0007b02007988 */ /* 0x0001e60008000407 */
[----:B------:R-:W-:Y:S01]  /*50a0*/  LEA.HI.X.SX32 R115, R5, R0, 0x1, P2 ;  /* 0x0000000005737211 */ /* 0x000fe200010f0eff */
[----:B------:R1:W-:Y:S04]  /*50b0*/  STS.U16 [R2+UR7+0x21000], R4 ;  /* 0x0210000402007988 */ /* 0x0003e80008000407 */
[----:B------:R1:W-:Y:S04]  /*50c0*/  STS.U16 [R2+UR7+0x22000], R3 ;  /* 0x0220000302007988 */ /* 0x0003e80008000407 */
[----:B0-----:R-:W4:Y:S04]  /*50d0*/  LDL.LU R123, [R1+0x5c] ;  /* 0x00005c00017b7983 */ /* 0x001f280000300800 */
[----:B------:R-:W4:Y:S04]  /*50e0*/  LDL.LU R5, [R1+0x58] ;  /* 0x0000580001057983 */ /* 0x000f280000300800 */
[----:B-1----:R-:W4:Y:S04]  /*50f0*/  LDL.LU R4, [R1+0x2b0] ;  /* 0x0002b00001047983 */ /* 0x002f280000300800 */
[----:B------:R0:W-:Y:S04]  /*5100*/  STS.U16 [R2+UR7+0x23000], R23 ;  /* 0x0230001702007988 */ /* 0x0001e80008000407 */
[----:B------:R-:W4:Y:S04]  /*5110*/  LDL.LU R3, [R1+0x2a8] ;  /* 0x0002a80001037983 */ /* 0x000f280000300800 */
[----:B------:R1:W-:Y:S04]  /*5120*/  STS.U16 [R2+UR7+0x24000], R22 ;  /* 0x0240001602007988 */ /* 0x0003e80008000407 */
[----:B0-----:R-:W5:Y:S04]  /*5130*/  LDL.LU R23, [R1+0x2a4] ;  /* 0x0002a40001177983 */ /* 0x001f680000300800 */
[----:B------:R0:W-:Y:S04]  /*5140*/  STS.U16 [R2+UR7+0x25000], R21 ;  /* 0x0250001502007988 */ /* 0x0001e80008000407 */
[----:B-1----:R-:W5:Y:S04]  /*5150*/  LDL.LU R22, [R1+0x2a0] ;  /* 0x0002a00001167983 */ /* 0x002f680000300800 */
        /* <DEDUP_REMOVED lines=14> */
[----:B-1----:R-:W5:Y:S04]  /*5240*/  LDL.LU R14, [R1+0x274] ;  /* 0x00027400010e7983 */ /* 0x002f680000300800 */
        /* <DEDUP_REMOVED lines=17> */
[----:B------:R1:W-:Y:S01]  /*5360*/  STS.U16 [R2+UR7+0x30000], R12 ;  /* 0x0300000c02007988 */ /* 0x0003e20008000407 */
[----:B------:R-:W-:-:S03]  /*5370*/  LEA R74, P3, R75, R116, 0x1 ;  /* 0x000000744b4a7211 */ /* 0x000fc600078608ff */
[----:B----4-:R4:W-:Y:S01]  /*5380*/  STS.U16 [R2+UR7+0x31000], R11 ;  /* 0x0310000b02007988 */ /* 0x0109e20008000407 */
[----:B------:R-:W-:-:S03]  /*5390*/  LEA.HI.X.SX32 R75, R75, R0, 0x1, P3 ;  /* 0x000000004b4b7211 */ /* 0x000fc600018f0eff */
[----:B0-----:R-:W2:Y:S01]  /*53a0*/  LDL.LU R13, [R1+0x264] ;  /* 0x00026400010d7983 */ /* 0x001ea20000300800 */
[----:B------:R-:W-:-:S03]  /*53b0*/  LEA R82, P3, R83, R116, 0x1 ;  /* 0x0000007453527211 */ /* 0x000fc600078608ff */
[----:B-1----:R-:W2:Y:S04]  /*53c0*/  LDL.LU R12, [R1+0x260] ;  /* 0x00026000010c7983 */ /* 0x002ea80000300800 */
[----:B------:R0:W-:Y:S04]  /*53d0*/  STS.U16 [R2+UR7+0x32000], R10 ;  /* 0x0320000a02007988 */ /* 0x0001e80008000407 */
[----:B----4-:R-:W4:Y:S04]  /*53e0*/  LDL.LU R11, [R1+0x258] ;  /* 0x00025800010b7983 */ /* 0x010f280000300800 */
[----:B------:R1:W-:Y:S04]  /*53f0*/  STS.U16 [R2+UR7+0x33000], R9 ;  /* 0x0330000902007988 */ /* 0x0003e80008000407 */
[----:B0-----:R-:W4:Y:S04]  /*5400*/  LDL.LU R10, [R1+0x254] ;  /* 0x00025400010a7983 */ /* 0x001f280000300800 */
[----:B------:R0:W-:Y:S04]  /*5410*/  STS.U16 [R2+UR7+0x34000], R8 ;  /* 0x0340000802007988 */ /* 0x0001e80008000407 */
[----:B-1----:R-:W4:Y:S01]  /*5420*/  LDL.LU R9, [R1+0x244] ;  /* 0x0002440001097983 */ /* 0x002f220000300800 */
[----:B------:R-:W-:-:S03]  /*5430*/  LEA.HI.X.SX32 R83, R83, R0, 0x1, P3 ;  /* 0x0000000053537211 */ /* 0x000fc600018f0eff */
[----:B------:R1:W-:Y:S04]  /*5440*/  STS.U16 [R2+UR7+0x35000], R7 ;  /* 0x0350000702007988 */ /* 0x0003e80008000407 */
[----:B0-----:R-:W4:Y:S01]  /*5450*/  LDL.LU R8, [R1+0x234] ;  /* 0x0002340001087983 */ /* 0x001f220000300800 */
[----:B------:R-:W-:-:S03]  /*5460*/  LEA R90, P3, R91, R116, 0x1 ;  /* 0x000000745b5a7211 */ /* 0x000fc600078608ff */
[----:B------:R0:W-:Y:S04]  /*5470*/  STS.U16 [R2+UR7+0x36000], R6 ;  /* 0x0360000602007988 */ /* 0x0001e80008000407 */
[----:B-1----:R-:W4:Y:S04]  /*5480*/  LDL.LU R7, [R1+0x224] ;  /* 0x0002240001077983 */ /* 0x002f280000300800 */
[----:B------:R1:W-:Y:S04]  /*5490*/  STS.U16 [R2+UR7+0x37000], R118 ;  /* 0x0370007602007988 */ /* 0x0003e80008000407 */
[----:B0-----:R-:W4:Y:S04]  /*54a0*/  LDL.LU R6, [R1+0x214] ;  /* 0x0002140001067983 */ /* 0x001f280000300800 */
[----:B------:R0:W-:Y:S04]  /*54b0*/  STS.U16 [R2+UR7+0x38000], R119 ;  /* 0x0380007702007988 */ /* 0x0001e80008000407 */
[----:B-1----:R-:W4:Y:S04]  /*54c0*/  LDL.LU R118, [R1+0x204] ;  /* 0x0002040001767983 */ /* 0x002f280000300800 */
[----:B------:R1:W-:Y:S04]  /*54d0*/  STS.U16 [R2+UR7+0x39000], R120 ;  /* 0x0390007802007988 */ /* 0x0003e80008000407 */
[----:B0-----:R-:W4:Y:S01]  /*54e0*/  LDL.LU R119, [R1+0x1f4] ;  /* 0x0001f40001777983 */ /* 0x001f220000300800 */
[----:B------:R-:W-:-:S03]  /*54f0*/  LEA.HI.X.SX32 R91, R91, R0, 0x1, P3 ;  /* 0x000000005b5b7211 */ /* 0x000fc600018f0eff */
[----:B-----5:R0:W-:Y:S04]  /*5500*/  STS.U16 [R2+UR7+0x3a000], R121 ;  /* 0x03a0007902007988 */ /* 0x0201e80008000407 */
[----:B-1----:R-:W5:Y:S01]  /*5510*/  LDL.LU R120, [R1+0x1e4] ;  /* 0x0001e40001787983 */ /* 0x002f620000300800 */
[----:B------:R-:W-:-:S03]  /*5520*/  LEA R116, P3, R117, R116, 0x1 ;  /* 0x0000007475747211 */ /* 0x000fc600078608ff */
[----:B------:R1:W-:Y:S04]  /*5530*/  STS.U16 [R2+UR7+0x3b000], R122 ;  /* 0x03b0007a02007988 */ /* 0x0003e80008000407 */
[----:B0-----:R-:W5:Y:S04]  /*5540*/  LDL.LU R121, [R1+0x1d4] ;  /* 0x0001d40001797983 */ /* 0x001f680000300800 */
[----:B-1----:R-:W5:Y:S01]  /*5550*/  LDL.LU R122, [R1+0x1c4] ;  /* 0x0001c400017a7983 */ /* 0x002f620000300800 */
[----:B------:R-:W-:Y:S02]  /*5560*/  LEA.HI.X.SX32 R117, R117, R0, 0x1, P3 ;  /* 0x0000000075757211 */ /* 0x000fe400018f0eff */
[C---:B------:R-:W-:Y:S01]  /*5570*/  LOP3.LUT R0, R2.reuse, 0x20, RZ, 0x3c, !PT ;  /* 0x0000002002007812 */ /* 0x040fe200078e3cff */
[----:B------:R0:W-:Y:S04]  /*5580*/  STS.U16 [R2+UR7+0x3e000], R123 ;  /* 0x03e0007b02007988 */ /* 0x0001e80008000407 */
[----:B------:R-:W-:Y:S04]  /*5590*/  STS.U16 [R2+UR7+0x3f000], R5 ;  /* 0x03f0000502007988 */ /* 0x000fe80008000407 */
[----:B0-----:R-:W5:Y:S04]  /*55a0*/  LDL.LU R123, [R1+0x1b4] ;  /* 0x0001b400017b7983 */ /* 0x001f680000300800 */
[----:B---3--:R0:W-:Y:S04]  /*55b0*/  STS.U16 [R0+UR7+0xc400], R124 ;  /* 0x00c4007c00007988 */ /* 0x0081e80008000407 */
[----:B0-----:R-:W3:Y:S04]  /*55c0*/  LDL.LU R124, [R1+0x1a4] ;  /* 0x0001a400017c7983 */ /* 0x001ee80000300800 */
[----:B--2---:R0:W-:Y:S04]  /*55d0*/  STS.U16 [R0+UR7+0xd400], R125 ;  /* 0x00d4007d00007988 */ /* 0x0041e80008000407 */
[----:B0-----:R-:W2:Y:S04]  /*55e0*/  LDL.LU R125, [R1+0x194] ;  /* 0x00019400017d7983 */ /* 0x001ea80000300800 */
[----:B------:R0:W-:Y:S04]  /*55f0*/  STS.U16 [R0+UR7+0x400], R4 ;  /* 0x0004000400007988 */ /* 0x0001e80008000407 */
[----:B------:R-:W2:Y:S04]  /*5600*/  LDL.LU R5, [R1+0x184] ;  /* 0x0001840001057983 */ /* 0x000ea80000300800 */
[----:B------:R1:W-:Y:S04]  /*5610*/  STS.U16 [R0+UR7+0x1400], R3 ;  /* 0x0014000300007988 */ /* 0x0003e80008000407 */
[----:B0-----:R-:W2:Y:S04]  /*5620*/  LDL.LU R4, [R1+0x174] ;  /* 0x0001740001047983 */ /* 0x001ea80000300800 */
[----:B------:R0:W-:Y:S04]  /*5630*/  STS.U16 [R0+UR7+0x2400], R23 ;  /* 0x0024001700007988 */ /* 0x0001e80008000407 */
[----:B-1----:R-:W2:Y:S04]  /*5640*/  LDL.LU R3, [R1+0x164] ;  /* 0x0001640001037983 */ /* 0x002ea80000300800 */
        /* <DEDUP_REMOVED lines=18> */
[----:B------:R-:W-:Y:S04]  /*5770*/  STS.U16 [R0+UR7+0xe400], R13 ;  /* 0x00e4000d00007988 */ /* 0x000fe80008000407 */
[----:B-1----:R-:W2:Y:S04]  /*5780*/  LDL.LU R14, [R1+0xe0] ;  /* 0x0000e000010e7983 */ /* 0x002ea80000300800 */
[----:B------:R-:W-:Y:S04]  /*5790*/  STS.U16 [R0+UR7+0xf400], R12 ;  /* 0x00f4000c00007988 */ /* 0x000fe80008000407 */
[----:B----4-:R-:W-:Y:S04]  /*57a0*/  STS.U16 [R0+UR7+0x10400], R11 ;  /* 0x0104000b00007988 */ /* 0x010fe80008000407 */
[----:B-----5:R0:W-:Y:S04]  /*57b0*/  STS.U16 [R0+UR7+0x19400], R121 ;  /* 0x0194007900007988 */ /* 0x0201e80008000407 */
[----:B------:R1:W-:Y:S04]  /*57c0*/  STS.U16 [R0+UR7+0x1a400], R122 ;  /* 0x01a4007a00007988 */ /* 0x0003e80008000407 */
[----:B0-----:R-:W4:Y:S04]  /*57d0*/  LDL.LU R121, [R1+0xd4] ;  /* 0x0000d40001797983 */ /* 0x001f280000300800 */
[----:B-1----:R-:W5:Y:S04]  /*57e0*/  LDL.LU R122, [R1+0xc8] ;  /* 0x0000c800017a7983 */ /* 0x002f680000300800 */
[----:B------:R-:W5:Y:S04]  /*57f0*/  LDL.LU R13, [R1+0xbc] ;  /* 0x0000bc00010d7983 */ /* 0x000f680000300800 */
[----:B------:R-:W5:Y:S04]  /*5800*/  LDL.LU R12, [R1+0xb0] ;  /* 0x0000b000010c7983 */ /* 0x000f680000300800 */
[----:B------:R0:W-:Y:S04]  /*5810*/  STS.U16 [R0+UR7+0x11400], R10 ;  /* 0x0114000a00007988 */ /* 0x0001e80008000407 */
[----:B------:R-:W5:Y:S04]  /*5820*/  LDL.LU R11, [R1+0xa4] ;  /* 0x0000a400010b7983 */ /* 0x000f680000300800 */
        /* <DEDUP_REMOVED lines=16> */
[----:B0-----:R-:W5:Y:S04]  /*5930*/  LDL.LU R123, [R1+0x34] ;  /* 0x00003400017b7983 */ /* 0x001f680000300800 */
[----:B---3--:R0:W-:Y:S04]  /*5940*/  STS.U16 [R0+UR7+0x1c400], R124 ;  /* 0x01c4007c00007988 */ /* 0x0081e80008000407 */
[----:B0-----:R-:W3:Y:S04]  /*5950*/  LDL.LU R124, [R1+0x30] ;  /* 0x00003000017c7983 */ /* 0x001ee80000300800 */
[----:B--2---:R0:W-:Y:S04]  /*5960*/  STS.U16 [R0+UR7+0x1d400], R125 ;  /* 0x01d4007d00007988 */ /* 0x0041e80008000407 */
[----:B0-----:R-:W2:Y:S04]  /*5970*/  LDL.LU R125, [R1+0x2c] ;  /* 0x00002c00017d7983 */ /* 0x001ea80000300800 */
        /* <DEDUP_REMOVED lines=11> */
[----:B----4-:R0:W-:Y:S04]  /*5a30*/  STS.U16 [R0+UR7+0x2b400], R121 ;  /* 0x02b4007900007988 */ /* 0x0101e80008000407 */
[----:B-----5:R1:W-:Y:S04]  /*5a40*/  STS.U16 [R0+UR7+0x2c400], R122 ;  /* 0x02c4007a00007988 */ /* 0x0203e80008000407 */
[----:B0-----:R-:W4:Y:S04]  /*5a50*/  LDL.LU R121, [R1+0x28] ;  /* 0x0000280001797983 */ /* 0x001f280000300800 */
[----:B-1----:R-:W5:Y:S04]  /*5a60*/  LDL.LU R122, [R1+0x24] ;  /* 0x00002400017a7983 */ /* 0x002f680000300800 */
        /* <DEDUP_REMOVED lines=11> */
[----:B------:R0:W-:Y:S04]  /*5b20*/  STS.U16 [R0+UR7+0x38400], R123 ;  /* 0x0384007b00007988 */ /* 0x0001e80008000407 */
[----:B0-----:R-:W5:Y:S04]  /*5b30*/  LDL.LU R123, [R1+0x2bc] ;  /* 0x0002bc00017b7983 */ /* 0x001f680000300800 */
[----:B---3--:R0:W-:Y:S04]  /*5b40*/  STS.U16 [R0+UR7+0x39400], R124 ;  /* 0x0394007c00007988 */ /* 0x0081e80008000407 */
[----:B0-----:R-:W3:Y:S04]  /*5b50*/  LDL.LU R124, [R1+0x2b8] ;  /* 0x0002b800017c7983 */ /* 0x001ee80000300800 */
[----:B--2---:R0:W-:Y:S04]  /*5b60*/  STS.U16 [R0+UR7+0x3a400], R125 ;  /* 0x03a4007d00007988 */ /* 0x0041e80008000407 */
[----:B0-----:R-:W2:Y:S04]  /*5b70*/  LDL.LU R125, [R1+0x2b4] ;  /* 0x0002b400017d7983 */ /* 0x001ea80000300800 */
[----:B------:R0:W-:Y:S04]  /*5b80*/  STS.U16 [R0+UR7+0x2a400], R14 ;  /* 0x02a4000e00007988 */ /* 0x0001e80008000407 */
[----:B------:R1:W-:Y:S04]  /*5b90*/  STS.U16 [R0+UR7+0x2d400], R13 ;  /* 0x02d4000d00007988 */ /* 0x0003e80008000407 */
[----:B------:R1:W-:Y:S04]  /*5ba0*/  STS.U16 [R0+UR7+0x2e400], R12 ;  /* 0x02e4000c00007988 */ /* 0x0003e80008000407 */
[----:B0-----:R-:W2:Y:S04]  /*5bb0*/  LDL.LU R14, [R1+0x2ac] ;  /* 0x0002ac00010e7983 */ /* 0x001ea80000300800 */
[----:B-1----:R-:W2:Y:S04]  /*5bc0*/  LDL.LU R13, [R1+0x29c] ;  /* 0x00029c00010d7983 */ /* 0x002ea80000300800 */
[----:B------:R-:W2:Y:S04]  /*5bd0*/  LDL.LU R12, [R1+0x28c] ;  /* 0x00028c00010c7983 */ /* 0x000ea80000300800 */
[----:B------:R0:W-:Y:S04]  /*5be0*/  STS.U16 [R0+UR7+0x2f400], R11 ;  /* 0x02f4000b00007988 */ /* 0x0001e80008000407 */
[----:B------:R1:W-:Y:S04]  /*5bf0*/  STS.U16 [R0+UR7+0x30400], R10 ;  /* 0x0304000a00007988 */ /* 0x0003e80008000407 */
[----:B------:R1:W-:Y:S04]  /*5c00*/  STS.U16 [R0+UR7+0x31400], R9 ;  /* 0x0314000900007988 */ /* 0x0003e80008000407 */
[----:B0-----:R-:W2:Y:S04]  /*5c10*/  LDL.LU R11, [R1+0x27c] ;  /* 0x00027c00010b7983 */ /* 0x001ea80000300800 */
[----:B-1----:R-:W2:Y:S04]  /*5c20*/  LDL.LU R10, [R1+0x26c] ;  /* 0x00026c00010a7983 */ /* 0x002ea80000300800 */
[----:B------:R0:W-:Y:S04]  /*5c30*/  STS.U16 [R0+UR7+0x32400], R8 ;  /* 0x0324000800007988 */ /* 0x0001e80008000407 */
[----:B------:R-:W2:Y:S04]  /*5c40*/  LDL.LU R9, [R1+0x25c] ;  /* 0x00025c0001097983 */ /* 0x000ea80000300800 */
[----:B------:R1:W-:Y:S04]  /*5c50*/  STS.U16 [R0+UR7+0x33400], R7 ;  /* 0x0334000700007988 */ /* 0x0003e80008000407 */
[----:B0-----:R-:W2:Y:S04]  /*5c60*/  LDL.LU R8, [R1+0x24c] ;  /* 0x00024c0001087983 */ /* 0x001ea80000300800 */
[----:B------:R0:W-:Y:S04]  /*5c70*/  STS.U16 [R0+UR7+0x34400], R6 ;  /* 0x0344000600007988 */ /* 0x0001e80008000407 */
[----:B-1----:R-:W2:Y:S04]  /*5c80*/  LDL.LU R7, [R1+0x23c] ;  /* 0x00023c0001077983 */ /* 0x002ea80000300800 */
[----:B------:R1:W-:Y:S04]  /*5c90*/  STS.U16 [R0+UR7+0x20400], R3 ;  /* 0x0204000300007988 */ /* 0x0003e80008000407 */
[----:B------:R1:W-:Y:S04]  /*5ca0*/  STS.U16 [R0+UR7+0x35400], R118 ;  /* 0x0354007600007988 */ /* 0x0003e80008000407 */
[----:B0-----:R-:W2:Y:S01]  /*5cb0*/  LDL.LU R6, [R1+0x22c] ;  /* 0x00022c0001067983 */ /* 0x001ea20000300800 */
[----:B-1----:R-:W-:-:S03]  /*5cc0*/  LOP3.LUT R3, R2, 0x40, RZ, 0x3c, !PT ;  /* 0x0000004002037812 */ /* 0x002fc600078e3cff */
[----:B------:R0:W-:Y:S04]  /*5cd0*/  STS.U16 [R0+UR7+0x36400], R119 ;  /* 0x0364007700007988 */ /* 0x0001e80008000407 */
[----:B------:R-:W2:Y:S04]  /*5ce0*/  LDL.LU R118, [R1+0x21c] ;  /* 0x00021c0001767983 */ /* 0x000ea80000300800 */
[----:B------:R1:W-:Y:S04]  /*5cf0*/  STS.U16 [R0+UR7+0x37400], R120 ;  /* 0x0374007800007988 */ /* 0x0003e80008000407 */
[----:B0-----:R-:W2:Y:S04]  /*5d00*/  LDL.LU R119, [R1+0x20c] ;  /* 0x00020c0001777983 */ /* 0x001ea80000300800 */
[----:B-1----:R-:W2:Y:S04]  /*5d10*/  LDL.LU R120, [R1+0x1fc] ;  /* 0x0001fc0001787983 */ /* 0x002ea80000300800 */
[----:B----4-:R0:W-:Y:S04]  /*5d20*/  STS.U16 [R0+UR7+0x3b400], R121 ;  /* 0x03b4007900007988 */ /* 0x0101e80008000407 */
[----:B-----5:R1:W-:Y:S04]  /*5d30*/  STS.U16 [R0+UR7+0x3c400], R122 ;  /* 0x03c4007a00007988 */ /* 0x0203e80008000407 */
[----:B0-----:R-:W4:Y:S04]  /*5d40*/  LDL.LU R121, [R1+0x1ec] ;  /* 0x0001ec0001797983 */ /* 0x001f280000300800 */
[----:B------:R0:W-:Y:S04]  /*5d50*/  STS.U16 [R0+UR7+0x3d400], R22 ;  /* 0x03d4001600007988 */ /* 0x0001e80008000407 */
[----:B-1----:R-:W5:Y:S04]  /*5d60*/  LDL.LU R122, [R1+0x1dc] ;  /* 0x0001dc00017a7983 */ /* 0x002f680000300800 */
[----:B------:R-:W-:Y:S04]  /*5d70*/  STS.U16 [R0+UR7+0x3e400], R5 ;  /* 0x03e4000500007988 */ /* 0x000fe80008000407 */
[----:B------:R-:W-:Y:S04]  /*5d80*/  STS.U16 [R0+UR7+0x3f400], R4 ;  /* 0x03f4000400007988 */ /* 0x000fe80008000407 */
[----:B0-----:R-:W4:Y:S04]  /*5d90*/  LDL.LU R22, [R1+0xcb0] ;  /* 0x000cb00001167983 */ /* 0x001f280000300800 */
        /* <DEDUP_REMOVED lines=27> */
[----:B-1----:R-:W2:Y:S04]  /*5f50*/  LDL.LU R13, [R1+0x10c] ;  /* 0x00010c00010d7983 */ /* 0x002ea80000300800 */
[----:B------:R-:W2:Y:S04]  /*5f60*/  LDL.LU R0, [R1+0x100] ;  /* 0x0001000001007983 */ /* 0x000ea80000300800 */
[----:B------:R-:W2:Y:S04]  /*5f70*/  LDL.LU R5, [R1+0xf4] ;  /* 0x0000f40001057983 */ /* 0x000ea80000300800 */
        /* <DEDUP_REMOVED lines=18> */
[----:B----4-:R1:W-:Y:S04]  /*60a0*/  STS.U16 [R3+UR7+0x17800], R121 ;  /* 0x0178007903007988 */ /* 0x0103e80008000407 */
[----:B0-----:R-:W4:Y:S04]  /*60b0*/  LDL.LU R120, [R1+0x14] ;  /* 0x0000140001787983 */ /* 0x001f280000300800 */
[----:B-----5:R0:W-:Y:S04]  /*60c0*/  STS.U16 [R3+UR7+0x18800], R122 ;  /* 0x0188007a03007988 */ /* 0x0201e80008000407 */
[----:B-1----:R-:W5:Y:S04]  /*60d0*/  LDL.LU R121, [R1+0x10] ;  /* 0x0000100001797983 */ /* 0x002f680000300800 */
[----:B0-----:R-:W4:Y:S04]  /*60e0*/  LDL.LU R122, [R1+0xc] ;  /* 0x00000c00017a7983 */ /* 0x001f280000300800 */
[----:B------:R0:W-:Y:S04]  /*60f0*/  STS.U16 [R3+UR7+0x19800], R123 ;  /* 0x0198007b03007988 */ /* 0x0001e80008000407 */
[----:B0-----:R-:W5:Y:S04]  /*6100*/  LDL.LU R123, [R1+0x8] ;  /* 0x00000800017b7983 */ /* 0x001f680000300800 */
[----:B---3--:R0:W-:Y:S04]  /*6110*/  STS.U16 [R3+UR7+0x1a800], R124 ;  /* 0x01a8007c03007988 */ /* 0x0081e80008000407 */
[----:B0-----:R-:W3:Y:S04]  /*6120*/  LDL.LU R124, [R1+0x4] ;  /* 0x00000400017c7983 */ /* 0x001ee80000300800 */
[----:B--2---:R0:W-:Y:S04]  /*6130*/  STS.U16 [R3+UR7+0x1b800], R125 ;  /* 0x01b8007d03007988 */ /* 0x0041e80008000407 */
[----:B0-----:R-:W2:Y:S04]  /*6140*/  LDL.LU R125, [R1] ;  /* 0x00000000017d7983 */ /* 0x001ea80000300800 */
[----:B------:R0:W-:Y:S04]  /*6150*/  STS.U16 [R3+UR7+0x1c800], R23 ;  /* 0x01c8001703007988 */ /* 0x0001e80008000407 */
[----:B------:R1:W-:Y:S04]  /*6160*/  STS.U16 [R3+UR7+0x1d800], R20 ;  /* 0x01d8001403007988 */ /* 0x0003e80008000407 */
[----:B0-----:R-:W2:Y:S04]  /*6170*/  LDL.LU R23, [R1+0xcac] ;  /* 0x000cac0001177983 */ /* 0x001ea80000300800 */
[----:B-1----:R-:W2:Y:S04]  /*6180*/  LDL.LU R20, [R1+0xca8] ;  /* 0x000ca80001147983 */ /* 0x002ea80000300800 */
[----:B------:R0:W-:Y:S04]  /*6190*/  STS.U16 [R3+UR7+0x1e800], R21 ;  /* 0x01e8001503007988 */ /* 0x0001e80008000407 */
[----:B------:R1:W-:Y:S04]  /*61a0*/  STS.U16 [R3+UR7+0x1f800], R18 ;  /* 0x01f8001203007988 */ /* 0x0003e80008000407 */
[----:B0-----:R-:W2:Y:S04]  /*61b0*/  LDL.LU R21, [R1+0xca4] ;  /* 0x000ca40001157983 */ /* 0x001ea80000300800 */
[----:B-1----:R-:W2:Y:S04]  /*61c0*/  LDL.LU R18, [R1+0xca0] ;  /* 0x000ca00001127983 */ /* 0x002ea80000300800 */
        /* <DEDUP_REMOVED lines=39> */
[----:B------:R1:W-:Y:S04]  /*6440*/  STS.U16 [R3+UR7+0x34800], R122 ;  /* 0x0348007a03007988 */ /* 0x0003e80008000407 */
[----:B0-----:R-:W4:Y:S04]  /*6450*/  LDL.LU R121, [R1+0xc5c] ;  /* 0x000c5c0001797983 */ /* 0x001f280000300800 */
[----:B-1----:R-:W5:Y:S04]  /*6460*/  LDL.LU R122, [R1+0xc58] ;  /* 0x000c5800017a7983 */ /* 0x002f680000300800 */
[----:B------:R0:W-:Y:S04]  /*6470*/  STS.U16 [R3+UR7+0x35800], R123 ;  /* 0x0358007b03007988 */ /* 0x0001e80008000407 */
[----:B0-----:R-:W5:Y:S04]  /*6480*/  LDL.LU R123, [R1+0xc54] ;  /* 0x000c5400017b7983 */ /* 0x001f680000300800 */
[----:B---3--:R0:W-:Y:S04]  /*6490*/  STS.U16 [R3+UR7+0x36800], R124 ;  /* 0x0368007c03007988 */ /* 0x0081e80008000407 */
[----:B0-----:R-:W3:Y:S04]  /*64a0*/  LDL.LU R124, [R1+0xc50] ;  /* 0x000c5000017c7983 */ /* 0x001ee80000300800 */
[----:B--2---:R0:W-:Y:S04]  /*64b0*/  STS.U16 [R3+UR7+0x37800], R125 ;  /* 0x0378007d03007988 */ /* 0x0041e80008000407 */
[----:B0-----:R-:W2:Y:S04]  /*64c0*/  LDL.LU R125, [R1+0xc4c] ;  /* 0x000c4c00017d7983 */ /* 0x001ea80000300800 */
[----:B----4-:R-:W-:Y:S04]  /*64d0*/  STS.U16 [R3+UR7+0x3c800], R121 ;  /* 0x03c8007903007988 */ /* 0x010fe80008000407 */
[----:B-----5:R-:W-:Y:S04]  /*64e0*/  STS.U16 [R3+UR7+0x3b800], R122 ;  /* 0x03b8007a03007988 */ /* 0x020fe80008000407 */
[----:B------:R-:W-:Y:S04]  /*64f0*/  STS.U16 [R3+UR7+0x3a800], R123 ;  /* 0x03a8007b03007988 */ /* 0x000fe80008000407 */
[----:B---3--:R-:W-:Y:S04]  /*6500*/  STS.U16 [R3+UR7+0x39800], R124 ;  /* 0x0398007c03007988 */ /* 0x008fe80008000407 */
[----:B--2---:R0:W-:Y:S04]  /*6510*/  STS.U16 [R3+UR7+0x38800], R125 ;  /* 0x0388007d03007988 */ /* 0x0041e80008000407 */
[----:B0-----:R-:W2:Y:S04]  /*6520*/  LDL.LU R125, [R1+0x2d8] ;  /* 0x0002d800017d7983 */ /* 0x001ea80000300800 */
[----:B------:R-:W3:Y:S04]  /*6530*/  LDL.LU R124, [R1+0x2e0] ;  /* 0x0002e000017c7983 */ /* 0x000ee80000300800 */
[----:B------:R-:W4:Y:S04]  /*6540*/  LDL.LU R123, [R1+0x2e8] ;  /* 0x0002e800017b7983 */ /* 0x000f280000300800 */
[----:B------:R-:W5:Y:S04]  /*6550*/  LDL.LU R122, [R1+0x2f8] ;  /* 0x0002f800017a7983 */ /* 0x000f680000300800 */
[----:B------:R-:W5:Y:S01]  /*6560*/  LDL.LU R121, [R1+0x2fc] ;  /* 0x0002fc0001797983 */ /* 0x000f620000300800 */
[----:B------:R-:W-:-:S03]  /*6570*/  LOP3.LUT R2, R2, 0x60, RZ, 0x3c, !PT ;  /* 0x0000006002027812 */ /* 0x000fc600078e3cff */
[----:B------:R-:W-:Y:S04]  /*6580*/  STS.U16 [R3+UR7+0x3d800], R120 ;  /* 0x03d8007803007988 */ /* 0x000fe80008000407 */
[----:B------:R-:W-:Y:S04]  /*6590*/  STS.U16 [R3+UR7+0x3e800], R119 ;  /* 0x03e8007703007988 */ /* 0x000fe80008000407 */
[----:B------:R-:W-:Y:S04]  /*65a0*/  STS.U16 [R3+UR7+0x3f800], R118 ;  /* 0x03f8007603007988 */ /* 0x000fe80008000407 */
[----:B------:R-:W-:Y:S04]  /*65b0*/  STS.U16 [R2+UR7+0x5c00], R0 ;  /* 0x005c000002007988 */ /* 0x000fe80008000407 */
[----:B------:R-:W-:Y:S04]  /*65c0*/  STS.U16 [R2+UR7+0x6c00], R5 ;  /* 0x006c000502007988 */ /* 0x000fe80008000407 */
[----:B------:R-:W-:Y:S04]  /*65d0*/  STS.U16 [R2+UR7+0x7c00], R4 ;  /* 0x007c000402007988 */ /* 0x000fe80008000407 */
[----:B--2---:R0:W-:Y:S04]  /*65e0*/  STS.U16 [R2+UR7+0x4c00], R125 ;  /* 0x004c007d02007988 */ /* 0x0041e80008000407 */
[----:B---3--:R-:W-:Y:S04]  /*65f0*/  STS.U16 [R2+UR7+0x3c00], R124 ;  /* 0x003c007c02007988 */ /* 0x008fe80008000407 */
[----:B----4-:R-:W-:Y:S04]  /*6600*/  STS.U16 [R2+UR7+0x2c00], R123 ;  /* 0x002c007b02007988 */ /* 0x010fe80008000407 */
[----:B-----5:R-:W-:Y:S04]  /*6610*/  STS.U16 [R2+UR7+0x1c00], R122 ;  /* 0x001c007a02007988 */ /* 0x020fe80008000407 */
[----:B------:R-:W-:Y:S04]  /*6620*/  STS.U16 [R2+UR7+0xc00], R121 ;  /* 0x000c007902007988 */ /* 0x000fe80008000407 */
[----:B------:R1:W2:Y:S04]  /*6630*/  LDG.E.U16 R7, desc[UR12][R6.64] ;  /* 0x0000000c06077981 */ /* 0x0002a8000c1e1500 */
[----:B------:R-:W3:Y:S04]  /*6640*/  LDG.E.U16 R9, desc[UR12][R8.64] ;  /* 0x0000000c08097981 */ /* 0x000ee8000c1e1500 */
[----:B------:R-:W4:Y:S04]  /*6650*/  LDG.E.U16 R11, desc[UR12][R10.64] ;  /* 0x0000000c0a0b7981 */ /* 0x000f28000c1e1500 */
[----:B------:R-:W5:Y:S04]  /*6660*/  LDG.E.U16 R13, desc[UR12][R12.64] ;  /* 0x0000000c0c0d7981 */ /* 0x000f68000c1e1500 */
        /* <DEDUP_REMOVED lines=51> */
[----:B------:R-:W5:Y:S01]  /*69a0*/  LDG.E.U16 R117, desc[UR12][R116.64] ;  /* 0x0000000c74757981 */ /* 0x000f62000c1e1500 */
[----:B0-----:R-:W0:Y:S01]  /*69b0*/  S2R R125, SR_TID.X ;  /* 0x00000000007d7919 */ /* 0x001e220000002100 */
[----:B------:R-:W-:Y:S01]  /*69c0*/  IMAD.MOV.U32 R3, RZ, RZ, -0x800000 ;  /* 0xff800000ff037424 */ /* 0x000fe200078e00ff */
[----:B0-----:R-:W-:-:S04]  /*69d0*/  LOP3.LUT R0, R125, 0xe0, RZ, 0xc0, !PT ;  /* 0x000000e07d007812 */ /* 0x001fc800078ec0ff */
[----:B------:R-:W-:Y:S02]  /*69e0*/  R2UR UR6, R0 ;  /* 0x00000000000672ca */ /* 0x000fe400000e0000 */
[----:B------:R-:W-:Y:S01]  /*69f0*/  MOV R0, 0xff800000 ;  /* 0xff80000000007802 */ /* 0x000fe20000000f00 */
[----:B-1----:R-:W-:Y:S01]  /*6a00*/  IMAD.MOV.U32 R6, RZ, RZ, 0x3f800000 ;  /* 0x3f800000ff067424 */ /* 0x002fe200078e00ff */
[----:B--2---:R-:W-:Y:S04]  /*6a10*/  STS.U16 [R2+UR7+0x8c00], R7 ;  /* 0x008c000702007988 */ /* 0x004fe80008000407 */
[----:B---3--:R-:W-:Y:S04]  /*6a20*/  STS.U16 [R2+UR7+0x9c00], R9 ;  /* 0x009c000902007988 */ /* 0x008fe80008000407 */
[----:B----4-:R-:W-:Y:S04]  /*6a30*/  STS.U16 [R2+UR7+0xac00], R11 ;  /* 0x00ac000b02007988 */ /* 0x010fe80008000407 */
[----:B-----5:R-:W-:Y:S04]  /*6a40*/  STS.U16 [R2+UR7+0xbc00], R13 ;  /* 0x00bc000d02007988 */ /* 0x020fe80008000407 */
        /* <DEDUP_REMOVED lines=51> */
[----:B------:R0:W-:Y:S02]  /*6d80*/  STS.U16 [R2+UR7+0x3fc00], R117 ;  /* 0x03fc007502007988 */ /* 0x0001e40008000407 */
[----:B0-----:R-:W-:-:S05]  /*6d90*/  IMAD.MOV.U32 R2, RZ, RZ, -0x800000 ;  /* 0xff800000ff027424 */ /* 0x001fca00078e00ff */
        /* <DEDUP_REMOVED lines=25> */
[----:B------:R-:W-:Y:S01]  /*6f30*/  STL [R1+0x628], R0 ;  /* 0x0006280001007387 */ /* 0x000fe20000100800 */
[----:B------:R-:W-:-:S03]  /*6f40*/  MOV R7, 0x3f800000 ;  /* 0x3f80000000077802 */ /* 0x000fc60000000f00 */
[----:B------:R-:W-:Y:S01]  /*6f50*/  STL [R1+0x624], R3 ;  /* 0x0006240301007387 */ /* 0x000fe20000100800 */
[----:B------:R-:W-:-:S03]  /*6f60*/  IMAD.MOV.U32 R4, RZ, RZ, 0x3f800000 ;  /* 0x3f800000ff047424 */ /* 0x000fc600078e00ff */
[----:B------:R-:W-:Y:S01]  /*6f70*/  STL [R1+0x620], R2 ;  /* 0x0006200201007387 */ /* 0x000fe20000100800 */
[----:B------:R-:W-:-:S03]  /*6f80*/  IMAD.MOV.U32 R5, RZ, RZ, 0x3f800000 ;  /* 0x3f800000ff057424 */ /* 0x000fc600078e00ff */
[----:B------:R-:W-:Y:S04]  /*6f90*/  STL [R1+0x61c], R0 ;  /* 0x00061c0001007387 */ /* 0x000fe80000100800 */
[----:B------:R0:W-:Y:S04]  /*6fa0*/  STL [R1+0x618], R3 ;  /* 0x0006180301007387 */ /* 0x0001e80000100800 */
[----:B------:R1:W-:Y:S04]  /*6fb0*/  STL [R1+0x614], R2 ;  /* 0x0006140201007387 */ /* 0x0003e80000100800 */
[----:B------:R-:W-:Y:S01]  /*6fc0*/  STL [R1+0x610], R0 ;  /* 0x0006100001007387 */ /* 0x000fe20000100800 */
[----:B0-----:R-:W-:Y:S01]  /*6fd0*/  IMAD.MOV.U32 R3, RZ, RZ, 0x3f800000 ;  /* 0x3f800000ff037424 */ /* 0x001fe200078e00ff */
[----:B-1----:R-:W-:-:S02]  /*6fe0*/  MOV R2, 0x3f800000 ;  /* 0x3f80000000027802 */ /* 0x002fc40000000f00 */
[----:B------:R-:W-:Y:S04]  /*6ff0*/  STL.64 [R1+0x738], R6 ;  /* 0x0007380601007387 */ /* 0x000fe80000100a00 */
[----:B------:R-:W-:Y:S04]  /*7000*/  STL.64 [R1+0x740], R4 ;  /* 0x0007400401007387 */ /* 0x000fe80000100a00 */
[----:B------:R-:W-:Y:S04]  /*7010*/  STL.64 [R1+0x748], R2 ;  /* 0x0007480201007387 */ /* 0x000fe80000100a00 */
[----:B------:R-:W-:Y:S04]  /*7020*/  STL.64 [R1+0x750], R6 ;  /* 0x0007500601007387 */ /* 0x000fe80000100a00 */
[----:B------:R-:W-:Y:S04]  /*7030*/  STL.64 [R1+0x758], R4 ;  /* 0x0007580401007387 */ /* 0x000fe80000100a00 */
[----:B------:R-:W-:Y:S04]  /*7040*/  STL [R1+0x2c0], RZ ;  /* 0x0002c0ff01007387 */ /* 0x000fe80000100800 */
[----:B------:R0:W-:Y:S04]  /*7050*/  STL.64 [R1+0x760], R2 ;  /* 0x0007600201007387 */ /* 0x0001e80000100a00 */
[----:B------:R1:W-:Y:S04]  /*7060*/  STL [R1+0x2c4], RZ ;  /* 0x0002c4ff01007387 */ /* 0x0003e80000100800 */
        /* <DEDUP_REMOVED lines=230> */
[----:B0-----:R-:W2:Y:S01]  /*7ed0*/  LDL.LU R3, [R1+0x720] ;  /* 0x0007200001037983 */ /* 0x001ea20000300800 */
[----:B------:R-:W0:Y:S01]  /*7ee0*/  S2R R4, SR_CTAID.X ;  /* 0x0000000000047919 */ /* 0x000e220000002500 */
[----:B------:R-:W-:-:S02]  /*7ef0*/  LOP3.LUT R10, R125, 0x1ff, RZ, 0xc0, !PT ;  /* 0x000001ff7d0a7812 */ /* 0x000fc400078ec0ff */
[----:B------:R1:W-:Y:S04]  /*7f00*/  STL [R1+0x290], RZ ;  /* 0x000290ff01007387 */ /* 0x0003e80000100800 */
[----:B------:R1:W-:Y:S04]  /*7f10*/  STL [R1+0x294], RZ ;  /* 0x000294ff01007387 */ /* 0x0003e80000100800 */
[----:B------:R1:W-:Y:S04]  /*7f20*/  STL [R1+0x298], RZ ;  /* 0x000298ff01007387 */ /* 0x0003e80000100800 */
[----:B------:R1:W-:Y:S01]  /*7f30*/  STL [R1+0x29c], RZ ;  /* 0x00029cff01007387 */ /* 0x0003e20000100800 */
[----:B------:R-:W-:-:S03]  /*7f40*/  ISETP.GE.U32.AND P1, PT, R10, 0x100, PT ;  /* 0x000001000a00780c */ /* 0x000fc60003f26070 */
[----:B------:R1:W-:Y:S04]  /*7f50*/  STL [R1+0x280], RZ ;  /* 0x000280ff01007387 */ /* 0x0003e80000100800 */
[----:B------:R1:W-:Y:S04]  /*7f60*/  STL [R1+0x284], RZ ;  /* 0x000284ff01007387 */ /* 0x0003e80000100800 */
[----:B------:R1:W-:Y:S04]  /*7f70*/  STL [R1+0x288], RZ ;  /* 0x000288ff01007387 */ /* 0x0003e80000100800 */
[----:B------:R1:W-:Y:S01]  /*7f80*/  STL [R1+0x28c], RZ ;  /* 0x00028cff01007387 */ /* 0x0003e20000100800 */
[----:B0-----:R-:W-:-:S03]  /*7f90*/  IMAD.SHL.U32 R0, R4, 0x100, RZ ;  /* 0x0000010004007824 */ /* 0x001fc600078e00ff */
[----:B------:R1:W-:Y:S04]  /*7fa0*/  STL [R1+0x6e0], RZ ;  /* 0x0006e0ff01007387 */ /* 0x0003e80000100800 */
[----:B------:R1:W-:Y:S04]  /*7fb0*/  STL [R1+0x6e4], RZ ;  /* 0x0006e4ff01007387 */ /* 0x0003e80000100800 */
[----:B------:R1:W-:Y:S01]  /*7fc0*/  STL [R1+0x6e8], RZ ;  /* 0x0006e8ff01007387 */ /* 0x0003e20000100800 */
[----:B------:R-:W-:-:S03]  /*7fd0*/  IADD3 R4, PT, PT, R0, 0x100, RZ ;  /* 0x0000010000047810 */ /* 0x000fc60007ffe0ff */
[----:B------:R1:W-:Y:S04]  /*7fe0*/  STL [R1+0x6ec], RZ ;  /* 0x0006ecff01007387 */ /* 0x0003e80000100800 */
[----:B------:R1:W-:Y:S04]  /*7ff0*/  STL [R1+0x700], RZ ;  /* 0x000700ff01007387 */ /* 0x0003e80000100800 */
[----:B------:R1:W-:Y:S04]  /*8000*/  STL [R1+0x704], RZ ;  /* 0x000704ff01007387 */ /* 0x0003e80000100800 */
[----:B------:R1:W-:Y:S01]  /*8010*/  STL [R1+0x708], RZ ;  /* 0x000708ff01007387 */ /* 0x0003e20000100800 */
[----:B------:R-:W-:-:S03]  /*8020*/  ISETP.GE.AND P0, PT, R4, 0x1, PT ;  /* 0x000000010400780c */ /* 0x000fc60003f06270 */
[----:B------:R1:W-:Y:S01]  /*8030*/  STL [R1+0x70c], RZ ;  /* 0x00070cff01007387 */ /* 0x0003e20000100800 */
[----:B------:R-:W-:-:S03]  /*8040*/  IMAD.MOV.U32 R4, RZ, RZ, 0x3f800000 ;  /* 0x3f800000ff047424 */ /* 0x000fc600078e00ff */
[----:B------:R1:W-:Y:S04]  /*8050*/  STL [R1+0x710], RZ ;  /* 0x000710ff01007387 */ /* 0x0003e80000100800 */
[----:B------:R1:W-:Y:S01]  /*8060*/  STL [R1+0x714], RZ ;  /* 0x000714ff01007387 */ /* 0x0003e20000100800 */
[----:B------:R-:W-:-:S03]  /*8070*/  IMAD.MOV.U32 R8, RZ, RZ, 0x3f800000 ;  /* 0x3f800000ff087424 */ /* 0x000fc600078e00ff */
[----:B------:R1:W-:Y:S01]  /*8080*/  STL [R1+0x718], RZ ;  /* 0x000718ff01007387 */ /* 0x0003e20000100800 */
[----:B------:R-:W-:-:S03]  /*8090*/  MOV R9, 0x3f800000 ;  /* 0x3f80000000097802 */ /* 0x000fc60000000f00 */
[----:B------:R1:W-:Y:S04]  /*80a0*/  STL [R1+0x71c], RZ ;  /* 0x00071cff01007387 */ /* 0x0003e80000100800 */
[----:B------:R1:W-:Y:S04]  /*80b0*/  STL [R1+0x6f0], RZ ;  /* 0x0006f0ff01007387 */ /* 0x0003e80000100800 */
[----:B------:R1:W-:Y:S04]  /*80c0*/  STL [R1+0x6f4], RZ ;  /* 0x0006f4ff01007387 */ /* 0x0003e80000100800 */
[----:B------:R1:W-:Y:S04]  /*80d0*/  STL [R1+0x6f8], RZ ;  /* 0x0006f8ff01007387 */ /* 0x0003e80000100800 */
[----:B------:R1:W-:Y:S04]  /*80e0*/  STL [R1+0x6fc], RZ ;  /* 0x0006fcff01007387 */ /* 0x0003e80000100800 */
[----:B------:R1:W-:Y:S01]  /*80f0*/  STL.64 [R1+0x768], R4 ;  /* 0x0007680401007387 */ /* 0x0003e20000100a00 */
[----:B------:R-:W-:-:S02]  /*8100*/  LOP3.LUT R2, R125, 0x1c, RZ, 0xc0, !PT ;  /* 0x0000001c7d027812 */ /* 0x000fc400078ec0ff */
[----:B--2---:R-:W-:-:S04]  /*8110*/  LOP3.LUT R3, R3, 0xfbffffff, RZ, 0xc0, !PT ;  /* 0xfbffffff03037812 */ /* 0x004fc800078ec0ff */
[----:B------:R-:W-:-:S05]  /*8120*/  @P1 LOP3.LUT R3, R3, 0x4000000, RZ, 0xfc, !PT ;  /* 0x0400000003031812 */ /* 0x000fca00078efcff */
[----:B------:R1:W-:Y:S04]  /*8130*/  STL [R1+0x720], R3 ;  /* 0x0007200301007387 */ /* 0x0003e80000100800 */
[----:B------:R1:W-:Y:S04]  /*8140*/  STL.64 [R1+0x780], R8 ;  /* 0x0007800801007387 */ /* 0x0003e80000100a00 */
[----:B------:R1:W-:Y:S04]  /*8150*/  STL.64 [R1+0x798], R6 ;  /* 0x0007980601007387 */ /* 0x0003e80000100a00 */
[----:B------:R1:W-:Y:S04]  /*8160*/  STL.64 [R1+0x7b0], R4 ;  /* 0x0007b00401007387 */ /* 0x0003e80000100a00 */
[----:B------:R1:W-:Y:S04]  /*8170*/  STL.64 [R1+0x368], R8 ;  /* 0x0003680801007387 */ /* 0x0003e80000100a00 */
[----:B------:R1:W-:Y:S04]  /*8180*/  STL.64 [R1+0x370], R6 ;  /* 0x0003700601007387 */ /* 0x0003e80000100a00 */
[----:B------:R1:W-:Y:S04]  /*8190*/  STL.64 [R1+0x378], R4 ;  /* 0x0003780401007387 */ /* 0x0003e80000100a00 */
[----:B------:R1:W-:Y:S04]  /*81a0*/  STL.64 [R1+0x3a0], R8 ;  /* 0x0003a00801007387 */ /* 0x0003e80000100a00 */
[----:B------:R1:W-:Y:S04]  /*81b0*/  STL.64 [R1+0x3b8], R4 ;  /* 0x0003b80401007387 */ /* 0x0003e80000100a00 */
[----:B------:R1:W-:Y:S01]  /*81c0*/  STL.64 [R1+0x3a8], R6 ;  /* 0x0003a80601007387 */ /* 0x0003e20000100a00 */
[----:B------:R-:W-:Y:S05]  /*81d0*/  @!P0 BRA `(.L_x_0) ;  /* 0x000001b800608947 */ /* 0x000fea0003800000 */
[----:B-1----:R-:W0:Y:S01]  /*81e0*/  LDC R7, c[0x0][0x3d8] ;  /* 0x0000f600ff077b82 */ /* 0x002e220000000800 */
[C---:B------:R-:W-:Y:S01]  /*81f0*/  LEA.HI R35, R2.reuse, 0xf8, RZ, 0x1e ;  /* 0x000000f802237811 */ /* 0x040fe200078ff0ff */
[----:B------:R-:W1:Y:S01]  /*8200*/  LDCU.64 UR4, c[0x0][0x3d0] ;  /* 0x00007a00ff0477ac */ /* 0x000e620008000a00 */
[----:B------:R-:W-:Y:S02]  /*8210*/  SHF.R.U32.HI R4, RZ, 0x6, R125 ;  /* 0x00000006ff047819 */ /* 0x000fe4000001167d */
[----:B------:R-:W-:Y:S01]  /*8220*/  LEA.HI R33, R2, 0xf0, RZ, 0x1e ;  /* 0x000000f002217811 */ /* 0x000fe200078ff0ff */
[----:B------:R-:W-:Y:S01]  /*8230*/  IMAD.IADD R6, R0, 0x1, R35 ;  /* 0x0000000100067824 */ /* 0x000fe200078e0223 */
[C---:B------:R-:W-:Y:S01]  /*8240*/  LEA.HI R31, R2.reuse, 0xe8, RZ, 0x1e ;  /* 0x000000e8021f7811 */ /* 0x040fe200078ff0ff */
[----:B------:R-:W2:Y:S01]  /*8250*/  LDCU UR8, c[0x0][0x3c8] ;  /* 0x00007900ff0877ac */ /* 0x000ea20008000800 */
[C---:B------:R-:W-:Y:S02]  /*8260*/  LEA.HI R29, R2.reuse, 0xe0, RZ, 0x1e ;  /* 0x000000e0021d7811 */ /* 0x040fe400078ff0ff */
[C---:B------:R-:W-:Y:S01]  /*8270*/  LEA.HI R13, R2.reuse, 0xd8, RZ, 0x1e ;  /* 0x000000d8020d7811 */ /* 0x040fe200078ff0ff */
[----:B------:R-:W3:Y:S01]  /*8280*/  LDCU.64 UR10, c[0x0][0x388] ;  /* 0x00007100ff0a77ac */ /* 0x000ee20008000a00 */
[----:B------:R-:W-:-:S02]  /*8290*/  LEA.HI R27, R2, 0xd0, RZ, 0x1e ;  /* 0x000000d0021b7811 */ /* 0x000fc400078ff0ff */
[C---:B------:R-:W-:Y:S01]  /*82a0*/  LEA.HI R25, R2.reuse, 0xc8, RZ, 0x1e ;  /* 0x000000c802197811 */ /* 0x040fe200078ff0ff */
[----:B------:R-:W4:Y:S01]  /*82b0*/  LDCU UR14, c[0x0][0x3a8] ;  /* 0x00007500ff0e77ac */ /* 0x000f220008000800 */
[C---:B------:R-:W-:Y:S02]  /*82c0*/  LEA.HI R23, R2.reuse, 0xc0, RZ, 0x1e ;  /* 0x000000c002177811 */ /* 0x040fe400078ff0ff */
[C---:B------:R-:W-:Y:S01]  /*82d0*/  LEA.HI R21, R2.reuse, 0xb8, RZ, 0x1e ;  /* 0x000000b802157811 */ /* 0x040fe200078ff0ff */
[----:B-1----:R-:W-:Y:S01]  /*82e0*/  UIMAD UR4, UR9, UR4, URZ ;  /* 0x00000004090472a4 */ /* 0x002fe2000f8e02ff */
[C---:B------:R-:W-:Y:S02]  /*82f0*/  LEA.HI R19, R2.reuse, 0xb0, RZ, 0x1e ;  /* 0x000000b002137811 */ /* 0x040fe400078ff0ff */
[C---:B------:R-:W-:Y:S02]  /*8300*/  LEA.HI R17, R2.reuse, 0xa8, RZ, 0x1e ;  /* 0x000000a802117811 */ /* 0x040fe400078ff0ff */
[----:B------:R-:W-:-:S02]  /*8310*/  LEA.HI R15, R2, 0xa0, RZ, 0x1e ;  /* 0x000000a0020f7811 */ /* 0x000fc400078ff0ff */
[C---:B------:R-:W-:Y:S02]  /*8320*/  LEA.HI R11, R2.reuse, 0x98, RZ, 0x1e ;  /* 0x00000098020b7811 */ /* 0x040fe400078ff0ff */
[C---:B------:R-:W-:Y:S02]  /*8330*/  LEA.HI R9, R2.reuse, 0x90, RZ, 0x1e ;  /* 0x0000009002097811 */ /* 0x040fe400078ff0ff */
[C---:B------:R-:W-:Y:S02]  /*8340*/  LEA.HI R5, R2.reuse, 0x88, RZ, 0x1e ;  /* 0x0000008802057811 */ /* 0x040fe400078ff0ff */
        /* <DEDUP_REMOVED lines=16> */
[----:B------:R-:W-:Y:S02]  /*8450*/  LEA.HI R8, R2, R0, RZ, 0x1e ;  /* 0x0000000002087211 */ /* 0x000fe400078ff0ff */
[----:B------:R-:W-:Y:S01]  /*8460*/  SGXT.U32 R2, R4, 0x3 ;  /* 0x000000030402781a */ /* 0x000fe20000000000 */
[----:B------:R-:W-:Y:S01]  /*8470*/  IMAD.IADD R4, R0, 0x1, R33 ;  /* 0x0000000100047824 */ /* 0x000fe200078e0221 */
[C---:B------:R-:W-:Y:S01]  /*8480*/  LOP3.LUT R94, R125.reuse, 0x7, RZ, 0xc0, !PT ;  /* 0x000000077d5e7812 */ /* 0x040fe200078ec0ff */
[----:B------:R1:W-:Y:S01]  /*8490*/  STL [R1+0x7c4], R8 ;  /* 0x0007c40801007387 */ /* 0x0003e20000100800 */
[C---:B------:R-:W-:Y:S02]  /*84a0*/  SHF.L.U32 R90, R125.reuse, 0x7, RZ ;  /* 0x000000077d5a7819 */ /* 0x040fe400000006ff */
[----:B------:R-:W-:Y:S01]  /*84b0*/  LOP3.LUT P0, RZ, R125, 0x3, RZ, 0xc0, !PT ;  /* 0x000000037dff7812 */ /* 0x000fe2000780c0ff */
[----:B------:R5:W-:Y:S03]  /*84c0*/  STL [R1+0x83c], R6 ;  /* 0x00083c0601007387 */ /* 0x000be60000100800 */
[----:B------:R-:W-:Y:S01]  /*84d0*/  ISETP.LT.U32.AND P0, PT, R10, 0x100, !P0 ;  /* 0x000001000a00780c */ /* 0x000fe20004701070 */
[----:B------:R0:W-:Y:S01]  /*84e0*/  STL [R1+0x838], R4 ;  /* 0x0008380401007387 */ /* 0x0001e20000100800 */
[C---:B-1----:R-:W-:Y:S01]  /*84f0*/  IADD3 R8, PT, PT, R0.reuse, R31, RZ ;  /* 0x0000001f00087210 */ /* 0x042fe20007ffe0ff */
[----:B-----5:R-:W-:-:S04]  /*8500*/  IMAD.IADD R6, R0, 0x1, R29 ;  /* 0x0000000100067824 */ /* 0x020fc800078e021d */
[----:B------:R1:W-:Y:S01]  /*8510*/  STL [R1+0x834], R8 ;  /* 0x0008340801007387 */ /* 0x0003e20000100800 */
[----:B0-----:R-:W-:-:S03]  /*8520*/  IMAD.IADD R4, R0, 0x1, R13 ;  /* 0x0000000100047824 */ /* 0x001fc600078e020d */
[----:B------:R0:W-:Y:S01]  /*8530*/  STL [R1+0x830], R6 ;  /* 0x0008300601007387 */ /* 0x0001e20000100800 */
[----:B------:R-:W-:Y:S01]  /*8540*/  IMAD R13, R2, R7, RZ ;  /* 0x00000007020d7224 */ /* 0x000fe200078e02ff */
[----:B------:R-:W-:Y:S02]  /*8550*/  IADD3 R2, PT, PT, R0, R27, RZ ;  /* 0x0000001b00027210 */ /* 0x000fe40007ffe0ff */
[----:B------:R5:W-:Y:S01]  /*8560*/  STL [R1+0x82c], R4 ;  /* 0x00082c0401007387 */ /* 0x000be20000100800 */
[----:B-1----:R-:W-:-:S03]  /*8570*/  MOV R8, UR6 ;  /* 0x0000000600087c02 */ /* 0x002fc60008000f00 */
[----:B------:R1:W-:Y:S01]  /*8580*/  STL [R1+0x828], R2 ;  /* 0x0008280201007387 */ /* 0x0003e20000100800 */
[C---:B0-----:R-:W-:Y:S02]  /*8590*/  IMAD.IADD R6, R0.reuse, 0x1, R25 ;  /* 0x0000000100067824 */ /* 0x041fe400078e0219 */
[C---:B------:R-:W-:Y:S02]  /*85a0*/  IMAD R25, R7.reuse, 0x8, R13 ;  /* 0x0000000807197824 */ /* 0x040fe400078e020d */
[C---:B-----5:R-:W-:Y:S01]  /*85b0*/  IMAD.IADD R4, R0.reuse, 0x1, R23 ;  /* 0x0000000100047824 */ /* 0x060fe200078e0217 */
[----:B------:R0:W-:Y:S01]  /*85c0*/  STL [R1+0x824], R6 ;  /* 0x0008240601007387 */ /* 0x0001e20000100800 */
[C---:B------:R-:W-:Y:S01]  /*85d0*/  IMAD R27, R7.reuse, 0x8, R25 ;  /* 0x00000008071b7824 */ /* 0x040fe200078e0219 */
[----:B-1----:R-:W-:Y:S02]  /*85e0*/  IADD3 R2, PT, PT, R0, R21, RZ ;  /* 0x0000001500027210 */ /* 0x002fe40007ffe0ff */
[----:B------:R1:W-:Y:S02]  /*85f0*/  STL [R1+0x820], R4 ;  /* 0x0008200401007387 */ /* 0x0003e40000100800 */
[----:B------:R-:W-:-:S02]  /*8600*/  LEA R21, R7, R27, 0x3 ;  /* 0x0000001b07157211 */ /* 0x000fc400078e18ff */
[----:B------:R5:W-:Y:S01]  /*8610*/  STL [R1+0x81c], R2 ;  /* 0x00081c0201007387 */ /* 0x000be20000100800 */
[C---:B0-----:R-:W-:Y:S01]  /*8620*/  IMAD.IADD R6, R0.reuse, 0x1, R19 ;  /* 0x0000000100067824 */ /* 0x041fe200078e0213 */
[----:B-1----:R-:W-:-:S04]  /*8630*/  IADD3 R4, PT, PT, R0, R17, RZ ;  /* 0x0000001100047210 */ /* 0x002fc80007ffe0ff */
[----:B------:R0:W-:Y:S01]  /*8640*/  STL [R1+0x818], R6 ;  /* 0x0008180601007387 */ /* 0x0001e20000100800 */
[----:B-----5:R-:W-:-:S03]  /*8650*/  IMAD.IADD R2, R0, 0x1, R15 ;  /* 0x0000000100027824 */ /* 0x020fc600078e020f */
[----:B------:R1:W-:Y:S04]  /*8660*/  STL [R1+0x814], R4 ;  /* 0x0008140401007387 */ /* 0x0003e80000100800 */
[----:B------:R5:W-:Y:S01]  /*8670*/  STL [R1+0x810], R2 ;  /* 0x0008100201007387 */ /* 0x000be20000100800 */
[C---:B0-----:R-:W-:Y:S01]  /*8680*/  IADD3 R6, PT, PT, R0.reuse, R11, RZ ;  /* 0x0000000b00067210 */ /* 0x041fe20007ffe0ff */
[----:B-1----:R-:W-:-:S04]  /*8690*/  IMAD.IADD R4, R0, 0x1, R9 ;  /* 0x0000000100047824 */ /* 0x002fc800078e0209 */
[----:B------:R-:W-:Y:S01]  /*86a0*/  STL [R1+0x80c], R6 ;  /* 0x00080c0601007387 */ /* 0x000fe20000100800 */
[----:B------:R-:W-:Y:S02]  /*86b0*/  IMAD R9, R94, 0x210, RZ ;  /* 0x000002105e097824 */ /* 0x000fe400078e02ff */
[C---:B-----5:R-:W-:Y:S01]  /*86c0*/  IMAD.IADD R2, R0.reuse, 0x1, R5 ;  /* 0x0000000100027824 */ /* 0x060fe200078e0205 */
[----:B------:R0:W-:Y:S04]  /*86d0*/  STL [R1+0x808], R4 ;  /* 0x0008080401007387 */ /* 0x0001e80000100800 */
[----:B------:R1:W-:Y:S01]  /*86e0*/  STL [R1+0x804], R2 ;  /* 0x0008040201007387 */ /* 0x0003e20000100800 */
[C---:B0-----:R-:W-:Y:S02]  /*86f0*/  IMAD.IADD R4, R0.reuse, 0x1, R3 ;  /* 0x0000000100047824 */ /* 0x041fe400078e0203 */
[C---:B------:R-:W-:Y:S01]  /*8700*/  IMAD.IADD R3, R0.reuse, 0x1, R51 ;  /* 0x0000000100037824 */ /* 0x040fe200078e0233 */
[----:B-1----:R-:W-:-:S02]  /*8710*/  IADD3 R2, PT, PT, R0, R49, RZ ;  /* 0x0000003100027210 */ /* 0x002fc40007ffe0ff */
[----:B------:R0:W-:Y:S01]  /*8720*/  STL [R1+0x800], R4 ;  /* 0x0008000401007387 */ /* 0x0001e20000100800 */
[----:B------:R-:W-:-:S03]  /*8730*/  IMAD R51, R7, 0x8, R21 ;  /* 0x0000000807337824 */ /* 0x000fc600078e0215 */
[----:B------:R1:W-:Y:S01]  /*8740*/  STL [R1+0x7fc], R3 ;  /* 0x0007fc0301007387 */ /* 0x0003e20000100800 */
[----:B------:R-:W-:-:S03]  /*8750*/  IMAD R55, R7, 0x8, R51 ;  /* 0x0000000807377824 */ /* 0x000fc600078e0233 */
[----:B------:R5:W-:Y:S01]  /*8760*/  STL [R1+0x7f8], R2 ;  /* 0x0007f80201007387 */ /* 0x000be20000100800 */
[C---:B0-----:R-:W-:Y:S01]  /*8770*/  IMAD.IADD R4, R0.reuse, 0x1, R47 ;  /* 0x0000000100047824 */ /* 0x041fe200078e022f */
[----:B------:R-:W-:Y:S02]  /*8780*/  LEA R23, R7, R55, 0x3 ;  /* 0x0000003707177211 */ /* 0x000fe400078e18ff */
[C---:B-1----:R-:W-:Y:S02]  /*8790*/  IADD3 R3, PT, PT, R0.reuse, R45, RZ ;  /* 0x0000002d00037210 */ /* 0x042fe40007ffe0ff */
[----:B------:R0:W-:Y:S01]  /*87a0*/  STL [R1+0x7f4], R4 ;  /* 0x0007f40401007387 */ /* 0x0001e20000100800 */
[----:B-----5:R-:W-:-:S03]  /*87b0*/  IMAD.IADD R2, R0, 0x1, R43 ;  /* 0x0000000100027824 */ /* 0x020fc600078e022b */
[----:B------:R1:W-:Y:S04]  /*87c0*/  STL [R1+0x7f0], R3 ;  /* 0x0007f00301007387 */ /* 0x0003e80000100800 */
[----:B------:R5:W-:Y:S01]  /*87d0*/  STL [R1+0x7ec], R2 ;  /* 0x0007ec0201007387 */ /* 0x000be20000100800 */
[C---:B0-----:R-:W-:Y:S01]  /*87e0*/  IADD3 R4, PT, PT, R0.reuse, R41, RZ ;  /* 0x0000002900047210 */ /* 0x041fe20007ffe0ff */
[----:B-1----:R-:W-:-:S04]  /*87f0*/  IMAD.IADD R3, R0, 0x1, R39 ;  /* 0x0000000100037824 */ /* 0x002fc800078e0227 */
[----:B------:R0:W-:Y:S01]  /*8800*/  STL [R1+0x7e8], R4 ;  /* 0x0007e80401007387 */ /* 0x0001e20000100800 */
[----:B-----5:R-:W-:-:S03]  /*8810*/  IMAD.IADD R2, R0, 0x1, R37 ;  /* 0x0000000100027824 */ /* 0x020fc600078e0225 */
[----:B------:R1:W-:Y:S04]  /*8820*/  STL [R1+0x7e4], R3 ;  /* 0x0007e40301007387 */ /* 0x0003e80000100800 */
[----:B------:R5:W-:Y:S01]  /*8830*/  STL [R1+0x7e0], R2 ;  /* 0x0007e00201007387 */ /* 0x000be20000100800 */
[C---:B0-----:R-:W-:Y:S02]  /*8840*/  IMAD.IADD R4, R0.reuse, 0x1, R61 ;  /* 0x0000000100047824 */ /* 0x041fe400078e023d */
[----:B-1----:R-:W-:-:S03]  /*8850*/  IMAD.IADD R3, R0, 0x1, R59 ;  /* 0x0000000100037824 */ /* 0x002fc600078e023b */
[----:B------:R0:W-:Y:S01]  /*8860*/  STL [R1+0x7dc], R4 ;  /* 0x0007dc0401007387 */ /* 0x0001e20000100800 */
[C---:B------:R-:W-:Y:S01]  /*8870*/  IMAD.IADD R3, R0.reuse, 0x1, R65 ;  /* 0x0000000100037824 */ /* 0x040fe200078e0241 */
[----:B-----5:R-:W-:Y:S01]  /*8880*/  IADD3 R2, PT, PT, R0, R53, RZ ;  /* 0x0000003500027210 */ /* 0x020fe20007ffe0ff */
[----:B------:R-:W-:-:S04]  /*8890*/  IMAD R53, R7, 0x8, R23 ;  /* 0x0000000807357824 */ /* 0x000fc800078e0217 */
[----:B------:R1:W-:Y:S01]  /*88a0*/  STL [R1+0x7d4], R2 ;  /* 0x0007d40201007387 */ /* 0x0003e20000100800 */
[----:B0-----:R-:W-:Y:S02]  /*88b0*/  IMAD.IADD R4, R0, 0x1, R57 ;  /* 0x0000000100047824 */ /* 0x001fe400078e0239 */
[----:B------:R-:W-:-:S03]  /*88c0*/  IMAD R57, R7, 0x8, R53 ;  /* 0x0000000807397824 */ /* 0x000fc600078e0235 */
[----:B------:R0:W-:Y:S01]  /*88d0*/  STL [R1+0x7d0], R4 ;  /* 0x0007d00401007387 */ /* 0x0001e20000100800 */
[----:B------:R-:W-:Y:S01]  /*88e0*/  IMAD R45, R7, 0x8, R57 ;  /* 0x00000008072d7824 */ /* 0x000fe200078e0239 */
[----:B-1----:R-:W-:-:S03]  /*88f0*/  IADD3 R2, PT, PT, R0, R63, RZ ;  /* 0x0000003f00027210 */ /* 0x002fc60007ffe0ff */
[C---:B------:R-:W-:Y:S02]  /*8900*/  IMAD R47, R7.reuse, 0x8, R45 ;  /* 0x00000008072f7824 */ /* 0x040fe400078e022d */
[----:B------:R1:W-:Y:S02]  /*8910*/  STL [R1+0x7cc], R2 ;  /* 0x0007cc0201007387 */ /* 0x0003e40000100800 */
[C---:B------:R-:W-:Y:S01]  /*8920*/  IMAD R49, R7.reuse, 0x8, R47 ;  /* 0x0000000807317824 */ /* 0x040fe200078e022f */
[----:B0-----:R-:W0:Y:S01]  /*8930*/  LDC.64 R4, c[0x0][0x3c0] ;  /* 0x0000f000ff047b82 */ /* 0x001e220000000a00 */
[----:B------:R5:W-:Y:S03]  /*8940*/  STL [R1+0x7c8], R3 ;  /* 0x0007c80301007387 */ /* 0x000be60000100800 */
[----:B------:R-:W-:Y:S02]  /*8950*/  LEA R15, R7, R49, 0x3 ;  /* 0x00000031070f7211 */ /* 0x000fe400078e18ff */
[----:B-1----:R-:W-:Y:S01]  /*8960*/  IADD3 R2, PT, PT, R0, R67, RZ ;  /* 0x0000004300027210 */ /* 0x002fe20007ffe0ff */
[----:B------:R-:W-:Y:S01]  /*8970*/  IMAD.SHL.U32 R0, R125, 0x2, RZ ;  /* 0x000000027d007824 */ /* 0x000fe200078e00ff */
[----:B------:R-:W-:Y:S01]  /*8980*/  LEA R41, R7, R15, 0x3 ;  /* 0x0000000f07297211 */ /* 0x000fe200078e18ff */
[----:B-----5:R-:W-:-:S02]  /*8990*/  IMAD.SHL.U32 R3, R125, 0x20, RZ ;  /* 0x000000207d037824 */ /* 0x020fc400078e00ff */
[----:B------:R1:W-:Y:S01]  /*89a0*/  STL [R1+0x7c0], R2 ;  /* 0x0007c00201007387 */ /* 0x0003e20000100800 */
[----:B------:R-:W-:Y:S01]  /*89b0*/  LOP3.LUT R9, R9, 0x10, R0, 0x78, !PT ;  /* 0x0000001009097812 */ /* 0x000fe200078e7800 */
[----:B------:R-:W-:Y:S01]  /*89c0*/  IMAD R43, R7, 0x8, R41 ;  /* 0x00000008072b7824 */ /* 0x000fe200078e0229 */
[----:B------:R-:W-:Y:S01]  /*89d0*/  LOP3.LUT R11, R3, 0x3c00, RZ, 0xc0, !PT ;  /* 0x00003c00030b7812 */ /* 0x000fe200078ec0ff */
[C---:B------:R-:W-:Y:S02]  /*89e0*/  IMAD.SHL.U32 R3, R94.reuse, 0x10, RZ ;  /* 0x000000105e037824 */ /* 0x040fe400078e00ff */
[----:B------:R-:W-:Y:S02]  /*89f0*/  IMAD R19, R7, 0x8, R43 ;  /* 0x0000000807137824 */ /* 0x000fe400078e022b */
[----:B------:R-:W-:Y:S01]  /*8a00*/  IMAD R6, R94, 0x80, R11 ;  /* 0x000000805e067824 */ /* 0x000fe200078e020b */
[----:B-1----:R-:W-:Y:S01]  /*8a10*/  LOP3.LUT R2, R125, 0x10, RZ, 0xc0, !PT ;  /* 0x000000107d027812 */ /* 0x002fe200078ec0ff */
[----:B------:R-:W-:Y:S01]  /*8a20*/  IMAD R11, R8, 0x100, R3 ;  /* 0x00000100080b7824 */ /* 0x000fe200078e0203 */
[C---:B------:R-:W-:Y:S01]  /*8a30*/  LOP3.LUT R90, R3.reuse, 0x780, R90, 0xf8, !PT ;  /* 0x00000780035a7812 */ /* 0x040fe200078ef85a */
[----:B0-----:R-:W-:Y:S01]  /*8a40*/  IMAD R4, R4, UR9, RZ ;  /* 0x0000000904047c24 */ /* 0x001fe2000f8e02ff */
[--C-:B------:R-:W-:Y:S01]  /*8a50*/  LOP3.LUT R3, R3, 0x30, R0.reuse, 0x78, !PT ;  /* 0x0000003003037812 */ /* 0x100fe200078e7800 */
[----:B------:R-:W-:Y:S01]  /*8a60*/  IMAD.SHL.U32 R2, R2, 0x100, RZ ;  /* 0x0000010002027824 */ /* 0x000fe200078e00ff */
[----:B------:R-:W-:Y:S01]  /*8a70*/  LOP3.LUT R11, R11, 0x30, R0, 0x78, !PT ;  /* 0x000000300b0b7812 */ /* 0x000fe200078e7800 */
[----:B------:R-:W-:Y:S01]  /*8a80*/  IMAD R48, R5, 0x18, RZ ;  /* 0x0000001805307824 */ /* 0x000fe200078e02ff */
[----:B------:R-:W-:Y:S01]  /*8a90*/  LOP3.LUT R0, R125, 0x3f, RZ, 0xc0, !PT ;  /* 0x0000003f7d007812 */ /* 0x000fe200078ec0ff */
[----:B------:R-:W-:Y:S01]  /*8aa0*/  IMAD R65, R5, 0xd, RZ ;  /* 0x0000000d05417824 */ /* 0x000fe200078e02ff */
[----:B------:R-:W-:Y:S01]  /*8ab0*/  LOP3.LUT R2, R9, R2, RZ, 0xfc, !PT ;  /* 0x0000000209027212 */ /* 0x000fe200078efcff */
[----:B------:R-:W-:Y:S01]  /*8ac0*/  IMAD R94, R94, 0x400, R11 ;  /* 0x000004005e5e7824 */ /* 0x000fe200078e020b */
[----:B------:R-:W0:Y:S01]  /*8ad0*/  LDC.64 R8, c[0x0][0x390] ;  /* 0x0000e400ff087b82 */ /* 0x000e220000000a00 */
[----:B------:R-:W-:Y:S01]  /*8ae0*/  IADD3 R98, PT, PT, R6, R3, RZ ;  /* 0x0000000306627210 */ /* 0x000fe20007ffe0ff */
[----:B------:R-:W-:Y:S01]  /*8af0*/  IMAD R6, R0, UR5, RZ ;  /* 0x0000000500067c24 */ /* 0x000fe2000f8e02ff */
[----:B------:R-:W-:Y:S01]  /*8b00*/  LEA R39, R7, R19, 0x3 ;  /* 0x0000001307277211 */ /* 0x000fe200078e18ff */
[----:B--2---:R-:W-:Y:S01]  /*8b10*/  IMAD R0, R10, UR8, RZ ;  /* 0x000000080a007c24 */ /* 0x004fe2000f8e02ff */
[----:B------:R-:W-:Y:S01]  /*8b20*/  USHF.L.U32 UR8, UR4, 0x1, URZ ;  /* 0x0000000104087899 */ /* 0x000fe200080006ff */
[----:B------:R-:W-:Y:S01]  /*8b30*/  IMAD.SHL.U32 R29, R6, 0x2, RZ ;  /* 0x00000002061d7824 */ /* 0x000fe200078e00ff */
[----:B------:R-:W-:Y:S01]  /*8b40*/  UIMAD.WIDE UR4, UR4, 0x2, URZ ;  /* 0x00000002040478a5 */ /* 0x000fe2000f8e02ff */
[C---:B------:R-:W-:Y:S01]  /*8b50*/  IMAD.SHL.U32 R11, R0.reuse, 0x2, RZ ;  /* 0x00000002000b7824 */ /* 0x040fe200078e00ff */
[----:B------:R-:W-:Y:S01]  /*8b60*/  STL [R1+0x728], R98 ;  /* 0x0007286201007387 */ /* 0x000fe20000100800 */
[----:B------:R-:W-:Y:S01]  /*8b70*/  IMAD.HI R17, R0, 0x2, RZ ;  /* 0x0000000200117827 */ /* 0x000fe200078e02ff */
[----:B------:R-:W-:-:S02]  /*8b80*/  SHF.L.U32 R0, R4, 0x1, RZ ;  /* 0x0000000104007819 */ /* 0x000fc400000006ff */
[----:B------:R-:W-:Y:S01]  /*8b90*/  SHF.L.U32 R82, R5, 0x4, RZ ;  /* 0x0000000405527819 */ /* 0x000fe200000006ff */
[----:B------:R-:W-:Y:S01]  /*8ba0*/  IMAD R37, R7, 0x8, R39 ;  /* 0x0000000807257824 */ /* 0x000fe200078e0227 */
[----:B---3--:R-:W-:Y:S01]  /*8bb0*/  IADD3 R100, P1, P2, R11, UR10, R0 ;  /* 0x0000000a0b647c10 */ /* 0x008fe2000fa3e000 */
[----:B------:R-:W-:Y:S01]  /*8bc0*/  IMAD.HI R4, R4, 0x2, RZ ;  /* 0x0000000204047827 */ /* 0x000fe200078e02ff */
[----:B------:R-:W-:-:S03]  /*8bd0*/  UMOV UR4, URZ ;  /* 0x000000ff00047c82 */ /* 0x000fc60008000000 */
[----:B------:R-:W-:Y:S01]  /*8be0*/  IMAD.HI R0, R6, 0x2, RZ ;  /* 0x0000000206007827 */ /* 0x000fe200078e02ff */
[----:B------:R-:W-:Y:S02]  /*8bf0*/  IADD3.X R101, PT, PT, R17, UR11, R4, P1, P2 ;  /* 0x0000000b11657c10 */ /* 0x000fe40008fe4404 */
[----:B0-----:R-:W-:Y:S01]  /*8c00*/  IADD3 R8, P3, P4, R29, UR8, R8 ;  /* 0x000000081d087c10 */ /* 0x001fe2000fc7e008 */
[----:B------:R-:W-:Y:S02]  /*8c10*/  IMAD R31, R7, 0x8, R37 ;  /* 0x00000008071f7824 */ /* 0x000fe400078e0225 */
[----:B------:R-:W-:Y:S01]  /*8c20*/  STL.64 [R1+0x648], R100 ;  /* 0x0006486401007387 */ /* 0x000fe20000100a00 */
[C---:B------:R-:W-:Y:S01]  /*8c30*/  IMAD R56, R5.reuse, 0x6a, RZ ;  /* 0x0000006a05387824 */ /* 0x040fe200078e02ff */
[----:B------:R-:W-:Y:S01]  /*8c40*/  IADD3.X R0, PT, PT, R0, UR5, R9, P3, P4 ;  /* 0x0000000500007c10 */ /* 0x000fe20009fe8409 */
[----:B------:R-:W-:Y:S01]  /*8c50*/  IMAD R64, R5, 0x36, RZ ;  /* 0x0000003605407824 */ /* 0x000fe200078e02ff */
[-C--:B------:R-:W-:Y:S01]  /*8c60*/  LEA R62, P1, R13, R8.reuse, 0x1 ;  /* 0x000000080d3e7211 */ /* 0x080fe200078208ff */
[----:B------:R-:W-:Y:S01]  /*8c70*/  IMAD R69, R5, 0x35, RZ ;  /* 0x0000003505457824 */ /* 0x000fe200078e02ff */
[-C--:B------:R-:W-:Y:S01]  /*8c80*/  LEA R60, P2, R25, R8.reuse, 0x1 ;  /* 0x00000008193c7211 */ /* 0x080fe200078408ff */
[----:B------:R-:W-:Y:S01]  /*8c90*/  IMAD R71, R5, 0x1b, RZ ;  /* 0x0000001b05477824 */ /* 0x000fe200078e02ff */
[----:B------:R-:W-:Y:S01]  /*8ca0*/  LEA R33, R7, R31, 0x3 ;  /* 0x0000001f07217211 */ /* 0x000fe200078e18ff */
[----:B------:R-:W-:Y:S01]  /*8cb0*/  IMAD R73, R5, 0x37, RZ ;  /* 0x0000003705497824 */ /* 0x000fe200078e02ff */
[----:B------:R-:W-:Y:S01]  /*8cc0*/  LEA R58, P3, R27, R8, 0x1 ;  /* 0x000000081b3a7211 */ /* 0x000fe200078608ff */
[----:B------:R-:W-:Y:S01]  /*8cd0*/  IMAD R67, R5, 0xe, RZ ;  /* 0x0000000e05437824 */ /* 0x000fe200078e02ff */
[-C--:B------:R-:W-:Y:S01]  /*8ce0*/  LEA.HI.X.SX32 R63, R13, R0.reuse, 0x1, P1 ;  /* 0x000000000d3f7211 */ /* 0x080fe200008f0eff */
[----:B------:R-:W-:Y:S01]  /*8cf0*/  IMAD R35, R7, 0x8, R33 ;  /* 0x0000000807237824 */ /* 0x000fe200078e0221 */
[-C--:B------:R-:W-:Y:S01]  /*8d00*/  LEA.HI.X.SX32 R61, R25, R0.reuse, 0x1, P2 ;  /* 0x00000000193d7211 */ /* 0x080fe200010f0eff */
[----:B------:R-:W-:Y:S01]  /*8d10*/  IMAD R70, R5, 0x1c, RZ ;  /* 0x0000001c05467824 */ /* 0x000fe200078e02ff */
[----:B------:R-:W-:Y:S01]  /*8d20*/  LEA.HI.X.SX32 R59, R27, R0, 0x1, P3 ;  /* 0x000000001b3b7211 */ /* 0x000fe200018f0eff */
[----:B------:R0:W-:Y:S01]  /*8d30*/  STL.64 [R1+0xc30], R62 ;  /* 0x000c303e01007387 */ /* 0x0001e20000100a00 */
[----:B------:R-:W-:Y:S01]  /*8d40*/  LEA R12, P3, R55, R8, 0x1 ;  /* 0x00000008370c7211 */ /* 0x000fe200078608ff */
[----:B------:R-:W-:Y:S01]  /*8d50*/  IMAD R3, R7, 0x8, R35 ;  /* 0x0000000807037824 */ /* 0x000fe200078e0223 */
[----:B------:R-:W-:Y:S01]  /*8d60*/  UMOV UR5, URZ ;  /* 0x000000ff00057c82 */ /* 0x000fe20008000000 */
[----:B------:R1:W-:Y:S01]  /*8d70*/  STL.64 [R1+0xc28], R60 ;  /* 0x000c283c01007387 */ /* 0x0003e20000100a00 */
[----:B------:R-:W-:Y:S01]  /*8d80*/  LEA.HI.X.SX32 R13, R55, R0, 0x1, P3 ;  /* 0x00000000370d7211 */ /* 0x000fe200018f0eff */
[----:B------:R-:W-:Y:S01]  /*8d90*/  IMAD R72, R5, 0x38, RZ ;  /* 0x0000003805487824 */ /* 0x000fe200078e02ff */
[----:B------:R-:W-:Y:S01]  /*8da0*/  LEA R11, R7, R3, 0x3 ;  /* 0x00000003070b7211 */ /* 0x000fe200078e18ff */
[----:B------:R2:W-:Y:S01]  /*8db0*/  STL.64 [R1+0xc20], R58 ;  /* 0x000c203a01007387 */ /* 0x0005e20000100a00 */
[----:B------:R-:W-:Y:S01]  /*8dc0*/  LEA R50, P3, R57, R8, 0x1 ;  /* 0x0000000839327211 */ /* 0x000fe200078608ff */
[----:B------:R-:W-:-:S02]  /*8dd0*/  IMAD R75, R5, 0x7, RZ ;  /* 0x00000007054b7824 */ /* 0x000fc400078e02ff */
[----:B------:R3:W-:Y:S01]  /*8de0*/  STL.64 [R1+0xc08], R12 ;  /* 0x000c080c01007387 */ /* 0x0007e20000100a00 */
[----:B------:R-:W-:Y:S02]  /*8df0*/  IMAD R29, R7, 0x8, R11 ;  /* 0x00000008071d7824 */ /* 0x000fe400078e020b */
[----:B0-----:R-:W-:Y:S01]  /*8e00*/  IMAD R62, R5, 0x33, RZ ;  /* 0x00000033053e7824 */ /* 0x001fe200078e02ff */
[-C--:B-1----:R-:W-:Y:S01]  /*8e10*/  LEA R60, P1, R21, R8.reuse, 0x1 ;  /* 0x00000008153c7211 */ /* 0x082fe200078208ff */
[----:B------:R-:W-:Y:S02]  /*8e20*/  IMAD R17, R7, 0x8, R29 ;  /* 0x0000000807117824 */ /* 0x000fe400078e021d */
[----:B------:R-:W-:Y:S01]  /*8e30*/  IMAD R63, R5, 0x6e, RZ ;  /* 0x0000006e053f7824 */ /* 0x000fe200078e02ff */
[----:B--2---:R-:W-:Y:S01]  /*8e40*/  LEA R58, P2, R51, R8, 0x1 ;  /* 0x00000008333a7211 */ /* 0x004fe200078408ff */
[----:B------:R-:W-:Y:S01]  /*8e50*/  IMAD R66, R5, 0x70, RZ ;  /* 0x0000007005427824 */ /* 0x000fe200078e02ff */
[-C--:B------:R-:W-:Y:S01]  /*8e60*/  LEA.HI.X.SX32 R61, R21, R0.reuse, 0x1, P1 ;  /* 0x00000000153d7211 */ /* 0x080fe200008f0eff */
[----:B------:R-:W-:Y:S01]  /*8e70*/  IMAD R68, R5, 0x72, RZ ;  /* 0x0000007205447824 */ /* 0x000fe200078e02ff */
[-C--:B------:R-:W-:Y:S01]  /*8e80*/  LEA.HI.X.SX32 R59, R51, R0.reuse, 0x1, P2 ;  /* 0x00000000333b7211 */ /* 0x080fe200010f0eff */
[----:B------:R-:W-:Y:S01]  /*8e90*/  IMAD R76, R5, 0x3a, RZ ;  /* 0x0000003a054c7824 */ /* 0x000fe200078e02ff */
[----:B------:R-:W-:Y:S01]  /*8ea0*/  LEA.HI.X.SX32 R51, R57, R0, 0x1, P3 ;  /* 0x0000000039337211 */ /* 0x000fe200018f0eff */
[----:B------:R0:W-:Y:S01]  /*8eb0*/  STL.64 [R1+0xc18], R60 ;  /* 0x000c183c01007387 */ /* 0x0001e20000100a00 */
[----:B------:R-:W-:Y:S01]  /*8ec0*/  LEA R25, R7, R17, 0x3 ;  /* 0x0000001107197211 */ /* 0x000fe200078e18ff */
[----:B------:R-:W-:-:S02]  /*8ed0*/  IMAD R57, R5, 0x31, RZ ;  /* 0x0000003105397824 */ /* 0x000fc400078e02ff */
[----:B------:R1:W-:Y:S01]  /*8ee0*/  STL.64 [R1+0xc10], R58 ;  /* 0x000c103a01007387 */ /* 0x0003e20000100a00 */
[----:B------:R-:W-:Y:S02]  /*8ef0*/  IMAD R74, R5, 0x74, RZ ;  /* 0x00000074054a7824 */ /* 0x000fe400078e02ff */
[----:B------:R-:W-:Y:S02]  /*8f00*/  IMAD R27, R7, 0x8, R25 ;  /* 0x00000008071b7824 */ /* 0x000fe400078e0219 */
[----:B------:R-:W-:Y:S02]  /*8f10*/  IMAD R87, R5, 0x39, RZ ;  /* 0x0000003905577824 */ /* 0x000fe400078e02ff */
[----:B---3--:R-:W-:Y:S01]  /*8f20*/  IMAD R13, R7, 0x8, R27 ;  /* 0x00000008070d7824 */ /* 0x008fe200078e021b */
[-C--:B0-----:R-:W-:Y:S01]  /*8f30*/  LEA R60, P1, R23, R8.reuse, 0x1 ;  /* 0x00000008173c7211 */ /* 0x081fe200078208ff */
[C---:B------:R-:W-:Y:S02]  /*8f40*/  IMAD R89, R5.reuse, 0x1d, RZ ;  /* 0x0000001d05597824 */ /* 0x040fe400078e02ff */
[----:B------:R-:W-:Y:S01]  /*8f50*/  IMAD R77, R5, 0x76, RZ ;  /* 0x00000076054d7824 */ /* 0x000fe200078e02ff */
[----:B-1----:R-:W-:Y:S01]  /*8f60*/  LEA R58, P2, R53, R8, 0x1 ;  /* 0x00000008353a7211 */ /* 0x002fe200078408ff */
[----:B------:R-:W-:Y:S01]  /*8f70*/  IMAD R85, R5, 0x1e, RZ ;  /* 0x0000001e05557824 */ /* 0x000fe200078e02ff */
[-C--:B------:R-:W-:Y:S01]  /*8f80*/  LEA.HI.X.SX32 R61, R23, R0.reuse, 0x1, P1 ;  /* 0x00000000173d7211 */ /* 0x080fe200008f0eff */
[----:B------:R-:W-:Y:S01]  /*8f90*/  IMAD R88, R5, 0x3c, RZ ;  /* 0x0000003c05587824 */ /* 0x000fe200078e02ff */
[----:B------:R-:W-:Y:S01]  /*8fa0*/  LEA.HI.X.SX32 R59, R53, R0, 0x1, P2 ;  /* 0x00000000353b7211 */ /* 0x000fe200010f0eff */
[----:B------:R-:W-:Y:S01]  /*8fb0*/  IMAD R92, R5, 0x3b, RZ ;  /* 0x0000003b055c7824 */ /* 0x000fe200078e02ff */
[-C--:B------:R-:W-:Y:S01]  /*8fc0*/  LEA R54, P1, R45, R8.reuse, 0x1 ;  /* 0x000000082d367211 */ /* 0x080fe200078208ff */
[----:B------:R-:W-:Y:S01]  /*8fd0*/  STL.64 [R1+0xc00], R60 ;  /* 0x000c003c01007387 */ /* 0x000fe20000100a00 */
[----:B------:R-:W-:Y:S01]  /*8fe0*/  LEA R52, P2, R47, R8, 0x1 ;  /* 0x000000082f347211 */ /* 0x000fe200078408ff */
[----:B------:R-:W-:Y:S01]  /*8ff0*/  IMAD R95, R5, 0xf, RZ ;  /* 0x0000000f055f7824 */ /* 0x000fe200078e02ff */
[-C--:B------:R-:W-:Y:S01]  /*9000*/  LEA.HI.X.SX32 R55, R45, R0.reuse, 0x1, P1 ;  /* 0x000000002d377211 */ /* 0x080fe200008f0eff */
        /* <DEDUP_REMOVED lines=8> */
[----:B------:R-:W-:Y:S01]  /*9090*/  LEA.HI.X.SX32 R47, R41, R0, 0x1, P2 ;  /* 0x00000000292f7211 */ /* 0x000fe200010f0eff */
[----:B------:R-:W-:Y:S02]  /*90a0*/  IMAD R23, R7, 0x8, R21 ;  /* 0x0000000807177824 */ /* 0x000fe400078e0215 */
[----:B0-----:R-:W-:Y:S02]  /*90b0*/  IMAD R59, R5, 0x19, RZ ;  /* 0x00000019053b7824 */ /* 0x001fe400078e02ff */
[----:B------:R-:W-:Y:S01]  /*90c0*/  IMAD R6, R7, 0x8, R23 ;  /* 0x0000000807067824 */ /* 0x000fe200078e0217 */
[----:B-1----:R-:W-:Y:S01]  /*90d0*/  LEA R50, P3, R49, R8, 0x1 ;  /* 0x0000000831327211 */ /* 0x002fe200078608ff */
[----:B------:R-:W-:-:S03]  /*90e0*/  IMAD R58, R5, 0x1a, RZ ;  /* 0x0000001a053a7824 */ /* 0x000fc600078e02ff */
[----:B------:R-:W-:Y:S01]  /*90f0*/  LEA R12, R7, R6, 0x3 ;  /* 0x00000006070c7211 */ /* 0x000fe200078e18ff */
[----:B--2---:R-:W-:Y:S01]  /*9100*/  IMAD R54, R5, 0x32, RZ ;  /* 0x0000003205367824 */ /* 0x004fe200078e02ff */
[----:B------:R-:W-:Y:S01]  /*9110*/  LEA.HI.X.SX32 R51, R49, R0, 0x1, P3 ;  /* 0x0000000031337211 */ /* 0x000fe200018f0eff */
[----:B------:R-:W-:Y:S01]  /*9120*/  IMAD R49, R5, 0x2f, RZ ;  /* 0x0000002f05317824 */ /* 0x000fe200078e02ff */
[----:B------:R-:W-:Y:S01]  /*9130*/  LEA R44, P3, R43, R8, 0x1 ;  /* 0x000000082b2c7211 */ /* 0x000fe200078608ff */
[----:B------:R-:W-:Y:S02]  /*9140*/  IMAD R20, R7, 0x8, R12 ;  /* 0x0000000807147824 */ /* 0x000fe400078e020c */
[----:B------:R0:W-:Y:S01]  /*9150*/  STL.64 [R1+0xbd8], R50 ;  /* 0x000bd83201007387 */ /* 0x0001e20000100a00 */
[----:B------:R-:W-:Y:S01]  /*9160*/  LEA.HI.X.SX32 R45, R43, R0, 0x1, P3 ;  /* 0x000000002b2d7211 */ /* 0x000fe200018f0eff */
[----:B------:R-:W-:Y:S01]  /*9170*/  IMAD R9, R7, 0x8, R20 ;  /* 0x0000000807097824 */ /* 0x000fe200078e0214 */
[----:B------:R-:W-:Y:S01]  /*9180*/  LEA R40, P3, R37, R8, 0x1 ;  /* 0x0000000825287211 */ /* 0x000fe200078608ff */
[----:B------:R1:W-:Y:S01]  /*9190*/  STL.64 [R1+0xbe0], R52 ;  /* 0x000be03401007387 */ /* 0x0003e20000100a00 */
[----:B------:R-:W-:-:S02]  /*91a0*/  IMAD R60, R5, 0x34, RZ ;  /* 0x00000034053c7824 */ /* 0x000fc400078e02ff */
[----:B------:R-:W-:Y:S01]  /*91b0*/  LEA.HI.X.SX32 R41, R37, R0, 0x1, P3 ;  /* 0x0000000025297211 */ /* 0x000fe200018f0eff */
[----:B------:R-:W-:Y:S01]  /*91c0*/  IMAD R55, R5, 0x68, RZ ;  /* 0x0000006805377824 */ /* 0x000fe200078e02ff */
[-C--:B------:R-:W-:Y:S01]  /*91d0*/  LEA R38, P3, R35, R8.reuse, 0x1 ;  /* 0x0000000823267211 */ /* 0x080fe200078608ff */
[----:B------:R-:W-:Y:S01]  /*91e0*/  IMAD R61, R5, 0x6c, RZ ;  /* 0x0000006c053d7824 */ /* 0x000fe200078e02ff */
[----:B0-----:R-:W-:Y:S01]  /*91f0*/  LEA R50, P1, R15, R8, 0x1 ;  /* 0x000000080f327211 */ /* 0x001fe200078208ff */
[C---:B------:R-:W-:Y:S02]  /*9200*/  IMAD R93, R5.reuse, 0x3e, RZ ;  /* 0x0000003e055d7824 */ /* 0x040fe400078e02ff */
[----:B------:R-:W-:Y:S01]  /*9210*/  IMAD R91, R5, 0x7c, RZ ;  /* 0x0000007c055b7824 */ /* 0x000fe200078e02ff */
[----:B------:R-:W-:Y:S01]  /*9220*/  LEA.HI.X.SX32 R51, R15, R0, 0x1, P1 ;  /* 0x000000000f337211 */ /* 0x000fe200008f0eff */
[----:B-1----:R-:W-:Y:S01]  /*9230*/  IMAD R52, R5, 0x64, RZ ;  /* 0x0000006405347824 */ /* 0x002fe200078e02ff */
[----:B------:R-:W-:Y:S01]  /*9240*/  LEA R15, R7, R9, 0x3 ;  /* 0x00000009070f7211 */ /* 0x000fe200078e18ff */
[----:B------:R-:W-:-:S02]  /*9250*/  IMAD R53, R5, 0x66, RZ ;  /* 0x0000006605357824 */ /* 0x000fc400078e02ff */
[----:B------:R0:W-:Y:S01]  /*9260*/  STL.64 [R1+0xbd0], R50 ;  /* 0x000bd03201007387 */ /* 0x0001e20000100a00 */
[C---:B------:R-:W-:Y:S02]  /*9270*/  IMAD R96, R5.reuse, 0x3d, RZ ;  /* 0x0000003d05607824 */ /* 0x040fe400078e02ff */
[C---:B------:R-:W-:Y:S01]  /*9280*/  IMAD R97, R5.reuse, 0x1f, RZ ;  /* 0x0000001f05617824 */ /* 0x040fe200078e02ff */
[----:B------:R1:W-:Y:S01]  /*9290*/  STL.64 [R1+0xbc8], R46 ;  /* 0x000bc82e01007387 */ /* 0x0003e20000100a00 */
[C---:B------:R-:W-:Y:S02]  /*92a0*/  IMAD.SHL.U32 R79, R5.reuse, 0x4, RZ ;  /* 0x00000004054f7824 */ /* 0x040fe400078e00ff */
[C---:B------:R-:W-:Y:S01]  /*92b0*/  IMAD.SHL.U32 R83, R5.reuse, 0x8, RZ ;  /* 0x0000000805537824 */ /* 0x040fe200078e00ff */
[----:B------:R2:W-:Y:S01]  /*92c0*/  STL.64 [R1+0xbc0], R44 ;  /* 0x000bc02c01007387 */ /* 0x0005e20000100a00 */
[C---:B------:R-:W-:Y:S02]  /*92d0*/  IMAD.SHL.U32 R81, R5.reuse, 0x20, RZ ;  /* 0x0000002005517824 */ /* 0x040fe400078e00ff */
[----:B------:R-:W-:-:S02]  /*92e0*/  IMAD R78, R5, 0x7e, RZ ;  /* 0x0000007e054e7824 */ /* 0x000fc400078e02ff */
[C---:B0-----:R-:W-:Y:S02]  /*92f0*/  IMAD R51, R5.reuse, 0x3, RZ ;  /* 0x0000000305337824 */ /* 0x041fe400078e02ff */
[----:B------:R-:W-:Y:S01]  /*9300*/  IMAD R50, R5, 0x30, RZ ;  /* 0x0000003005327824 */ /* 0x000fe200078e02ff */
[-C--:B-1----:R-:W-:Y:S01]  /*9310*/  LEA R46, P1, R19, R8.reuse, 0x1 ;  /* 0x00000008132e7211 */ /* 0x082fe200078208ff */
[----:B------:R-:W-:Y:S01]  /*9320*/  IMAD R80, R5, 0x3f, RZ ;  /* 0x0000003f05507824 */ /* 0x000fe200078e02ff */
[----:B--2---:R-:W-:Y:S02]  /*9330*/  LEA R44, P2, R39, R8, 0x1 ;  /* 0x00000008272c7211 */ /* 0x004fe400078408ff */
[-C--:B------:R-:W-:Y:S01]  /*9340*/  LEA.HI.X.SX32 R47, R19, R0.reuse, 0x1, P1 ;  /* 0x00000000132f7211 */ /* 0x080fe200008f0eff */
[----:B------:R-:W-:Y:S01]  /*9350*/  IMAD R19, R7, 0x8, R15 ;  /* 0x0000000807137824 */ /* 0x000fe200078e020f */
[----:B------:R-:W-:Y:S02]  /*9360*/  LEA.HI.X.SX32 R45, R39, R0, 0x1, P2 ;  /* 0x00000000272d7211 */ /* 0x000fe400010f0eff */
[----:B------:R-:W-:Y:S01]  /*9370*/  LEA R42, P1, R31, R8, 0x1 ;  /* 0x000000081f2a7211 */ /* 0x000fe200078208ff */
[----:B------:R0:W-:Y:S01]  /*9380*/  STL.64 [R1+0xbb8], R46 ;  /* 0x000bb82e01007387 */ /* 0x0001e20000100a00 */
[-C--:B------:R-:W-:Y:S01]  /*9390*/  LEA.HI.X.SX32 R39, R35, R0.reuse, 0x1, P3 ;  /* 0x0000000023277211 */ /* 0x080fe200018f0eff */
[----:B------:R-:W-:Y:S01]  /*93a0*/  IMAD R10, R7, 0x8, R19 ;  /* 0x00000008070a7824 */ /* 0x000fe200078e0213 */
[----:B------:R-:W-:Y:S01]  /*93b0*/  LEA.HI.X.SX32 R43, R31, R0, 0x1, P1 ;  /* 0x000000001f2b7211 */ /* 0x000fe200008f0eff */
[----:B------:R1:W-:Y:S01]  /*93c0*/  STL.64 [R1+0xbb0], R44 ;  /* 0x000bb02c01007387 */ /* 0x0003e20000100a00 */
[----:B------:R-:W-:-:S02]  /*93d0*/  LEA R36, P1, R3, R8, 0x1 ;  /* 0x0000000803247211 */ /* 0x000fc400078208ff */
[----:B------:R-:W-:Y:S01]  /*93e0*/  LEA R30, P3, R29, R8, 0x1 ;  /* 0x000000081d1e7211 */ /* 0x000fe200078608ff */
[----:B------:R2:W-:Y:S01]  /*93f0*/  STL.64 [R1+0xba8], R40 ;  /* 0x000ba82801007387 */ /* 0x0005e20000100a00 */
[-C--:B------:R-:W-:Y:S02]  /*9400*/  LEA.HI.X.SX32 R37, R3, R0.reuse, 0x1, P1 ;  /* 0x0000000003257211 */ /* 0x080fe400008f0eff */
[----:B------:R-:W-:Y:S01]  /*9410*/  LEA.HI.X.SX32 R31, R29, R0, 0x1, P3 ;  /* 0x000000001d1f7211 */ /* 0x000fe200018f0eff */
[----:B------:R3:W-:Y:S01]  /*9420*/  STL.64 [R1+0xba0], R42 ;  /* 0x000ba02a01007387 */ /* 0x0007e20000100a00 */
[----:B------:R-:W-:Y:S01]  /*9430*/  LEA R34, P1, R17, R8, 0x1 ;  /* 0x0000000811227211 */ /* 0x000fe200078208ff */
[----:B0-----:R-:W-:Y:S01]  /*9440*/  IMAD R46, R5, 0x17, RZ ;  /* 0x00000017052e7824 */ /* 0x001fe200078e02ff */
[----:B------:R-:W-:Y:S01]  /*9450*/  LEA R14, R7, R10, 0x3 ;  /* 0x0000000a070e7211 */ /* 0x000fe200078e18ff */
[----:B-1----:R-:W-:Y:S01]  /*9460*/  IMAD R45, R5, 0x6, RZ ;  /* 0x00000006052d7824 */ /* 0x002fe200078e02ff */
[----:B------:R-:W-:Y:S01]  /*9470*/  LEA.HI.X.SX32 R35, R17, R0, 0x1, P1 ;  /* 0x0000000011237211 */ /* 0x000fe200008f0eff */
[----:B------:R-:W-:Y:S01]  /*9480*/  IMAD R44, R5, 0x2d, RZ ;  /* 0x0000002d052c7824 */ /* 0x000fe200078e02ff */
[----:B--2---:R-:W-:Y:S01]  /*9490*/  LEA R40, P2, R33, R8, 0x1 ;  /* 0x0000000821287211 */ /* 0x004fe200078408ff */
[----:B------:R-:W-:-:S02]  /*94a0*/  IMAD R18, R7, 0x8, R14 ;  /* 0x0000000807127824 */ /* 0x000fc400078e020e */
[----:B------:R-:W-:Y:S01]  /*94b0*/  IMAD R47, R5, 0xc, RZ ;  /* 0x0000000c052f7824 */ /* 0x000fe200078e02ff */
[----:B------:R-:W-:Y:S01]  /*94c0*/  LEA.HI.X.SX32 R41, R33, R0, 0x1, P2 ;  /* 0x0000000021297211 */ /* 0x000fe200010f0eff */
[----:B------:R-:W-:Y:S01]  /*94d0*/  IMAD R3, R7, 0x8, R18 ;  /* 0x0000000807037824 */ /* 0x000fe200078e0212 */
[----:B------:R-:W-:Y:S01]  /*94e0*/  LEA R32, P2, R11, R8, 0x1 ;  /* 0x000000080b207211 */ /* 0x000fe200078408ff */
[----:B---3--:R-:W-:Y:S02]  /*94f0*/  IMAD R42, R5, 0x60, RZ ;  /* 0x00000060052a7824 */ /* 0x008fe400078e02ff */
[----:B------:R0:W-:Y:S01]  /*9500*/  STL.64 [R1+0xb98], R40 ;  /* 0x000b982801007387 */ /* 0x0001e20000100a00 */
[----:B------:R-:W-:Y:S01]  /*9510*/  LEA.HI.X.SX32 R33, R11, R0, 0x1, P2 ;  /* 0x000000000b217211 */ /* 0x000fe200010f0eff */
[----:B------:R-:W-:Y:S01]  /*9520*/  IMAD R43, R5, 0x62, RZ ;  /* 0x00000062052b7824 */ /* 0x000fe200078e02ff */
[C---:B------:R-:W-:Y:S01]  /*9530*/  LEA R11, R7.reuse, R3, 0x3 ;  /* 0x00000003070b7211 */ /* 0x040fe200078e18ff */
[----:B------:R1:W-:Y:S04]  /*9540*/  STL.64 [R1+0xb90], R38 ;  /* 0x000b902601007387 */ /* 0x0003e80000100a00 */
[----:B------:R2:W-:Y:S01]  /*9550*/  STL.64 [R1+0xb88], R36 ;  /* 0x000b882401007387 */ /* 0x0005e20000100a00 */
[----:B------:R-:W-:-:S03]  /*9560*/  IMAD R17, R7, 0x8, R11 ;  /* 0x0000000807117824 */ /* 0x000fc600078e020b */
[----:B------:R3:W-:Y:S01]  /*9570*/  STL.64 [R1+0xb80], R32 ;  /* 0x000b802001007387 */ /* 0x0007e20000100a00 */
[----:B------:R-:W-:Y:S02]  /*9580*/  IMAD R4, R7, 0x8, R17 ;  /* 0x0000000807047824 */ /* 0x000fe400078e0211 */
[C---:B0-----:R-:W-:Y:S01]  /*9590*/  IMAD R41, R5.reuse, 0x42, RZ ;  /* 0x0000004205297824 */ /* 0x041fe200078e02ff */
[----:B------:R0:W-:Y:S01]  /*95a0*/  STL.64 [R1+0xb78], R30 ;  /* 0x000b781e01007387 */ /* 0x0001e20000100a00 */
[C---:B------:R-:W-:Y:S02]  /*95b0*/  IMAD R40, R5.reuse, 0x44, RZ ;  /* 0x0000004405287824 */ /* 0x040fe400078e02ff */
[C---:B-1----:R-:W-:Y:S01]  /*95c0*/  IMAD R39, R5.reuse, 0x46, RZ ;  /* 0x0000004605277824 */ /* 0x042fe200078e02ff */
[----:B------:R1:W-:Y:S01]  /*95d0*/  STL.64 [R1+0xb70], R34 ;  /* 0x000b702201007387 */ /* 0x0003e20000100a00 */
[C---:B--2---:R-:W-:Y:S02]  /*95e0*/  IMAD R36, R5.reuse, 0x21, RZ ;  /* 0x0000002105247824 */ /* 0x044fe400078e02ff */
[----:B------:R-:W-:Y:S01]  /*95f0*/  IMAD R37, R5, 0x4a, RZ ;  /* 0x0000004a05257824 */ /* 0x000fe200078e02ff */
[-C--:B---3--:R-:W-:Y:S01]  /*9600*/  LEA R32, P2, R25, R8.reuse, 0x1 ;  /* 0x0000000819207211 */ /* 0x088fe200078408ff */
[----:B------:R-:W-:Y:S01]  /*9610*/  IMAD R38, R5, 0x48, RZ ;  /* 0x0000004805267824 */ /* 0x000fe200078e02ff */
[----:B0-----:R-:W-:-:S02]  /*9620*/  LEA R30, P3, R27, R8, 0x1 ;  /* 0x000000081b1e7211 */ /* 0x001fc400078608ff */
[-C--:B------:R-:W-:Y:S02]  /*9630*/  LEA.HI.X.SX32 R33, R25, R0.reuse, 0x1, P2 ;  /* 0x0000000019217211 */ /* 0x080fe400010f0eff */
[----:B------:R-:W-:Y:S01]  /*9640*/  LEA.HI.X.SX32 R31, R27, R0, 0x1, P3 ;  /* 0x000000001b1f7211 */ /* 0x000fe200018f0eff */
[----:B-1----:R-:W-:Y:S01]  /*9650*/  IMAD R34, R5, 0x22, RZ ;  /* 0x0000002205227824 */ /* 0x002fe200078e02ff */
[-C--:B------:R-:W-:Y:S01]  /*9660*/  LEA R28, P2, R21, R8.reuse, 0x1 ;  /* 0x00000008151c7211 */ /* 0x080fe200078408ff */
[----:B------:R-:W-:Y:S01]  /*9670*/  IMAD R35, R5, 0x11, RZ ;  /* 0x0000001105237824 */ /* 0x000fe200078e02ff */
[----:B------:R-:W-:Y:S01]  /*9680*/  LEA R24, P3, R23, R8, 0x1 ;  /* 0x0000000817187211 */ /* 0x000fe200078608ff */
[----:B------:R0:W-:Y:S01]  /*9690*/  STL.64 [R1+0xb60], R30 ;  /* 0x000b601e01007387 */ /* 0x0001e20000100a00 */
[-C--:B------:R-:W-:Y:S02]  /*96a0*/  LEA.HI.X.SX32 R29, R21, R0.reuse, 0x1, P2 ;  /* 0x00000000151d7211 */ /* 0x080fe400010f0eff */
[----:B------:R-:W-:Y:S01]  /*96b0*/  LEA.HI.X.SX32 R25, R23, R0, 0x1, P3 ;  /* 0x0000000017197211 */ /* 0x000fe200018f0eff */
[----:B------:R1:W-:Y:S01]  /*96c0*/  STL.64 [R1+0xb68], R32 ;  /* 0x000b682001007387 */ /* 0x0003e20000100a00 */
[----:B------:R-:W-:-:S02]  /*96d0*/  LEA R26, P2, R12, R8, 0x1 ;  /* 0x000000080c1a7211 */ /* 0x000fc400078408ff */
[----:B------:R-:W-:Y:S02]  /*96e0*/  IADD3 R102, P5, PT, R38, R100, RZ ;  /* 0x0000006426667210 */ /* 0x000fe40007fbe0ff */
[----:B------:R-:W-:Y:S02]  /*96f0*/  LEA.HI.X.SX32 R27, R12, R0, 0x1, P2 ;  /* 0x000000000c1b7211 */ /* 0x000fe400010f0eff */
[----:B0-----:R-:W-:-:S04]  /*9700*/  LEA R30, P1, R13, R8, 0x1 ;  /* 0x000000080d1e7211 */ /* 0x001fc800078208ff */
[----:B------:R-:W-:Y:S01]  /*9710*/  LEA.HI.X.SX32 R31, R13, R0, 0x1, P1 ;  /* 0x000000000d1f7211 */ /* 0x000fe200008f0eff */
[----:B-1----:R-:W-:Y:S01]  /*9720*/  IMAD R32, R5, 0x23, RZ ;  /* 0x0000002305207824 */ /* 0x002fe200078e02ff */
[----:B------:R-:W-:Y:S01]  /*9730*/  LEA R13, R7, R4, 0x3 ;  /* 0x00000004070d7211 */ /* 0x000fe200078e18ff */
[----:B------:R-:W-:Y:S02]  /*9740*/  IMAD R33, R5, 0x4c, RZ ;  /* 0x0000004c05217824 */ /* 0x000fe400078e02ff */
[----:B------:R0:W-:Y:S02]  /*9750*/  STL.64 [R1+0xb58], R30 ;  /* 0x000b581e01007387 */ /* 0x0001e40000100a00 */
[----:B------:R-:W-:Y:S02]  /*9760*/  IMAD R16, R7, 0x8, R13 ;  /* 0x0000000807107824 */ /* 0x000fe400078e020d */
[----:B------:R1:W-:Y:S04]  /*9770*/  STL.64 [R1+0xb50], R28 ;  /* 0x000b501c01007387 */ /* 0x0003e80000100a00 */
[----:B------:R2:W-:Y:S01]  /*9780*/  STL.64 [R1+0xb48], R24 ;  /* 0x000b481801007387 */ /* 0x0005e20000100a00 */
[----:B0-----:R-:W-:-:S02]  /*9790*/  IMAD R30, R5, 0x9, RZ ;  /* 0x00000009051e7824 */ /* 0x001fc400078e02ff */
[----:B------:R-:W-:Y:S01]  /*97a0*/  IMAD R31, R5, 0x4e, RZ ;  /* 0x0000004e051f7824 */ /* 0x000fe200078e02ff */
[-C--:B-1----:R-:W-:Y:S02]  /*97b0*/  LEA R28, P1, R6, R8.reuse, 0x1 ;  /* 0x00000008061c7211 */ /* 0x082fe400078208ff */
[----:B--2---:R-:W-:Y:S02]  /*97c0*/  LEA R24, P3, R20, R8, 0x1 ;  /* 0x0000000814187211 */ /* 0x004fe400078608ff */
[-C--:B------:R-:W-:Y:S01]  /*97d0*/  LEA.HI.X.SX32 R29, R6, R0.reuse, 0x1, P1 ;  /* 0x00000000061d7211 */ /* 0x080fe200008f0eff */
[----:B------:R-:W-:Y:S01]  /*97e0*/  IMAD R6, R7, 0x8, R16 ;  /* 0x0000000807067824 */ /* 0x000fe200078e0210 */
[----:B------:R-:W-:Y:S02]  /*97f0*/  LEA.HI.X.SX32 R25, R20, R0, 0x1, P3 ;  /* 0x0000000014197211 */ /* 0x000fe400018f0eff */
[----:B------:R-:W-:Y:S01]  /*9800*/  LEA R22, P3, R19, R8, 0x1 ;  /* 0x0000000813167211 */ /* 0x000fe200078608ff */
[----:B------:R0:W-:Y:S01]  /*9810*/  STL.64 [R1+0xb40], R28 ;  /* 0x000b401c01007387 */ /* 0x0001e20000100a00 */
[----:B------:R-:W-:-:S02]  /*9820*/  LEA R12, R7, R6, 0x3 ;  /* 0x00000006070c7211 */ /* 0x000fc400078e18ff */
[----:B------:R-:W-:Y:S01]  /*9830*/  LEA.HI.X.SX32 R23, R19, R0, 0x1, P3 ;  /* 0x0000000013177211 */ /* 0x000fe200018f0eff */
[----:B------:R1:W-:Y:S01]  /*9840*/  STL.64 [R1+0xb38], R26 ;  /* 0x000b381a01007387 */ /* 0x0003e20000100a00 */
[----:B------:R-:W-:-:S03]  /*9850*/  LEA R20, P3, R18, R8, 0x1 ;  /* 0x0000000812147211 */ /* 0x000fc600078608ff */
[----:B------:R2:W-:Y:S01]  /*9860*/  STL.64 [R1+0xb30], R24 ;  /* 0x000b301801007387 */ /* 0x0005e20000100a00 */
[----:B------:R-:W-:Y:S01]  /*9870*/  LEA.HI.X.SX32 R21, R18, R0, 0x1, P3 ;  /* 0x0000000012157211 */ /* 0x000fe200018f0eff */
[C---:B0-----:R-:W-:Y:S02]  /*9880*/  IMAD R29, R5.reuse, 0x12, RZ ;  /* 0x00000012051d7824 */ /* 0x041fe400078e02ff */
[----:B------:R-:W-:Y:S01]  /*9890*/  IMAD R28, R5, 0x50, RZ ;  /* 0x00000050051c7824 */ /* 0x000fe200078e02ff */
[-C--:B-1----:R-:W-:Y:S02]  /*98a0*/  LEA R26, P1, R9, R8.reuse, 0x1 ;  /* 0x00000008091a7211 */ /* 0x082fe400078208ff */
[----:B--2---:R-:W-:Y:S02]  /*98b0*/  LEA R24, P2, R15, R8, 0x1 ;  /* 0x000000080f187211 */ /* 0x004fe400078408ff */
[-C--:B------:R-:W-:Y:S02]  /*98c0*/  LEA.HI.X.SX32 R27, R9, R0.reuse, 0x1, P1 ;  /* 0x00000000091b7211 */ /* 0x080fe400008f0eff */
[----:B------:R-:W-:Y:S01]  /*98d0*/  LEA.HI.X.SX32 R25, R15, R0, 0x1, P2 ;  /* 0x000000000f197211 */ /* 0x000fe200010f0eff */
[----:B------:R-:W-:-:S02]  /*98e0*/  IMAD R15, R7, 0x8, R12 ;  /* 0x00000008070f7824 */ /* 0x000fc400078e020c */
[----:B------:R0:W-:Y:S02]  /*98f0*/  STL.64 [R1+0xb28], R26 ;  /* 0x000b281a01007387 */ /* 0x0001e40000100a00 */
[----:B------:R-:W-:Y:S02]  /*9900*/  IMAD R9, R7, 0x8, R15 ;  /* 0x0000000807097824 */ /* 0x000fe400078e020f */
[----:B------:R1:W-:Y:S04]  /*9910*/  STL.64 [R1+0xb20], R24 ;  /* 0x000b201801007387 */ /* 0x0003e80000100a00 */
[----:B------:R2:W-:Y:S01]  /*9920*/  STL.64 [R1+0xb18], R22 ;  /* 0x000b181601007387 */ /* 0x0005e20000100a00 */
[C---:B0-----:R-:W-:Y:S02]  /*9930*/  IMAD R27, R5.reuse, 0x24, RZ ;  /* 0x00000024051b7824 */ /* 0x041fe400078e02ff */
[----:B------:R-:W-:Y:S01]  /*9940*/  IMAD R26, R5, 0x52, RZ ;  /* 0x00000052051a7824 */ /* 0x000fe200078e02ff */
[----:B-1----:R-:W-:-:S02]  /*9950*/  LEA R24, P1, R10, R8, 0x1 ;  /* 0x000000080a187211 */ /* 0x002fc400078208ff */
[----:B------:R-:W-:Y:S02]  /*9960*/  LEA.HI.X.SX32 R103, R27, R101, 0x1, P5 ;  /* 0x000000651b677211 */ /* 0x000fe400028f0eff */
[----:B--2---:R-:W-:Y:S02]  /*9970*/  LEA R22, P2, R14, R8, 0x1 ;  /* 0x000000080e167211 */ /* 0x004fe400078408ff */
[-C--:B------:R-:W-:Y:S02]  /*9980*/  LEA.HI.X.SX32 R25, R10, R0.reuse, 0x1, P1 ;  /* 0x000000000a197211 */ /* 0x080fe400008f0eff */
[----:B------:R-:W-:Y:S02]  /*9990*/  LEA.HI.X.SX32 R23, R14, R0, 0x1, P2 ;  /* 0x000000000e177211 */ /* 0x000fe400010f0eff */
[C---:B------:R-:W-:Y:S01]  /*99a0*/  LEA R10, R7.reuse, R9, 0x3 ;  /* 0x00000009070a7211 */ /* 0x040fe200078e18ff */
[----:B------:R0:W-:Y:S04]  /*99b0*/  STL.64 [R1+0xb10], R24 ;  /* 0x000b101801007387 */ /* 0x0001e80000100a00 */
[----:B------:R1:W-:Y:S01]  /*99c0*/  STL.64 [R1+0xb08], R22 ;  /* 0x000b081601007387 */ /* 0x0003e20000100a00 */
[----:B------:R-:W-:-:S03]  /*99d0*/  IMAD R14, R7, 0x8, R10 ;  /* 0x00000008070e7824 */ /* 0x000fc600078e020a */
[----:B------:R2:W-:Y:S01]  /*99e0*/  STL.64 [R1+0xb00], R20 ;  /* 0x000b001401007387 */ /* 0x0005e20000100a00 */
[-C--:B0-----:R-:W-:Y:S02]  /*99f0*/  LEA R24, P1, R3, R8.reuse, 0x1 ;  /* 0x0000000803187211 */ /* 0x081fe400078208ff */
[----:B-1----:R-:W-:Y:S02]  /*9a00*/  LEA R22, P2, R11, R8, 0x1 ;  /* 0x000000080b167211 */ /* 0x002fe400078408ff */
[----:B------:R-:W-:Y:S01]  /*9a10*/  LEA.HI.X.SX32 R25, R3, R0, 0x1, P1 ;  /* 0x0000000003197211 */ /* 0x000fe200008f0eff */
[----:B------:R-:W-:Y:S01]  /*9a20*/  IMAD R3, R7, 0x8, R14 ;  /* 0x0000000807037824 */ /* 0x000fe200078e020e */
[----:B--2---:R-:W-:Y:S02]  /*9a30*/  LEA R20, P3, R17, R8, 0x1 ;  /* 0x0000000811147211 */ /* 0x004fe400078608ff */
[-C--:B------:R-:W-:Y:S01]  /*9a40*/  LEA.HI.X.SX32 R23, R11, R0.reuse, 0x1, P2 ;  /* 0x000000000b177211 */ /* 0x080fe200010f0eff */
[----:B------:R0:W-:Y:S01]  /*9a50*/  STL.64 [R1+0xaf8], R24 ;  /* 0x000af81801007387 */ /* 0x0001e20000100a00 */
[----:B------:R-:W-:-:S02]  /*9a60*/  LEA.HI.X.SX32 R21, R17, R0, 0x1, P3 ;  /* 0x0000000011157211 */ /* 0x000fc400018f0eff */
[C---:B------:R-:W-:Y:S01]  /*9a70*/  LEA R18, P3, R16.reuse, R8, 0x1 ;  /* 0x0000000810127211 */ /* 0x040fe200078608ff */
[----:B------:R1:W-:Y:S01]  /*9a80*/  STL.64 [R1+0xaf0], R22 ;  /* 0x000af01601007387 */ /* 0x0003e20000100a00 */
[----:B------:R-:W-:Y:S02]  /*9a90*/  LEA R11, R7, R3, 0x3 ;  /* 0x00000003070b7211 */ /* 0x000fe400078e18ff */
[----:B------:R-:W-:Y:S01]  /*9aa0*/  LEA.HI.X.SX32 R19, R16, R0, 0x1, P3 ;  /* 0x0000000010137211 */ /* 0x000fe200018f0eff */
[----:B------:R2:W-:Y:S01]  /*9ab0*/  STL.64 [R1+0x8f8], R20 ;  /* 0x0008f81401007387 */ /* 0x0005e20000100a00 */
[C---:B0-----:R-:W-:Y:S02]  /*9ac0*/  IMAD R25, R5.reuse, 0x25, RZ ;  /* 0x0000002505197824 */ /* 0x041fe400078e02ff */
[----:B------:R-:W-:Y:S01]  /*9ad0*/  IMAD R24, R5, 0x13, RZ ;  /* 0x0000001305187824 */ /* 0x000fe200078e02ff */
[-C--:B-1----:R-:W-:Y:S02]  /*9ae0*/  LEA R22, P1, R4, R8.reuse, 0x1 ;  /* 0x0000000804167211 */ /* 0x082fe400078208ff */
[----:B--2---:R-:W-:-:S02]  /*9af0*/  LEA R20, P2, R13, R8, 0x1 ;  /* 0x000000080d147211 */ /* 0x004fc400078408ff */
[-C--:B------:R-:W-:Y:S02]  /*9b00*/  LEA.HI.X.SX32 R23, R4, R0.reuse, 0x1, P1 ;  /* 0x0000000004177211 */ /* 0x080fe400008f0eff */
[----:B------:R-:W-:Y:S01]  /*9b10*/  LEA.HI.X.SX32 R21, R13, R0, 0x1, P2 ;  /* 0x000000000d157211 */ /* 0x000fe200010f0eff */
[C---:B------:R-:W-:Y:S02]  /*9b20*/  IMAD R13, R7.reuse, 0x8, R11 ;  /* 0x00000008070d7824 */ /* 0x040fe400078e020b */
[----:B------:R0:W-:Y:S02]  /*9b30*/  STL.64 [R1+0x8f0], R22 ;  /* 0x0008f01601007387 */ /* 0x0001e40000100a00 */
[----:B------:R-:W-:Y:S02]  /*9b40*/  IMAD R4, R7, 0x8, R13 ;  /* 0x0000000807047824 */ /* 0x000fe400078e020d */
[----:B------:R1:W-:Y:S04]  /*9b50*/  STL.64 [R1+0x8e8], R20 ;  /* 0x0008e81401007387 */ /* 0x0003e80000100a00 */
[----:B------:R2:W-:Y:S01]  /*9b60*/  STL.64 [R1+0x8e0], R18 ;  /* 0x0008e01201007387 */ /* 0x0005e20000100a00 */
[----:B0-----:R-:W-:-:S02]  /*9b70*/  LEA R22, P1, R6, R8, 0x1 ;  /* 0x0000000806167211 */ /* 0x001fc400078208ff */
[----:B-1----:R-:W-:Y:S02]  /*9b80*/  LEA R20, P2, R12, R8, 0x1 ;  /* 0x000000080c147211 */ /* 0x002fe400078408ff */
[----:B------:R-:W-:Y:S02]  /*9b90*/  LEA.HI.X.SX32 R23, R6, R0, 0x1, P1 ;  /* 0x0000000006177211 */ /* 0x000fe400008f0eff */
[C---:B--2---:R-:W-:Y:S02]  /*9ba0*/  LEA R18, P3, R15.reuse, R8, 0x1 ;  /* 0x000000080f127211 */ /* 0x044fe400078608ff */
[-C--:B------:R-:W-:Y:S01]  /*9bb0*/  LEA.HI.X.SX32 R21, R12, R0.reuse, 0x1, P2 ;  /* 0x000000000c157211 */ /* 0x080fe200010f0eff */
[----:B------:R0:W-:Y:S01]  /*9bc0*/  STL.64 [R1+0x8d8], R22 ;  /* 0x0008d81601007387 */ /* 0x0001e20000100a00 */
[----:B------:R-:W-:Y:S02]  /*9bd0*/  LEA.HI.X.SX32 R19, R15, R0, 0x1, P3 ;  /* 0x000000000f137211 */ /* 0x000fe400018f0eff */
[----:B------:R-:W-:Y:S01]  /*9be0*/  LEA R16, P3, R14, R8, 0x1 ;  /* 0x000000080e107211 */ /* 0x000fe200078608ff */
[----:B------:R1:W-:Y:S01]  /*9bf0*/  STL.64 [R1+0x8d0], R20 ;  /* 0x0008d01401007387 */ /* 0x0003e20000100a00 */
[----:B------:R-:W-:-:S02]  /*9c00*/  LEA R6, R7, R4, 0x3 ;  /* 0x0000000407067211 */ /* 0x000fc400078e18ff */
[----:B------:R-:W-:Y:S01]  /*9c10*/  LEA.HI.X.SX32 R17, R14, R0, 0x1, P3 ;  /* 0x000000000e117211 */ /* 0x000fe200018f0eff */
[----:B------:R2:W-:Y:S02]  /*9c20*/  STL.64 [R1+0x8c8], R18 ;  /* 0x0008c81201007387 */ /* 0x0005e40000100a00 */
[----:B------:R-:W-:Y:S02]  /*9c30*/  IMAD R12, R7, 0x8, R6 ;  /* 0x00000008070c7824 */ /* 0x000fe400078e0206 */
[C---:B0-----:R-:W-:Y:S02]  /*9c40*/  IMAD R23, R5.reuse, 0x26, RZ ;  /* 0x0000002605177824 */ /* 0x041fe400078e02ff */
[----:B------:R-:W-:Y:S01]  /*9c50*/  IMAD R22, R5, 0x27, RZ ;  /* 0x0000002705167824 */ /* 0x000fe200078e02ff */
[-C--:B-1----:R-:W-:Y:S02]  /*9c60*/  LEA R20, P1, R9, R8.reuse, 0x1 ;  /* 0x0000000809147211 */ /* 0x082fe400078208ff */
[----:B--2---:R-:W-:-:S02]  /*9c70*/  LEA R18, P2, R10, R8, 0x1 ;  /* 0x000000080a127211 */ /* 0x004fc400078408ff */
[-C--:B------:R-:W-:Y:S01]  /*9c80*/  LEA.HI.X.SX32 R21, R9, R0.reuse, 0x1, P1 ;  /* 0x0000000009157211 */ /* 0x080fe200008f0eff */
[----:B------:R-:W-:Y:S01]  /*9c90*/  IMAD R9, R7, 0x8, R12 ;  /* 0x0000000807097824 */ /* 0x000fe200078e020c */
[----:B------:R-:W-:-:S03]  /*9ca0*/  LEA.HI.X.SX32 R19, R10, R0, 0x1, P2 ;  /* 0x000000000a137211 */ /* 0x000fc600010f0eff */
[----:B------:R0:W-:Y:S01]  /*9cb0*/  STL.64 [R1+0x8c0], R20 ;  /* 0x0008c01401007387 */ /* 0x0001e20000100a00 */
[----:B------:R-:W-:-:S03]  /*9cc0*/  LEA R10, R7, R9, 0x3 ;  /* 0x00000009070a7211 */ /* 0x000fc600078e18ff */
[----:B------:R1:W-:Y:S04]  /*9cd0*/  STL.64 [R1+0x8b8], R18 ;  /* 0x0008b81201007387 */ /* 0x0003e80000100a00 */
[----:B------:R2:W-:Y:S01]  /*9ce0*/  STL.64 [R1+0x8b0], R16 ;  /* 0x0008b01001007387 */ /* 0x0005e20000100a00 */
[-C--:B0-----:R-:W-:Y:S02]  /*9cf0*/  LEA R20, P1, R3, R8.reuse, 0x1 ;  /* 0x0000000803147211 */ /* 0x081fe400078208ff */
[----:B-1----:R-:W-:Y:S02]  /*9d00*/  LEA R18, P2, R11, R8, 0x1 ;  /* 0x000000080b127211 */ /* 0x002fe400078408ff */
[----:B------:R-:W-:Y:S02]  /*9d10*/  LEA.HI.X.SX32 R21, R3, R0, 0x1, P1 ;  /* 0x0000000003157211 */ /* 0x000fe400008f0eff */
[----:B--2---:R-:W-:-:S02]  /*9d20*/  LEA R16, P3, R13, R8, 0x1 ;  /* 0x000000080d107211 */ /* 0x004fc400078608ff */
[-C--:B------:R-:W-:Y:S01]  /*9d30*/  LEA.HI.X.SX32 R19, R11, R0.reuse, 0x1, P2 ;  /* 0x000000000b137211 */ /* 0x080fe200010f0eff */
[----:B------:R0:W-:Y:S01]  /*9d40*/  STL.64 [R1+0x8a8], R20 ;  /* 0x0008a81401007387 */ /* 0x0001e20000100a00 */
[----:B------:R-:W-:Y:S01]  /*9d50*/  LEA.HI.X.SX32 R17, R13, R0, 0x1, P3 ;  /* 0x000000000d117211 */ /* 0x000fe200018f0eff */
[C---:B------:R-:W-:Y:S01]  /*9d60*/  IMAD R11, R7.reuse, 0x8, R10 ;  /* 0x00000008070b7824 */ /* 0x040fe200078e020a */
[C---:B------:R-:W-:Y:S01]  /*9d70*/  LEA R14, P3, R12.reuse, R8, 0x1 ;  /* 0x000000080c0e7211 */ /* 0x040fe200078608ff */
[----:B------:R1:W-:Y:S02]  /*9d80*/  STL.64 [R1+0x8a0], R18 ;  /* 0x0008a01201007387 */ /* 0x0003e40000100a00 */
[----:B------:R-:W-:Y:S01]  /*9d90*/  IMAD R3, R7, 0x8, R11 ;  /* 0x0000000807037824 */ /* 0x000fe200078e020b */
[----:B------:R-:W-:Y:S01]  /*9da0*/  LEA.HI.X.SX32 R15, R12, R0, 0x1, P3 ;  /* 0x000000000c0f7211 */ /* 0x000fe200018f0eff */
[----:B------:R2:W-:Y:S01]  /*9db0*/  STL.64 [R1+0x898], R16 ;  /* 0x0008981001007387 */ /* 0x0005e20000100a00 */
[----:B0-----:R-:W-:-:S02]  /*9dc0*/  IMAD R20, R5, 0x5, RZ ;  /* 0x0000000505147824 */ /* 0x001fc400078e02ff */
[----:B------:R-:W-:Y:S01]  /*9dd0*/  IMAD R21, R5, 0x54, RZ ;  /* 0x0000005405157824 */ /* 0x000fe200078e02ff */
[-C--:B-1----:R-:W-:Y:S02]  /*9de0*/  LEA R18, P1, R4, R8.reuse, 0x1 ;  /* 0x0000000804127211 */ /* 0x082fe400078208ff */
        /* <DEDUP_REMOVED lines=8> */
[----:B------:R-:W-:Y:S01]  /*9e70*/  IMAD R7, R7, 0x8, R6 ;  /* 0x0000000807077824 */ /* 0x000fe200078e0206 */
[----:B0-----:R-:W-:-:S04]  /*9e80*/  LEA R18, P1, R9, R8, 0x1 ;  /* 0x0000000809127211 */ /* 0x001fc800078208ff */
[-C--:B------:R-:W-:Y:S02]  /*9e90*/  LEA R12, P4, R7, R8.reuse, 0x1 ;  /* 0x00000008070c7211 */ /* 0x080fe400078808ff */
[C---:B-1----:R-:W-:Y:S02]  /*9ea0*/  LEA R16, P2, R10.reuse, R8, 0x1 ;  /* 0x000000080a107211 */ /* 0x042fe400078408ff */
[----:B------:R-:W-:Y:S01]  /*9eb0*/  LEA.HI.X.SX32 R19, R9, R0, 0x1, P1 ;  /* 0x0000000009137211 */ /* 0x000fe200008f0eff */
[----:B------:R-:W-:Y:S01]  /*9ec0*/  IMAD R9, R5, 0x2b, RZ ;  /* 0x0000002b05097824 */ /* 0x000fe200078e02ff */
[C---:B--2---:R-:W-:Y:S02]  /*9ed0*/  LEA R14, P3, R11.reuse, R8, 0x1 ;  /* 0x000000080b0e7211 */ /* 0x044fe400078608ff */
[-C--:B------:R-:W-:Y:S01]  /*9ee0*/  LEA.HI.X.SX32 R17, R10, R0.reuse, 0x1, P2 ;  /* 0x000000000a117211 */ /* 0x080fe200010f0eff */
[----:B------:R0:W-:Y:S01]  /*9ef0*/  STL.64 [R1+0x878], R18 ;  /* 0x0008781201007387 */ /* 0x0001e20000100a00 */
[-C--:B------:R-:W-:Y:S01]  /*9f00*/  LEA.HI.X.SX32 R15, R11, R0.reuse, 0x1, P3 ;  /* 0x000000000b0f7211 */ /* 0x080fe200018f0eff */
[----:B------:R-:W-:Y:S01]  /*9f10*/  IMAD R11, R5, 0x2a, RZ ;  /* 0x0000002a050b7824 */ /* 0x000fe200078e02ff */
[----:B------:R-:W-:Y:S01]  /*9f20*/  LEA.HI.X.SX32 R13, R7, R0, 0x1, P4 ;  /* 0x00000000070d7211 */ /* 0x000fe200020f0eff */
[----:B------:R1:W-:Y:S01]  /*9f30*/  STL.64 [R1+0x870], R16 ;  /* 0x0008701001007387 */ /* 0x0003e20000100a00 */
[----:B------:R-:W-:Y:S01]  /*9f40*/  IADD3 R106, P4, PT, R39, R100, RZ ;  /* 0x00000064276a7210 */ /* 0x000fe20007f9e0ff */
[----:B------:R-:W-:-:S02]  /*9f50*/  IMAD R10, R5, 0x5c, RZ ;  /* 0x0000005c050a7824 */ /* 0x000fc400078e02ff */
[----:B------:R2:W-:Y:S01]  /*9f60*/  STL.64 [R1+0x868], R14 ;  /* 0x0008680e01007387 */ /* 0x0005e20000100a00 */
[-C--:B------:R-:W-:Y:S01]  /*9f70*/  LEA.HI.X.SX32 R107, R32, R101.reuse, 0x1, P4 ;  /* 0x00000065206b7211 */ /* 0x080fe200020f0eff */
[----:B------:R-:W-:Y:S01]  /*9f80*/  IMAD R7, R5, 0xb, RZ ;  /* 0x0000000b05077824 */ /* 0x000fe200078e02ff */
[----:B------:R-:W-:Y:S02]  /*9f90*/  IADD3 R38, P4, PT, R33, R100, RZ ;  /* 0x0000006421267210 */ /* 0x000fe40007f9e0ff */
[-C--:B0-----:R-:W-:Y:S02]  /*9fa0*/  LEA R18, P1, R3, R8.reuse, 0x1 ;  /* 0x0000000803127211 */ /* 0x081fe400078208ff */
[-C--:B------:R-:W-:Y:S02]  /*9fb0*/  LEA.HI.X.SX32 R39, R23, R101.reuse, 0x1, P4 ;  /* 0x0000006517277211 */ /* 0x080fe400020f0eff */
[----:B-1----:R-:W-:Y:S02]  /*9fc0*/  LEA R16, P2, R4, R8, 0x1 ;  /* 0x0000000804107211 */ /* 0x002fe400078408ff */
[----:B------:R-:W-:Y:S01]  /*9fd0*/  LEA.HI.X.SX32 R19, R3, R0, 0x1, P1 ;  /* 0x0000000003137211 */ /* 0x000fe200008f0eff */
[C---:B------:R-:W-:Y:S01]  /*9fe0*/  IMAD R3, R5.reuse, 0x2e, RZ ;  /* 0x0000002e05037824 */ /* 0x040fe200078e02ff */
[----:B--2---:R-:W-:Y:S01]  /*9ff0*/  LEA R14, P3, R6, R8, 0x1 ;  /* 0x00000008060e7211 */ /* 0x004fe200078608ff */
[----:B------:R-:W-:Y:S01]  /*a000*/  IMAD R8, R5, 0x5e, RZ ;  /* 0x0000005e05087824 */ /* 0x000fe200078e02ff */
[----:B------:R-:W-:Y:S01]  /*a010*/  LEA.HI.X.SX32 R17, R4, R0, 0x1, P2 ;  /* 0x0000000004117211 */ /* 0x000fe200010f0eff */
[----:B------:R0:W-:Y:S01]  /*a020*/  STL.64 [R1+0x860], R18 ;  /* 0x0008601201007387 */ /* 0x0001e20000100a00 */
[----:B------:R-:W-:Y:S01]  /*a030*/  IADD3 R110, P1, PT, R41, R100, RZ ;  /* 0x00000064296e7210 */ /* 0x000fe20007f3e0ff */
[C---:B------:R-:W-:Y:S01]  /*a040*/  IMAD R4, R5.reuse, 0x2c, RZ ;  /* 0x0000002c05047824 */ /* 0x040fe200078e02ff */
[----:B------:R-:W-:Y:S01]  /*a050*/  LEA.HI.X.SX32 R15, R6, R0, 0x1, P3 ;  /* 0x00000000060f7211 */ /* 0x000fe200018f0eff */
[----:B------:R1:W-:Y:S01]  /*a060*/  STL.64 [R1+0x858], R16 ;  /* 0x0008581001007387 */ /* 0x0003e20000100a00 */
[-C--:B------:R-:W-:Y:S01]  /*a070*/  IADD3 R104, P2, PT, R40, R100.reuse, RZ ;  /* 0x0000006428687210 */ /* 0x080fe20007f5e0ff */
[----:B------:R-:W-:Y:S01]  /*a080*/  IMAD R6, R5, 0x16, RZ ;  /* 0x0000001605067824 */ /* 0x000fe200078e02ff */
[----:B------:R-:W-:Y:S01]  /*a090*/  IADD3 R108, P3, PT, R34, R100, RZ ;  /* 0x00000064226c7210 */ /* 0x000fe20007f7e0ff */
[----:B------:R2:W-:Y:S01]  /*a0a0*/  STL.64 [R1+0x850], R14 ;  /* 0x0008500e01007387 */ /* 0x0005e20000100a00 */
[----:B------:R-:W-:-:S02]  /*a0b0*/  LEA.HI.X.SX32 R111, R36, R101, 0x1, P1 ;  /* 0x00000065246f7211 */ /* 0x000fc400008f0eff */
[-C--:B------:R-:W-:Y:S01]  /*a0c0*/  LEA.HI.X.SX32 R105, R34, R101.reuse, 0x1, P2 ;  /* 0x0000006522697211 */ /* 0x080fe200010f0eff */
[----:B------:R3:W-:Y:S01]  /*a0d0*/  STL.64 [R1+0x848], R12 ;  /* 0x0008480c01007387 */ /* 0x0007e20000100a00 */
[-C--:B------:R-:W-:Y:S01]  /*a0e0*/  LEA.HI.X.SX32 R109, R35, R101.reuse, 0x1, P3 ;  /* 0x00000065236d7211 */ /* 0x080fe200018f0eff */
[----:B0-----:R-:W-:Y:S01]  /*a0f0*/  IMAD R18, R5, 0xa, RZ ;  /* 0x0000000a05127824 */ /* 0x001fe200078e02ff */
[-C--:B------:R-:W-:Y:S01]  /*a100*/  IADD3 R36, P3, PT, R29, R100.reuse, RZ ;  /* 0x000000641d247210 */ /* 0x080fe20007f7e0ff */
[----:B------:R-:W-:Y:S01]  /*a110*/  STL.64 [R1+0xae8], R110 ;  /* 0x000ae86e01007387 */ /* 0x000fe20000100a00 */
[-C--:B------:R-:W-:Y:S01]  /*a120*/  IADD3 R40, P1, PT, R37, R100.reuse, RZ ;  /* 0x0000006425287210 */ /* 0x080fe20007f3e0ff */
[C---:B-1----:R-:W-:Y:S01]  /*a130*/  IMAD R17, R5.reuse, 0x14, RZ ;  /* 0x0000001405117824 */ /* 0x042fe200078e02ff */
[-C--:B------:R-:W-:Y:S01]  /*a140*/  LEA.HI.X.SX32 R37, R30, R101.reuse, 0x1, P3 ;  /* 0x000000651e257211 */ /* 0x080fe200018f0eff */
[----:B------:R0:W-:Y:S01]  /*a150*/  STL.64 [R1+0xad8], R104 ;  /* 0x000ad86801007387 */ /* 0x0001e20000100a00 */
[C---:B--2---:R-:W-:Y:S01]  /*a160*/  IMAD R15, R5.reuse, 0x28, RZ ;  /* 0x00000028050f7824 */ /* 0x044fe200078e02ff */
[-C--:B------:R-:W-:Y:S01]  /*a170*/  IADD3 R30, P5, PT, R28, R100.reuse, RZ ;  /* 0x000000641c1e7210 */ /* 0x080fe20007fbe0ff */
[----:B------:R-:W-:Y:S01]  /*a180*/  IMAD R19, R5, 0x56, RZ ;  /* 0x0000005605137824 */ /* 0x000fe200078e02ff */
[----:B------:R-:W-:Y:S01]  /*a190*/  STL.64 [R1+0xae0], R108 ;  /* 0x000ae06c01007387 */ /* 0x000fe20000100a00 */
[----:B------:R-:W-:Y:S01]  /*a1a0*/  LEA.HI.X.SX32 R41, R25, R101, 0x1, P1 ;  /* 0x0000006519297211 */ /* 0x000fe200008f0eff */
[C---:B---3--:R-:W-:Y:S01]  /*a1b0*/  IMAD R12, R5.reuse, 0x15, RZ ;  /* 0x00000015050c7824 */ /* 0x048fe200078e02ff */
[-C--:B------:R-:W-:Y:S01]  /*a1c0*/  IADD3 R28, P1, PT, R26, R100.reuse, RZ ;  /* 0x000000641a1c7210 */ /* 0x080fe20007f3e0ff */
[----:B------:R1:W-:Y:S01]  /*a1d0*/  STL.64 [R1+0xad0], R36 ;  /* 0x000ad02401007387 */ /* 0x0003e20000100a00 */
[C---:B------:R-:W-:Y:S01]  /*a1e0*/  IMAD R13, R5.reuse, 0x29, RZ ;  /* 0x00000029050d7824 */ /* 0x040fe200078e02ff */
[C---:B------:R-:W-:Y:S01]  /*a1f0*/  SHF.L.U32 R0, R5.reuse, 0x1, RZ ;  /* 0x0000000105007819 */ /* 0x040fe200000006ff */
[----:B------:R-:W-:Y:S01]  /*a200*/  IMAD R14, R5, 0x5a, RZ ;  /* 0x0000005a050e7824 */ /* 0x000fe200078e02ff */
[----:B0-----:R-:W-:Y:S01]  /*a210*/  IADD3 R104, P2, PT, R27, R100, RZ ;  /* 0x000000641b687210 */ /* 0x001fe20007f5e0ff */
[----:B------:R-:W-:Y:S01]  /*a220*/  STL.64 [R1+0x9e0], R106 ;  /* 0x0009e06a01007387 */ /* 0x000fe20000100a00 */
[----:B------:R-:W-:-:S02]  /*a230*/  IMAD R16, R5, 0x58, RZ ;  /* 0x0000005805107824 */ /* 0x000fc400078e02ff */
[-C--:B------:R-:W-:Y:S02]  /*a240*/  LEA.HI.X.SX32 R105, R29, R101.reuse, 0x1, P2 ;  /* 0x000000651d697211 */ /* 0x080fe400010f0eff */
[-C--:B------:R-:W-:Y:S02]  /*a250*/  IADD3 R32, P2, PT, R23, R100.reuse, RZ ;  /* 0x0000006417207210 */ /* 0x080fe40007f5e0ff */
[-C--:B-1----:R-:W-:Y:S01]  /*a260*/  IADD3 R36, P3, PT, R31, R100.reuse, RZ ;  /* 0x000000641f247210 */ /* 0x082fe20007f7e0ff */
[----:B------:R-:W-:Y:S01]  /*a270*/  STL.64 [R1+0xab0], R104 ;  /* 0x000ab06801007387 */ /* 0x000fe20000100a00 */
[-C--:B------:R-:W-:Y:S02]  /*a280*/  LEA.HI.X.SX32 R33, R24, R101.reuse, 0x1, P2 ;  /* 0x0000006518217211 */ /* 0x080fe400010f0eff */
[----:B------:R-:W-:Y:S01]  /*a290*/  IADD3 R34, P2, PT, R18, R100, RZ ;  /* 0x0000006412227210 */ /* 0x000fe20007f5e0ff */
[----:B------:R-:W-:Y:S01]  /*a2a0*/  STL.64 [R1+0x9d8], R102 ;  /* 0x0009d86601007387 */ /* 0x000fe20000100a00 */
[----:B------:R-:W-:-:S02]  /*a2b0*/  LEA.HI.X.SX32 R37, R22, R101, 0x1, P3 ;  /* 0x0000006516257211 */ /* 0x000fc400018f0eff */
[-C--:B------:R-:W-:Y:S01]  /*a2c0*/  IADD3 R26, P3, PT, R15, R100.reuse, RZ ;  /* 0x000000640f1a7210 */ /* 0x080fe20007f7e0ff */
[----:B------:R-:W-:Y:S01]  /*a2d0*/  STL.64 [R1+0x9d0], R40 ;  /* 0x0009d02801007387 */ /* 0x000fe20000100a00 */
[-C--:B------:R-:W-:Y:S02]  /*a2e0*/  LEA.HI.X.SX32 R35, R20, R101.reuse, 0x1, P2 ;  /* 0x0000006514237211 */ /* 0x080fe400010f0eff */
[-C--:B------:R-:W-:Y:S01]  /*a2f0*/  LEA.HI.X.SX32 R27, R17, R101.reuse, 0x1, P3 ;  /* 0x00000065111b7211 */ /* 0x080fe200018f0eff */
[----:B------:R0:W-:Y:S01]  /*a300*/  STL.64 [R1+0xaa0], R32 ;  /* 0x000aa02001007387 */ /* 0x0001e20000100a00 */
[----:B------:R-:W-:Y:S02]  /*a310*/  IADD3 R24, P2, PT, R21, R100, RZ ;  /* 0x0000006415187210 */ /* 0x000fe40007f5e0ff */
[-C--:B------:R-:W-:Y:S01]  /*a320*/  LEA.HI.X.SX32 R29, R13, R101.reuse, 0x1, P1 ;  /* 0x000000650d1d7211 */ /* 0x080fe200008f0eff */
[----:B------:R-:W-:Y:S01]  /*a330*/  STL.64 [R1+0x9c8], R38 ;  /* 0x0009c82601007387 */ /* 0x000fe20000100a00 */
[----:B------:R-:W-:-:S02]  /*a340*/  LEA.HI.X.SX32 R25, R11, R101, 0x1, P2 ;  /* 0x000000650b197211 */ /* 0x000fc400010f0eff */
[----:B------:R-:W-:Y:S01]  /*a350*/  LEA.HI.X.SX32 R31, R15, R101, 0x1, P5 ;  /* 0x000000650f1f7211 */ /* 0x000fe200028f0eff */
[----:B------:R-:W-:Y:S01]  /*a360*/  STL.64 [R1+0x9c0], R36 ;  /* 0x0009c02401007387 */ /* 0x000fe20000100a00 */
[----:B------:R-:W-:-:S03]  /*a370*/  IADD3 R20, P5, PT, R16, R100, RZ ;  /* 0x0000006410147210 */ /* 0x000fc60007fbe0ff */
[----:B------:R-:W-:Y:S01]  /*a380*/  STL.64 [R1+0xac8], R34 ;  /* 0x000ac82201007387 */ /* 0x000fe20000100a00 */
[-C--:B0-----:R-:W-:Y:S02]  /*a390*/  IADD3 R32, P4, PT, R17, R100.reuse, RZ ;  /* 0x0000006411207210 */ /* 0x081fe40007f9e0ff */
[-C--:B------:R-:W-:Y:S01]  /*a3a0*/  LEA.HI.X.SX32 R21, R4, R101.reuse, 0x1, P5 ;  /* 0x0000006504157211 */ /* 0x080fe200028f0eff */
[----:B------:R0:W-:Y:S01]  /*a3b0*/  STL.64 [R1+0xa40], R26 ;  /* 0x000a401a01007387 */ /* 0x0001e20000100a00 */
[-C--:B------:R-:W-:Y:S02]  /*a3c0*/  LEA.HI.X.SX32 R33, R18, R101.reuse, 0x1, P4 ;  /* 0x0000006512217211 */ /* 0x080fe400020f0eff */
[-C--:B------:R-:W-:Y:S02]  /*a3d0*/  IADD3 R22, P4, PT, R19, R100.reuse, RZ ;  /* 0x0000006413167210 */ /* 0x080fe40007f9e0ff */
[----:B------:R-:W-:Y:S01]  /*a3e0*/  IADD3 R18, P1, PT, R14, R100, RZ ;  /* 0x000000640e127210 */ /* 0x000fe20007f3e0ff */
[----:B------:R-:W-:Y:S01]  /*a3f0*/  STL.64 [R1+0xac0], R32 ;  /* 0x000ac02001007387 */ /* 0x000fe20000100a00 */
[----:B------:R-:W-:-:S02]  /*a400*/  LEA.HI.X.SX32 R23, R9, R101, 0x1, P4 ;  /* 0x0000006509177211 */ /* 0x000fc400020f0eff */
[-C--:B------:R-:W-:Y:S01]  /*a410*/  IADD3 R16, P4, PT, R10, R100.reuse, RZ ;  /* 0x000000640a107210 */ /* 0x080fe20007f9e0ff */
[----:B------:R-:W-:Y:S01]  /*a420*/  STL.64 [R1+0x9b8], R30 ;  /* 0x0009b81e01007387 */ /* 0x000fe20000100a00 */
[-C--:B------:R-:W-:Y:S02]  /*a430*/  LEA.HI.X.SX32 R19, R44, R101.reuse, 0x1, P1 ;  /* 0x000000652c137211 */ /* 0x080fe400008f0eff */
[-C--:B0-----:R-:W-:Y:S01]  /*a440*/  IADD3 R26, P3, PT, R11, R100.reuse, RZ ;  /* 0x000000640b1a7210 */ /* 0x081fe20007f7e0ff */
[----:B------:R-:W-:Y:S01]  /*a450*/  STL.64 [R1+0x9b0], R28 ;  /* 0x0009b01c01007387 */ /* 0x000fe20000100a00 */
[-C--:B------:R-:W-:Y:S02]  /*a460*/  LEA.HI.X.SX32 R17, R3, R101.reuse, 0x1, P4 ;  /* 0x0000006503117211 */ /* 0x080fe400020f0eff */
[-C--:B------:R-:W-:Y:S02]  /*a470*/  LEA.HI.X.SX32 R27, R12, R101.reuse, 0x1, P3 ;  /* 0x000000650c1b7211 */ /* 0x080fe400018f0eff */
[-C--:B------:R-:W-:Y:S01]  /*a480*/  IADD3 R12, P2, PT, R4, R100.reuse, RZ ;  /* 0x00000064040c7210 */ /* 0x080fe20007f5e0ff */
[----:B------:R-:W-:Y:S01]  /*a490*/  IMAD.MOV.U32 R4, RZ, RZ, -0x800000 ;  /* 0xff800000ff047424 */ /* 0x000fe200078e00ff */
[C---:B------:R-:W-:Y:S01]  /*a4a0*/  IADD3 R14, P3, PT, R6.reuse, R100, RZ ;  /* 0x00000064060e7210 */ /* 0x040fe20007f7e0ff */
[----:B------:R-:W-:Y:S01]  /*a4b0*/  STL.64 [R1+0xa38], R26 ;  /* 0x000a381a01007387 */ /* 0x000fe20000100a00 */
[----:B------:R-:W-:-:S02]  /*a4c0*/  LEA.HI.X.SX32 R13, R6, R101, 0x1, P2 ;  /* 0x00000065060d7211 */ /* 0x000fc400010f0eff */
[-C--:B------:R-:W-:Y:S01]  /*a4d0*/  IADD3 R10, P2, PT, R3, R100.reuse, RZ ;  /* 0x00000064030a7210 */ /* 0x080fe20007f5e0ff */
[----:B------:R-:W-:Y:S01]  /*a4e0*/  STL.64 [R1+0x9a8], R24 ;  /* 0x0009a81801007387 */ /* 0x000fe20000100a00 */
[-C--:B------:R-:W-:Y:S02]  /*a4f0*/  LEA.HI.X.SX32 R15, R7, R101.reuse, 0x1, P3 ;  /* 0x00000065070f7211 */ /* 0x080fe400018f0eff */
[-C--:B------:R-:W-:Y:S01]  /*a500*/  LEA.HI.X.SX32 R11, R46, R101.reuse, 0x1, P2 ;  /* 0x000000652e0b7211 */ /* 0x080fe200010f0eff */
[----:B------:R-:W-:Y:S01]  /*a510*/  STL.64 [R1+0x9a0], R22 ;  /* 0x0009a01601007387 */ /* 0x000fe20000100a00 */
[-C--:B------:R-:W-:Y:S02]  /*a520*/  IADD3 R8, P3, PT, R8, R100.reuse, RZ ;  /* 0x0000006408087210 */ /* 0x080fe40007f7e0ff */
[----:B------:R-:W-:Y:S01]  /*a530*/  IADD3 R6, P4, PT, R47, R100, RZ ;  /* 0x000000642f067210 */ /* 0x000fe20007f9e0ff */
[----:B------:R0:W-:Y:S01]  /*a540*/  STL.64 [R1+0xab8], R14 ;  /* 0x000ab80e01007387 */ /* 0x0001e20000100a00 */
[----:B------:R-:W-:-:S02]  /*a550*/  LEA.HI.X.SX32 R9, R49, R101, 0x1, P3 ;  /* 0x0000006531097211 */ /* 0x000fc400018f0eff */
[----:B------:R-:W-:Y:S01]  /*a560*/  LEA.HI.X.SX32 R7, R45, R101, 0x1, P4 ;  /* 0x000000652d077211 */ /* 0x000fe200020f0eff */
[----:B------:R1:W-:Y:S01]  /*a570*/  STL.64 [R1+0xa30], R12 ;  /* 0x000a300c01007387 */ /* 0x0003e20000100a00 */
[----:B------:R-:W-:-:S03]  /*a580*/  MOV R3, RZ ;  /* 0x000000ff00037202 */ /* 0x000fc60000000f00 */
[----:B------:R-:W-:Y:S04]  /*a590*/  STL.64 [R1+0x998], R20 ;  /* 0x0009981401007387 */ /* 0x000fe80000100a00 */
[----:B------:R2:W-:Y:S01]  /*a5a0*/  STL.64 [R1+0xa28], R10 ;  /* 0x000a280a01007387 */ /* 0x0005e20000100a00 */
[----:B0-----:R-:W-:-:S03]  /*a5b0*/  IADD3 R14, P5, PT, R42, R100, RZ ;  /* 0x000000642a0e7210 */ /* 0x001fc60007fbe0ff */
[----:B------:R-:W-:Y:S01]  /*a5c0*/  STL.64 [R1+0x990], R18 ;  /* 0x0009901201007387 */ /* 0x000fe20000100a00 */
[-C--:B-1----:R-:W-:Y:S02]  /*a5d0*/  IADD3 R12, P1, PT, R43, R100.reuse, RZ ;  /* 0x000000642b0c7210 */ /* 0x082fe40007f3e0ff */
[-C--:B------:R-:W-:Y:S01]  /*a5e0*/  LEA.HI.X.SX32 R15, R50, R101.reuse, 0x1, P5 ;  /* 0x00000065320f7211 */ /* 0x080fe200028f0eff */
[----:B------:R0:W-:Y:S01]  /*a5f0*/  STL.64 [R1+0x980], R8 ;  /* 0x0009800801007387 */ /* 0x0001e20000100a00 */
[-C--:B------:R-:W-:Y:S02]  /*a600*/  LEA.HI.X.SX32 R13, R57, R101.reuse, 0x1, P1 ;  /* 0x00000065390d7211 */ /* 0x080fe400008f0eff */
[----:B--2---:R-:W-:Y:S01]  /*a610*/  IADD3 R10, P2, PT, R45, R100, RZ ;  /* 0x000000642d0a7210 */ /* 0x004fe20007f5e0ff */
[----:B------:R-:W-:Y:S03]  /*a620*/  STL.64 [R1+0x988], R16 ;  /* 0x0009881001007387 */ /* 0x000fe60000100a00 */
[----:B------:R-:W-:-:S02]  /*a630*/  LEA.HI.X.SX32 R11, R51, R101, 0x1, P2 ;  /* 0x00000065330b7211 */ /* 0x000fc400010f0eff */
[----:B0-----:R-:W-:-:S03]  /*a640*/  IADD3 R8, P3, PT, R48, R100, RZ ;  /* 0x0000006430087210 */ /* 0x001fc60007f7e0ff */
[----:B------:R0:W-:Y:S01]  /*a650*/  STL.64 [R1+0xaa8], R10 ;  /* 0x000aa80a01007387 */ /* 0x0001e20000100a00 */
[----:B------:R-:W-:-:S03]  /*a660*/  LEA.HI.X.SX32 R9, R47, R101, 0x1, P3 ;  /* 0x000000652f097211 */ /* 0x000fc600018f0eff */
[----:B------:R1:W-:Y:S04]  /*a670*/  STL.64 [R1+0xa80], R6 ;  /* 0x000a800601007387 */ /* 0x0003e80000100a00 */
[----:B------:R2:W-:Y:S01]  /*a680*/  STL.64 [R1+0xa68], R8 ;  /* 0x000a680801007387 */ /* 0x0005e20000100a00 */
[----:B0-----:R-:W-:-:S04]  /*a690*/  IADD3 R10, P2, PT, R50, R100, RZ ;  /* 0x00000064320a7210 */ /* 0x001fc80007f5e0ff */
[-C--:B------:R-:W-:Y:S02]  /*a6a0*/  LEA.HI.X.SX32 R11, R48, R101.reuse, 0x1, P2 ;  /* 0x00000065300b7211 */ /* 0x080fe400010f0eff */
[-C--:B-1----:R-:W-:Y:S02]  /*a6b0*/  IADD3 R6, P4, PT, R52, R100.reuse, RZ ;  /* 0x0000006434067210 */ /* 0x082fe40007f9e0ff */
[-C--:B--2---:R-:W-:Y:S01]  /*a6c0*/  IADD3 R8, P3, PT, R53, R100.reuse, RZ ;  /* 0x0000006435087210 */ /* 0x084fe20007f7e0ff */
[----:B------:R0:W-:Y:S01]  /*a6d0*/  STL.64 [R1+0xa20], R10 ;  /* 0x000a200a01007387 */ /* 0x0001e20000100a00 */
[-C--:B------:R-:W-:Y:S02]  /*a6e0*/  LEA.HI.X.SX32 R7, R54, R101.reuse, 0x1, P4 ;  /* 0x0000006536077211 */ /* 0x080fe400020f0eff */
[----:B------:R-:W-:Y:S01]  /*a6f0*/  LEA.HI.X.SX32 R9, R62, R101, 0x1, P3 ;  /* 0x000000653e097211 */ /* 0x000fe200018f0eff */
        /* <DEDUP_REMOVED lines=11> */
[----:B0-----:R-:W-:-:S02]  /*a7b0*/  IADD3 R10, P2, PT, R58, R100, RZ ;  /* 0x000000643a0a7210 */ /* 0x001fc40007f5e0ff */
[-C--:B-1----:R-:W-:Y:S02]  /*a7c0*/  IADD3 R6, P4, PT, R60, R100.reuse, RZ ;  /* 0x000000643c067210 */ /* 0x082fe40007f9e0ff */
[-C--:B------:R-:W-:Y:S02]  /*a7d0*/  LEA.HI.X.SX32 R11, R65, R101.reuse, 0x1, P2 ;  /* 0x00000065410b7211 */ /* 0x080fe400010f0eff */
[-C--:B------:R-:W-:Y:S02]  /*a7e0*/  LEA.HI.X.SX32 R7, R58, R101.reuse, 0x1, P4 ;  /* 0x000000653a077211 */ /* 0x080fe400020f0eff */
[-C--:B--2---:R-:W-:Y:S01]  /*a7f0*/  IADD3 R8, P3, PT, R61, R100.reuse, RZ ;  /* 0x000000643d087210 */ /* 0x084fe20007f7e0ff */
[----:B------:R0:W-:Y:S03]  /*a800*/  STL.64 [R1+0xa60], R10 ;  /* 0x000a600a01007387 */ /* 0x0001e60000100a00 */
[----:B------:R-:W-:Y:S01]  /*a810*/  LEA.HI.X.SX32 R9, R64, R101, 0x1, P3 ;  /* 0x0000006540097211 */ /* 0x000fe200018f0eff */
[----:B------:R1:W-:Y:S04]  /*a820*/  STL.64 [R1+0xa10], R6 ;  /* 0x000a100601007387 */ /* 0x0003e80000100a00 */
[----:B------:R2:W-:Y:S01]  /*a830*/  STL.64 [R1+0x958], R14 ;  /* 0x0009580e01007387 */ /* 0x0005e20000100a00 */
[----:B0-----:R-:W-:-:S03]  /*a840*/  IADD3 R10, P2, PT, R63, R100, RZ ;  /* 0x000000643f0a7210 */ /* 0x001fc60007f5e0ff */
[----:B------:R0:W-:Y:S01]  /*a850*/  STL.64 [R1+0x950], R12 ;  /* 0x0009500c01007387 */ /* 0x0001e20000100a00 */
[-C--:B-1----:R-:W-:Y:S02]  /*a860*/  IADD3 R6, P4, PT, R64, R100.reuse, RZ ;  /* 0x0000006440067210 */ /* 0x082fe40007f9e0ff */
[-C--:B------:R-:W-:Y:S02]  /*a870*/  LEA.HI.X.SX32 R11, R73, R101.reuse, 0x1, P2 ;  /* 0x00000065490b7211 */ /* 0x080fe400010f0eff */
[----:B------:R-:W-:Y:S02]  /*a880*/  LEA.HI.X.SX32 R7, R71, R101, 0x1, P4 ;  /* 0x0000006547077211 */ /* 0x000fe400020f0eff */
[----:B--2---:R-:W-:-:S03]  /*a890*/  IADD3 R14, P5, PT, R66, R100, RZ ;  /* 0x00000064420e7210 */ /* 0x004fc60007fbe0ff */
[----:B------:R1:W-:Y:S01]  /*a8a0*/  STL.64 [R1+0xa08], R6 ;  /* 0x000a080601007387 */ /* 0x0003e20000100a00 */
[----:B0-----:R-:W-:Y:S02]  /*a8b0*/  IADD3 R12, P1, PT, R68, R100, RZ ;  /* 0x00000064440c7210 */ /* 0x001fe40007f3e0ff */
[-C--:B------:R-:W-:Y:S01]  /*a8c0*/  LEA.HI.X.SX32 R15, R72, R101.reuse, 0x1, P5 ;  /* 0x00000065480f7211 */ /* 0x080fe200028f0eff */
[----:B------:R0:W-:Y:S01]  /*a8d0*/  STL.64 [R1+0x948], R8 ;  /* 0x0009480801007387 */ /* 0x0001e20000100a00 */
[----:B------:R-:W-:-:S03]  /*a8e0*/  LEA.HI.X.SX32 R13, R87, R101, 0x1, P1 ;  /* 0x00000065570d7211 */ /* 0x000fc600008f0eff */
[----:B------:R2:W-:Y:S01]  /*a8f0*/  STL.64 [R1+0x940], R10 ;  /* 0x0009400a01007387 */ /* 0x0005e20000100a00 */
[-C--:B-1----:R-:W-:Y:S02]  /*a900*/  IADD3 R6, P4, PT, R67, R100.reuse, RZ ;  /* 0x0000006443067210 */ /* 0x082fe40007f9e0ff */
[-C--:B0-----:R-:W-:Y:S02]  /*a910*/  IADD3 R8, P3, PT, R70, R100.reuse, RZ ;  /* 0x0000006446087210 */ /* 0x081fe40007f7e0ff */
[-C--:B------:R-:W-:Y:S02]  /*a920*/  LEA.HI.X.SX32 R7, R75, R101.reuse, 0x1, P4 ;  /* 0x000000654b077211 */ /* 0x080fe400020f0eff */
[----:B--2---:R-:W-:Y:S02]  /*a930*/  IADD3 R10, P2, PT, R72, R100, RZ ;  /* 0x00000064480a7210 */ /* 0x004fe40007f5e0ff */
[-C--:B------:R-:W-:Y:S01]  /*a940*/  LEA.HI.X.SX32 R9, R67, R101.reuse, 0x1, P3 ;  /* 0x0000006543097211 */ /* 0x080fe200018f0eff */
[----:B------:R0:W-:Y:S01]  /*a950*/  STL.64 [R1+0xa78], R6 ;  /* 0x000a780601007387 */ /* 0x0001e20000100a00 */
[----:B------:R-:W-:-:S03]  /*a960*/  LEA.HI.X.SX32 R11, R70, R101, 0x1, P2 ;  /* 0x00000065460b7211 */ /* 0x000fc600010f0eff */
[----:B------:R1:W-:Y:S04]  /*a970*/  STL.64 [R1+0xa58], R8 ;  /* 0x000a580801007387 */ /* 0x0003e80000100a00 */
[----:B------:R2:W-:Y:S01]  /*a980*/  STL.64 [R1+0xa00], R10 ;  /* 0x000a000a01007387 */ /* 0x0005e20000100a00 */
[----:B0-----:R-:W-:-:S03]  /*a990*/  IADD3 R6, P4, PT, R74, R100, RZ ;  /* 0x000000644a067210 */ /* 0x001fc60007f9e0ff */
[----:B------:R0:W-:Y:S01]  /*a9a0*/  STL.64 [R1+0x938], R14 ;  /* 0x0009380e01007387 */ /* 0x0001e20000100a00 */
[----:B------:R-:W-:-:S03]  /*a9b0*/  LEA.HI.X.SX32 R7, R76, R101, 0x1, P4 ;  /* 0x000000654c077211 */ /* 0x000fc600020f0eff */
[----:B------:R3:W-:Y:S01]  /*a9c0*/  STL.64 [R1+0x930], R12 ;  /* 0x0009300c01007387 */ /* 0x0007e20000100a00 */
[-C--:B-1----:R-:W-:Y:S02]  /*a9d0*/  IADD3 R8, P3, PT, R77, R100.reuse, RZ ;  /* 0x000000644d087210 */ /* 0x082fe40007f7e0ff */
[-C--:B--2---:R-:W-:Y:S02]  /*a9e0*/  IADD3 R10, P2, PT, R76, R100.reuse, RZ ;  /* 0x000000644c0a7210 */ /* 0x084fe40007f5e0ff */
[-C--:B------:R-:W-:Y:S02]  /*a9f0*/  LEA.HI.X.SX32 R9, R92, R101.reuse, 0x1, P3 ;  /* 0x000000655c097211 */ /* 0x080fe400018f0eff */
[----:B------:R-:W-:Y:S02]  /*aa00*/  LEA.HI.X.SX32 R11, R89, R101, 0x1, P2 ;  /* 0x00000065590b7211 */ /* 0x000fe400010f0eff */
[----:B0-----:R-:W-:-:S03]  /*aa10*/  IADD3 R14, P5, PT, R84, R100, RZ ;  /* 0x00000064540e7210 */ /* 0x001fc60007fbe0ff */
[----:B------:R0:W-:Y:S01]  /*aa20*/  STL.64 [R1+0x9f8], R10 ;  /* 0x0009f80a01007387 */ /* 0x0001e20000100a00 */
[----:B---3--:R-:W-:Y:S02]  /*aa30*/  IADD3 R12, P1, PT, R86, R100, RZ ;  /* 0x00000064560c7210 */ /* 0x008fe40007f3e0ff */
[-C--:B------:R-:W-:Y:S01]  /*aa40*/  LEA.HI.X.SX32 R15, R88, R101.reuse, 0x1, P5 ;  /* 0x00000065580f7211 */ /* 0x080fe200028f0eff */
[----:B------:R1:W-:Y:S01]  /*aa50*/  STL.64 [R1+0x928], R6 ;  /* 0x0009280601007387 */ /* 0x0003e20000100a00 */
[----:B------:R-:W-:-:S03]  /*aa60*/  LEA.HI.X.SX32 R13, R96, R101, 0x1, P1 ;  /* 0x00000065600d7211 */ /* 0x000fc600008f0eff */
[----:B------:R2:W-:Y:S01]  /*aa70*/  STL.64 [R1+0x920], R8 ;  /* 0x0009200801007387 */ /* 0x0005e20000100a00 */
[-C--:B0-----:R-:W-:Y:S02]  /*aa80*/  IADD3 R10, P2, PT, R85, R100.reuse, RZ ;  /* 0x00000064550a7210 */ /* 0x081fe40007f5e0ff */
[-C--:B-1----:R-:W-:Y:S02]  /*aa90*/  IADD3 R6, P4, PT, R88, R100.reuse, RZ ;  /* 0x0000006458067210 */ /* 0x082fe40007f9e0ff */
[-C--:B------:R-:W-:Y:S02]  /*aaa0*/  LEA.HI.X.SX32 R11, R95, R101.reuse, 0x1, P2 ;  /* 0x000000655f0b7211 */ /* 0x080fe400010f0eff */
[-C--:B------:R-:W-:Y:S02]  /*aab0*/  LEA.HI.X.SX32 R7, R85, R101.reuse, 0x1, P4 ;  /* 0x0000006555077211 */ /* 0x080fe400020f0eff */
[-C--:B--2---:R-:W-:Y:S01]  /*aac0*/  IADD3 R8, P3, PT, R91, R100.reuse, RZ ;  /* 0x000000645b087210 */ /* 0x084fe20007f7e0ff */
[----:B------:R0:W-:Y:S03]  /*aad0*/  STL.64 [R1+0xa50], R10 ;  /* 0x000a500a01007387 */ /* 0x0001e60000100a00 */
[C---:B------:R-:W-:Y:S01]  /*aae0*/  LEA.HI.X.SX32 R9, R93.reuse, R101, 0x1, P3 ;  /* 0x000000655d097211 */ /* 0x040fe200018f0eff */
[----:B------:R1:W-:Y:S04]  /*aaf0*/  STL.64 [R1+0x9f0], R6 ;  /* 0x0009f00601007387 */ /* 0x0003e80000100a00 */
[----:B------:R2:W-:Y:S01]  /*ab00*/  STL.64 [R1+0x918], R14 ;  /* 0x0009180e01007387 */ /* 0x0005e20000100a00 */
[----:B0-----:R-:W-:-:S03]  /*ab10*/  IADD3 R10, P2, PT, R93, R100, RZ ;  /* 0x000000645d0a7210 */ /* 0x001fc60007f5e0ff */
[----:B------:R0:W-:Y:S01]  /*ab20*/  STL.64 [R1+0x910], R12 ;  /* 0x0009100c01007387 */ /* 0x0001e20000100a00 */
[CC--:B-1----:R-:W-:Y:S02]  /*ab30*/  IADD3 R6, P4, PT, R0.reuse, R100.reuse, RZ ;  /* 0x0000006400067210 */ /* 0x0c2fe40007f9e0ff */
[-C--:B------:R-:W-:Y:S02]  /*ab40*/  LEA.HI.X.SX32 R11, R97, R101.reuse, 0x1, P2 ;  /* 0x00000065610b7211 */ /* 0x080fe400010f0eff */
[CC--:B--2---:R-:W-:Y:S02]  /*ab50*/  LEA R14, P5, R5.reuse, R100.reuse, 0x2 ;  /* 0x00000064050e7211 */ /* 0x0c4fe400078a10ff */
[CC--:B------:R-:W-:Y:S01]  /*ab60*/  LEA.HI.X.SX32 R7, R5.reuse, R101.reuse, 0x1, P4 ;  /* 0x0000006505077211 */ /* 0x0c0fe200020f0eff */
[----:B------:R1:W-:Y:S01]  /*ab70*/  STL.64 [R1+0x9e8], R10 ;  /* 0x0009e80a01007387 */ /* 0x0003e20000100a00 */
[----:B------:R-:W-:Y:S01]  /*ab80*/  LEA.HI.X.SX32 R15, R0, R101, 0x1, P5 ;  /* 0x00000065000f7211 */ /* 0x000fe200028f0eff */
[----:B------:R-:W-:Y:S01]  /*ab90*/  IMAD.MOV.U32 R0, RZ, RZ, RZ ;  /* 0x000000ffff007224 */ /* 0x000fe200078e00ff */
[----:B0-----:R-:W-:Y:S01]  /*aba0*/  LEA R12, P1, R5, R100, 0x3 ;  /* 0x00000064050c7211 */ /* 0x001fe200078218ff */
[----:B------:R0:W-:Y:S01]  /*abb0*/  STL.64 [R1+0x900], R8 ;  /* 0x0009000801007387 */ /* 0x0001e20000100a00 */
[----:B------:R-:W-:-:S02]  /*abc0*/  LOP3.LUT P5, RZ, R125, 0x7, RZ, 0xc0, !PT ;  /* 0x000000077dff7812 */ /* 0x000fc400078ac0ff */
[----:B------:R-:W-:Y:S01]  /*abd0*/  LEA.HI.X.SX32 R13, R79, R101, 0x1, P1 ;  /* 0x000000654f0d7211 */ /* 0x000fe200008f0eff */
[----:B------:R2:W-:Y:S01]  /*abe0*/  STL.64 [R1+0xa98], R6 ;  /* 0x000a980601007387 */ /* 0x0005e20000100a00 */
[----:B-1----:R-:W-:-:S03]  /*abf0*/  LEA R10, P2, R5, R100, 0x4 ;  /* 0x00000064050a7211 */ /* 0x002fc600078420ff */
[----:B------:R-:W-:Y:S01]  /*ac00*/  STL.64 [R1+0xa90], R14 ;  /* 0x000a900e01007387 */ /* 0x000fe20000100a00 */
[----:B0-----:R-:W-:-:S03]  /*ac10*/  LEA R8, P3, R5, R100, 0x5 ;  /* 0x0000006405087211 */ /* 0x001fc600078628ff */
[----:B------:R-:W-:Y:S01]  /*ac20*/  STL [R1+0x564], R4 ;  /* 0x0005640401007387 */ /* 0x000fe20000100800 */
[----:B------:R-:W-:Y:S02]  /*ac30*/  LEA.HI.X.SX32 R11, R83, R101, 0x1, P2 ;  /* 0x00000065530b7211 */ /* 0x000fe400010f0eff */
[----:B--2---:R-:W-:Y:S01]  /*ac40*/  LEA R6, P4, R5, R100, 0x6 ;  /* 0x0000006405067211 */ /* 0x004fe200078830ff */
[----:B------:R-:W-:Y:S01]  /*ac50*/  IMAD.MOV.U32 R7, RZ, RZ, -0x800000 ;  /* 0xff800000ff077424 */ /* 0x000fe200078e00ff */
[----:B------:R-:W-:Y:S01]  /*ac60*/  MOV R5, 0xff800000 ;  /* 0xff80000000057802 */ /* 0x000fe20000000f00 */
        /* <DEDUP_REMOVED lines=30> */
[----:B------:R-:W-:Y:S04]  /*ae50*/  STL [R1+0x2c0], RZ ;  /* 0x0002c0ff01007387 */ /* 0x000fe80000100800 */
[----:B------:R0:W-:Y:S04]  /*ae60*/  STL [R1+0x558], R4 ;  /* 0x0005580401007387 */ /* 0x0001e80000100800 */
[----:B------:R-:W-:Y:S04]  /*ae70*/  STL [R1+0x2c4], RZ ;  /* 0x0002c4ff01007387 */ /* 0x000fe80000100800 */
[----:B------:R-:W-:Y:S01]  /*ae80*/  STL [R1+0x2c8], RZ ;  /* 0x0002c8ff01007387 */ /* 0x000fe20000100800 */
[----:B0-----:R-:W-:-:S03]  /*ae90*/  LOP3.LUT R4, R90, 0x10, R125, 0x78, !PT ;  /* 0x000000105a047812 */ /* 0x001fc600078e787d */
[----:B------:R-:W-:Y:S01]  /*aea0*/  STL [R1+0x2cc], RZ ;  /* 0x0002ccff01007387 */ /* 0x000fe20000100800 */
[----:B------:R-:W-:-:S03]  /*aeb0*/  LOP3.LUT R9, R4, 0x20, RZ, 0x3c, !PT ;  /* 0x0000002004097812 */ /* 0x000fc600078e3cff */
[----:B------:R-:W-:Y:S01]  /*aec0*/  STL [R1+0x2d0], RZ ;  /* 0x0002d0ff01007387 */ /* 0x000fe20000100800 */
[C---:B------:R-:W-:Y:S02]  /*aed0*/  LOP3.LUT R5, R4.reuse, 0x40, RZ, 0x3c, !PT ;  /* 0x0000004004057812 */ /* 0x040fe400078e3cff */
[----:B------:R-:W-:Y:S01]  /*aee0*/  LOP3.LUT R7, R4, 0x60, RZ, 0x3c, !PT ;  /* 0x0000006004077812 */ /* 0x000fe200078e3cff */
[----:B------:R-:W-:Y:S01]  /*aef0*/  STL [R1+0x2d4], RZ ;  /* 0x0002d4ff01007387 */ /* 0x000fe20000100800 */
[----:B------:R-:W-:-:S03]  /*af00*/  IADD3 R4, P1, PT, R78, R100, RZ ;  /* 0x000000644e047210 */ /* 0x000fc60007f3e0ff */
[----:B------:R-:W-:Y:S04]  /*af10*/  STL [R1+0x2d8], RZ ;  /* 0x0002d8ff01007387 */ /* 0x000fe80000100800 */
        /* <DEDUP_REMOVED lines=249> */
[----:B------:R0:W-:Y:S04]  /*beb0*/  STL [R1+0x62c], R9 ;  /* 0x00062c0901007387 */ /* 0x0001e80000100800 */
[----:B------:R1:W-:Y:S04]  /*bec0*/  STL [R1+0x544], R5 ;  /* 0x0005440501007387 */ /* 0x0003e80000100800 */
[----:B------:R2:W-:Y:S01]  /*bed0*/  STL [R1+0x540], R7 ;  /* 0x0005400701007387 */ /* 0x0005e20000100800 */
[----:B0-----:R-:W-:-:S03]  /*bee0*/  LEA.HI.X.SX32 R9, R82, R101, 0x1, P3 ;  /* 0x0000006552097211 */ /* 0x001fc600018f0eff */
[----:B------:R-:W-:Y:S01]  /*bef0*/  STL.64 [R1+0xa88], R12 ;  /* 0x000a880c01007387 */ /* 0x000fe20000100a00 */
[----:B-1----:R-:W-:Y:S02]  /*bf00*/  LOP3.LUT R5, R94, 0x40, RZ, 0x3c, !PT ;  /* 0x000000405e057812 */ /* 0x002fe400078e3cff */
[----:B--2---:R-:W-:-:S03]  /*bf10*/  LEA.HI.X.SX32 R7, R81, R101, 0x1, P4 ;  /* 0x0000006551077211 */ /* 0x004fc600020f0eff */
[----:B------:R0:W-:Y:S04]  /*bf20*/  STL [R1+0x724], R5 ;  /* 0x0007240501007387 */ /* 0x0001e80000100800 */
[----:B------:R-:W-:Y:S01]  /*bf30*/  STL.64 [R1+0xa70], R10 ;  /* 0x000a700a01007387 */ /* 0x000fe20000100a00 */
[----:B0-----:R-:W-:-:S05]  /*bf40*/  LEA.HI.X.SX32 R5, R80, R101, 0x1, P1 ;  /* 0x0000006550057211 */ /* 0x001fca00008f0eff */
[----:B------:R0:W-:Y:S04]  /*bf50*/  STL.64 [R1+0x840], R4 ;  /* 0x0008400401007387 */ /* 0x0001e80000100a00 */
[----:B------:R1:W-:Y:S04]  /*bf60*/  STL.64 [R1+0xa48], R8 ;  /* 0x000a480801007387 */ /* 0x0003e80000100a00 */
[----:B------:R2:W-:Y:S01]  /*bf70*/  STL.64 [R1+0x908], R6 ;  /* 0x0009080601007387 */ /* 0x0005e20000100a00 */
[C---:B0-----:R-:W-:Y:S01]  /*bf80*/  LOP3.LUT R5, R2.reuse, 0x20, RZ, 0x3c, !PT ;  /* 0x0000002002057812 */ /* 0x041fe200078e3cff */
[----:B------:R-:W-:Y:S01]  /*bf90*/  IMAD.MOV.U32 R5, RZ, RZ, 0x3f800000 ;  /* 0x3f800000ff057424 */ /* 0x000fe200078e00ff */
[----:B------:R-:W-:Y:S01]  /*bfa0*/  LOP3.LUT R4, R2, 0x40, RZ, 0x3c, !PT ;  /* 0x0000004002047812 */ /* 0x000fe200078e3cff */
[----:B------:R-:W-:Y:S01]  /*bfb0*/  IMAD.MOV.U32 R4, RZ, RZ, 0x3f800000 ;  /* 0x3f800000ff047424 */ /* 0x000fe200078e00ff */
[----:B-1----:R-:W-:Y:S01]  /*bfc0*/  MOV R8, 0x3f800000 ;  /* 0x3f80000000087802 */ /* 0x002fe20000000f00 */
[----:B------:R-:W-:Y:S01]  /*bfd0*/  IMAD.MOV.U32 R9, RZ, RZ, 0x3f800000 ;  /* 0x3f800000ff097424 */ /* 0x000fe200078e00ff */
[----:B--2---:R-:W-:-:S02]  /*bfe0*/  LOP3.LUT R6, R98, 0x40, RZ, 0x3c, !PT ;  /* 0x0000004062067812 */ /* 0x004fc400078e3cff */
[----:B------:R-:W-:Y:S02]  /*bff0*/  LOP3.LUT R7, R2, 0x60, RZ, 0x3c, !PT ;  /* 0x0000006002077812 */ /* 0x000fe400078e3cff */
[----:B------:R-:W-:Y:S01]  /*c000*/  MOV R7, 0x3f800000 ;  /* 0x3f80000000077802 */ /* 0x000fe20000000f00 */
[----:B------:R0:W-:Y:S04]  /*c010*/  STL [R1+0xc3c], R6 ;  /* 0x000c3c0601007387 */ /* 0x0001e80000100800 */
[----:B------:R1:W-:Y:S04]  /*c020*/  STL.64 [R1+0x738], R4 ;  /* 0x0007380401007387 */ /* 0x0003e80000100a00 */
[----:B------:R1:W-:Y:S01]  /*c030*/  STL.64 [R1+0x740], R8 ;  /* 0x0007400801007387 */ /* 0x0003e20000100a00 */
[----:B0-----:R-:W-:-:S05]  /*c040*/  IMAD.MOV.U32 R6, RZ, RZ, 0x3f800000 ;  /* 0x3f800000ff067424 */ /* 0x001fca00078e00ff */
        /* <DEDUP_REMOVED lines=13> */
[----:B----4-:R1:W-:Y:S02]  /*c120*/  STL.64 [R1+0x3a8], R6 ;  /* 0x0003a80601007387 */ /* 0x0103e40000100a00 */
.L_x_1:
[----:B-1-3--:R-:W2:Y:S04]  /*c130*/  LDL.64 R4, [R1+0x648] ;  /* 0x0006480001047983 */ /* 0x00aea80000100a00 */
[----:B------:R-:W3:Y:S04]  /*c140*/  LDL.64 R10, [R1+0xa98] ;  /* 0x000a9800010a7983 */ /* 0x000ee80000100a00 */
[----:B------:R-:W4:Y:S04]  /*c150*/  LDL.64 R24, [R1+0xa80] ;  /* 0x000a800001187983 */ /* 0x000f280000100a00 */
        /* <DEDUP_REMOVED lines=9> */
[----:B------:R-:W-:Y:S04]  /*c1f0*/  STL [R1+0x1100], R0 ;  /* 0x0011000001007387 */ /* 0x000fe80000100800 */
        /* <DEDUP_REMOVED lines=32> */
[----:B------:R-:W4:Y:S01]  /*c400*/  LDL.64 R80, [R1+0x9c0] ;  /* 0x0009c00001507983 */ /* 0x000f220000100a00 */
[----:B--2---:R-:W-:-:S04]  /*c410*/  IMAD.WIDE R4, R3, 0x2, R4 ;  /* 0x0000000203047825 */ /* 0x004fc800078e0204 */
[C---:B---3--:R-:W-:Y:S02]  /*c420*/  IMAD.WIDE R10, R3.reuse, 0x2, R10 ;  /* 0x00000002030a7825 */ /* 0x048fe400078e020a */
[----:B------:R-:W2:Y:S04]  /*c430*/  LDG.E.U16 R4, desc[UR12][R4.64] ;  /* 0x0000000c04047981 */ /* 0x000ea8000c1e1500 */
[----:B------:R0:W3:Y:S01]  /*c440*/  LDG.E.U16 R5, desc[UR12][R10.64] ;  /* 0x0000000c0a057981 */ /* 0x0000e2000c1e1500 */
[----:B----4-:R-:W-:-:S04]  /*c450*/  IMAD.WIDE R14, R3, 0x2, R14 ;  /* 0x00000002030e7825 */ /* 0x010fc800078e020e */
[C---:B0-----:R-:W-:Y:S02]  /*c460*/  IMAD.WIDE R10, R3.reuse, 0x2, R24 ;  /* 0x00000002030a7825 */ /* 0x041fe400078e0218 */
[----:B------:R-:W4:Y:S04]  /*c470*/  LDL.64 R24, [R1+0xab0] ;  /* 0x000ab00001187983 */ /* 0x000f280000100a00 */
[----:B------:R-:W2:Y:S04]  /*c480*/  LDG.E.U16 R10, desc[UR12][R10.64] ;  /* 0x0000000c0a0a7981 */ /* 0x000ea8000c1e1500 */
[----:B------:R0:W2:Y:S02]  /*c490*/  LDG.E.U16 R11, desc[UR12][R14.64] ;  /* 0x0000000c0e0b7981 */ /* 0x0000a4000c1e1500 */
[----:B0-----:R-:W-:-:S02]  /*c4a0*/  IMAD.WIDE R14, R3, 0x2, R30 ;  /* 0x00000002030e7825 */ /* 0x001fc400078e021e */
[----:B------:R-:W2:Y:S02]  /*c4b0*/  LDL.64 R30, [R1+0xa30] ;  /* 0x000a3000011e7983 */ /* 0x000ea40000100a00 */
[C---:B------:R-:W-:Y:S02]  /*c4c0*/  IMAD.WIDE R6, R3.reuse, 0x2, R6 ;  /* 0x0000000203067825 */ /* 0x040fe400078e0206 */
[----:B------:R-:W3:Y:S02]  /*c4d0*/  LDG.E.U16 R14, desc[UR12][R14.64] ;  /* 0x0000000c0e0e7981 */ /* 0x000ee4000c1e1500 */
[C---:B------:R-:W-:Y:S02]  /*c4e0*/  IMAD.WIDE R8, R3.reuse, 0x2, R8 ;  /* 0x0000000203087825 */ /* 0x040fe400078e0208 */
[----:B------:R-:W3:Y:S02]  /*c4f0*/  LDG.E.U16 R6, desc[UR12][R6.64] ;  /* 0x0000000c06067981 */ /* 0x000ee4000c1e1500 */
[----:B------:R-:W-:-:S04]  /*c500*/  IMAD.WIDE R12, R3, 0x2, R12 ;  /* 0x00000002030c7825 */ /* 0x000fc800078e020c */
[C---:B------:R-:W-:Y:S02]  /*c510*/  IMAD.WIDE R22, R3.reuse, 0x2, R22 ;  /* 0x0000000203167825 */ /* 0x040fe400078e0216 */
[----:B------:R-:W3:Y:S04]  /*c520*/  LDG.E.U16 R12, desc[UR12][R12.64] ;  /* 0x0000000c0c0c7981 */ /* 0x000ee8000c1e1500 */
[----:B------:R0:W3:Y:S01]  /*c530*/  LDG.E.U16 R7, desc[UR12][R8.64] ;  /* 0x0000000c08077981 */ /* 0x0000e2000c1e1500 */
[----:B------:R-:W-:-:S03]  /*c540*/  IMAD.WIDE R20, R3, 0x2, R20 ;  /* 0x0000000203147825 */ /* 0x000fc600078e0214 */
[----:B------:R1:W3:Y:S01]  /*c550*/  LDG.E.U16 R13, desc[UR12][R22.64] ;  /* 0x0000000c160d7981 */ /* 0x0002e2000c1e1500 */
[----:B0-----:R-:W-:-:S03]  /*c560*/  IMAD.WIDE R8, R3, 0x2, R32 ;  /* 0x0000000203087825 */ /* 0x001fc600078e0220 */
[----:B------:R0:W3:Y:S04]  /*c570*/  LDG.E.U16 R15, desc[UR12][R20.64] ;  /* 0x0000000c140f7981 */ /* 0x0000e8000c1e1500 */
[----:B------:R-:W3:Y:S01]  /*c580*/  LDL.64 R32, [R1+0xa40] ;  /* 0x000a400001207983 */ /* 0x000ee20000100a00 */
[----:B-1----:R-:W-:-:S03]  /*c590*/  IMAD.WIDE R22, R3, 0x2, R34 ;  /* 0x0000000203167825 */ /* 0x002fc600078e0222 */
[----:B------:R-:W3:Y:S01]  /*c5a0*/  LDL.64 R34, [R1+0xa00] ;  /* 0x000a000001227983 */ /* 0x000ee20000100a00 */
[----:B0-----:R-:W-:-:S03]  /*c5b0*/  IMAD.WIDE R20, R3, 0x2, R36 ;  /* 0x0000000203147825 */ /* 0x001fc600078e0224 */
[----:B------:R-:W3:Y:S01]  /*c5c0*/  LDL.64 R36, [R1+0xa10] ;  /* 0x000a100001247983 */ /* 0x000ee20000100a00 */
[----:B------:R-:W-:-:S03]  /*c5d0*/  IMAD.WIDE R26, R3, 0x2, R26 ;  /* 0x00000002031a7825 */ /* 0x000fc600078e021a */
[----:B------:R-:W3:Y:S01]  /*c5e0*/  LDG.E.U16 R20, desc[UR12][R20.64] ;  /* 0x0000000c14147981 */ /* 0x000ee2000c1e1500 */
[----:B------:R-:W-:-:S03]  /*c5f0*/  IMAD.WIDE R16, R3, 0x2, R16 ;  /* 0x0000000203107825 */ /* 0x000fc600078e0210 */
[----:B------:R-:W3:Y:S01]  /*c600*/  LDG.E.U16 R22, desc[UR12][R22.64] ;  /* 0x0000000c16167981 */ /* 0x000ee2000c1e1500 */
[----:B------:R-:W-:-:S03]  /*c610*/  IMAD.WIDE R18, R3, 0x2, R18 ;  /* 0x0000000203127825 */ /* 0x000fc600078e0212 */
[----:B------:R-:W3:Y:S04]  /*c620*/  LDG.E.U16 R8, desc[UR12][R8.64] ;  /* 0x0000000c08087981 */ /* 0x000ee8000c1e1500 */
[----:B------:R0:W3:Y:S01]  /*c630*/  LDG.E.U16 R21, desc[UR12][R26.64] ;  /* 0x0000000c1a157981 */ /* 0x0000e2000c1e1500 */
[----:B------:R-:W-:-:S03]  /*c640*/  IMAD.WIDE R28, R3, 0x2, R28 ;  /* 0x00000002031c7825 */ /* 0x000fc600078e021c */
[----:B------:R-:W3:Y:S04]  /*c650*/  LDG.E.U16 R18, desc[UR12][R18.64] ;  /* 0x0000000c12127981 */ /* 0x000ee8000c1e1500 */
[----:B------:R1:W3:Y:S01]  /*c660*/  LDG.E.U16 R9, desc[UR12][R16.64] ;  /* 0x0000000c10097981 */ /* 0x0002e2000c1e1500 */
[----:B0-----:R-:W-:-:S03]  /*c670*/  IMAD.WIDE R26, R3, 0x2, R40 ;  /* 0x00000002031a7825 */ /* 0x001fc600078e0228 */
[----:B------:R-:W3:Y:S04]  /*c680*/  LDL.64 R40, [R1+0xae8] ;  /* 0x000ae80001287983 */ /* 0x000ee80000100a00 */
[----:B------:R-:W3:Y:S01]  /*c690*/  LDG.E.U16 R26, desc[UR12][R26.64] ;  /* 0x0000000c1a1a7981 */ /* 0x000ee2000c1e1500 */
[----:B-1----:R-:W-:-:S03]  /*c6a0*/  IMAD.WIDE R16, R3, 0x2, R38 ;  /* 0x0000000203107825 */ /* 0x002fc600078e0226 */
[----:B------:R-:W3:Y:S04]  /*c6b0*/  LDL.64 R38, [R1+0xa20] ;  /* 0x000a200001267983 */ /* 0x000ee80000100a00 */
[----:B------:R0:W3:Y:S01]  /*c6c0*/  LDG.E.U16 R19, desc[UR12][R28.64] ;  /* 0x0000000c1c137981 */ /* 0x0000e2000c1e1500 */
[----:B------:R-:W-:-:S03]  /*c6d0*/  IMAD.WIDE R48, R3, 0x2, R48 ;  /* 0x0000000203307825 */ /* 0x000fc600078e0230 */
[----:B------:R-:W3:Y:S01]  /*c6e0*/  LDG.E.U16 R17, desc[UR12][R16.64] ;  /* 0x0000000c10117981 */ /* 0x000ee2000c1e1500 */
[----:B0-----:R-:W-:-:S03]  /*c6f0*/  IMAD.WIDE R28, R3, 0x2, R46 ;  /* 0x00000002031c7825 */ /* 0x001fc600078e022e */
[----:B------:R-:W3:Y:S04]  /*c700*/  LDL.64 R46, [R1+0x9d0] ;  /* 0x0009d000012e7983 */ /* 0x000ee80000100a00 */
[----:B------:R-:W3:Y:S01]  /*c710*/  LDG.E.U16 R28, desc[UR12][R28.64] ;  /* 0x0000000c1c1c7981 */ /* 0x000ee2000c1e1500 */
[----:B----4-:R-:W-:-:S05]  /*c720*/  IMAD.WIDE R24, R3, 0x2, R24 ;  /* 0x0000000203187825 */ /* 0x010fca00078e0218 */
[----:B------:R0:W4:Y:S02]  /*c730*/  LDG.E.U16 R23, desc[UR12][R24.64] ;  /* 0x0000000c18177981 */ /* 0x000124000c1e1500 */
[C---:B0-----:R-:W-:Y:S02]  /*c740*/  IMAD.WIDE R24, R3.reuse, 0x2, R42 ;  /* 0x0000000203187825 */ /* 0x041fe400078e022a */
[----:B------:R-:W4:Y:S04]  /*c750*/  LDL.64 R42, [R1+0x9f0] ;  /* 0x0009f000012a7983 */ /* 0x000f280000100a00 */
[----:B------:R-:W4:Y:S01]  /*c760*/  LDG.E.U16 R24, desc[UR12][R24.64] ;  /* 0x0000000c18187981 */ /* 0x000f22000c1e1500 */
[----:B--2---:R-:W-:-:S05]  /*c770*/  IMAD.WIDE R30, R3, 0x2, R30 ;  /* 0x00000002031e7825 */ /* 0x004fca00078e021e */
[----:B------:R0:W2:Y:S02]  /*c780*/  LDG.E.U16 R27, desc[UR12][R30.64] ;  /* 0x0000000c1e1b7981 */ /* 0x0000a4000c1e1500 */
[C---:B0-----:R-:W-:Y:S02]  /*c790*/  IMAD.WIDE R30, R3.reuse, 0x2, R44 ;  /* 0x00000002031e7825 */ /* 0x041fe400078e022c */
[----:B------:R-:W2:Y:S04]  /*c7a0*/  LDL.64 R44, [R1+0x9b0] ;  /* 0x0009b000012c7983 */ /* 0x000ea80000100a00 */
[----:B------:R-:W2:Y:S01]  /*c7b0*/  LDG.E.U16 R30, desc[UR12][R30.64] ;  /* 0x0000000c1e1e7981 */ /* 0x000ea2000c1e1500 */
[----:B---3--:R-:W-:-:S05]  /*c7c0*/  IMAD.WIDE R32, R3, 0x2, R32 ;  /* 0x0000000203207825 */ /* 0x008fca00078e0220 */
[----:B------:R0:W3:Y:S01]  /*c7d0*/  LDG.E.U16 R25, desc[UR12][R32.64] ;  /* 0x0000000c20197981 */ /* 0x0000e2000c1e1500 */
[----:B------:R-:W-:-:S04]  /*c7e0*/  IMAD.WIDE R34, R3, 0x2, R34 ;  /* 0x0000000203227825 */ /* 0x000fc800078e0222 */
[----:B------:R-:W-:-:S04]  /*c7f0*/  IMAD.WIDE R36, R3, 0x2, R36 ;  /* 0x0000000203247825 */ /* 0x000fc800078e0224 */
[C---:B0-----:R-:W-:Y:S01]  /*c800*/  IMAD.WIDE R32, R3.reuse, 0x2, R50 ;  /* 0x0000000203207825 */ /* 0x041fe200078e0232 */
[----:B------:R0:W3:Y:S04]  /*c810*/  LDG.E.U16 R31, desc[UR12][R36.64] ;  /* 0x0000000c241f7981 */ /* 0x0000e8000c1e1500 */
[----:B------:R-:W3:Y:S04]  /*c820*/  LDL.64 R50, [R1+0x970] ;  /* 0x0009700001327983 */ /* 0x000ee80000100a00 */
[----:B------:R-:W3:Y:S01]  /*c830*/  LDG.E.U16 R32, desc[UR12][R32.64] ;  /* 0x0000000c20207981 */ /* 0x000ee2000c1e1500 */
[----:B0-----:R-:W-:-:S03]  /*c840*/  IMAD.WIDE R36, R3, 0x2, R52 ;  /* 0x0000000203247825 */ /* 0x001fc600078e0234 */
[----:B------:R-:W3:Y:S04]  /*c850*/  LDL.64 R52, [R1+0x930] ;  /* 0x0009300001347983 */ /* 0x000ee80000100a00 */
[----:B------:R-:W3:Y:S04]  /*c860*/  LDG.E.U16 R36, desc[UR12][R36.64] ;  /* 0x0000000c24247981 */ /* 0x000ee8000c1e1500 */
[----:B------:R0:W3:Y:S01]  /*c870*/  LDG.E.U16 R33, desc[UR12][R34.64] ;  /* 0x0000000c22217981 */ /* 0x0000e2000c1e1500 */
[----:B------:R-:W-:-:S05]  /*c880*/  IMAD.WIDE R40, R3, 0x2, R40 ;  /* 0x0000000203287825 */ /* 0x000fca00078e0228 */
[----:B------:R1:W3:Y:S01]  /*c890*/  LDG.E.U16 R37, desc[UR12][R40.64] ;  /* 0x0000000c28257981 */ /* 0x0002e2000c1e1500 */
[----:B0-----:R-:W-:-:S03]  /*c8a0*/  IMAD.WIDE R34, R3, 0x2, R66 ;  /* 0x0000000203227825 */ /* 0x001fc600078e0242 */
[----:B------:R-:W3:Y:S01]  /*c8b0*/  LDL.64 R66, [R1+0x958] ;  /* 0x0009580001427983 */ /* 0x000ee20000100a00 */
[----:B------:R-:W-:-:S03]  /*c8c0*/  IMAD.WIDE R38, R3, 0x2, R38 ;  /* 0x0000000203267825 */ /* 0x000fc600078e0226 */
        /* <DEDUP_REMOVED lines=8> */
[----:B------:R-:W3:Y:S04]  /*c950*/  LDG.E.U16 R38, desc[UR12][R38.64] ;  /* 0x0000000c26267981 */ /* 0x000ee8000c1e1500 */
[----:B------:R0:W3:Y:S04]  /*c960*/  LDG.E.U16 R41, desc[UR12][R46.64] ;  /* 0x0000000c2e297981 */ /* 0x0000e8000c1e1500 */
[----:B------:R1:W3:Y:S01]  /*c970*/  LDG.E.U16 R39, desc[UR12][R48.64] ;  /* 0x0000000c30277981 */ /* 0x0002e2000c1e1500 */
[----:B0-----:R-:W-:-:S04]  /*c980*/  IMAD.WIDE R46, R3, 0x2, R56 ;  /* 0x00000002032e7825 */ /* 0x001fc800078e0238 */
[C---:B-1----:R-:W-:Y:S02]  /*c990*/  IMAD.WIDE R48, R3.reuse, 0x2, R54 ;  /* 0x0000000203307825 */ /* 0x042fe400078e0236 */
[----:B------:R0:W3:Y:S04]  /*c9a0*/  LDG.E.U16 R55, desc[UR12][R46.64] ;  /* 0x0000000c2e377981 */ /* 0x0000e8000c1e1500 */
[----:B------:R1:W3:Y:S01]  /*c9b0*/  LDG.E.U16 R56, desc[UR12][R48.64] ;  /* 0x0000000c30387981 */ /* 0x0002e2000c1e1500 */
[----:B0-----:R-:W-:-:S03]  /*c9c0*/  IMAD.WIDE R46, R3, 0x2, R76 ;  /* 0x00000002032e7825 */ /* 0x001fc600078e024c */
[----:B------:R-:W3:Y:S01]  /*c9d0*/  LDL.64 R76, [R1+0x940] ;  /* 0x00094000014c7983 */ /* 0x000ee20000100a00 */
[----:B-1----:R-:W-:-:S03]  /*c9e0*/  IMAD.WIDE R48, R3, 0x2, R74 ;  /* 0x0000000203307825 */ /* 0x002fc600078e024a */
[----:B------:R-:W3:Y:S01]  /*c9f0*/  LDL.64 R74, [R1+0x840] ;  /* 0x00084000014a7983 */ /* 0x000ee20000100a00 */
[----:B----4-:R-:W-:-:S05]  /*ca00*/  IMAD.WIDE R42, R3, 0x2, R42 ;  /* 0x00000002032a7825 */ /* 0x010fca00078e022a */
[----:B------:R0:W4:Y:S02]  /*ca10*/  LDG.E.U16 R35, desc[UR12][R42.64] ;  /* 0x0000000c2a237981 */ /* 0x000124000c1e1500 */
[C---:B0-----:R-:W-:Y:S02]  /*ca20*/  IMAD.WIDE R42, R3.reuse, 0x2, R60 ;  /* 0x00000002032a7825 */ /* 0x041fe400078e023c */
[----:B------:R-:W4:Y:S04]  /*ca30*/  LDL.64 R60, [R1+0x920] ;  /* 0x00092000013c7983 */ /* 0x000f280000100a00 */
[----:B------:R-:W4:Y:S01]  /*ca40*/  LDG.E.U16 R42, desc[UR12][R42.64] ;  /* 0x0000000c2a2a7981 */ /* 0x000f22000c1e1500 */
[----:B--2---:R-:W-:-:S05]  /*ca50*/  IMAD.WIDE R44, R3, 0x2, R44 ;  /* 0x00000002032c7825 */ /* 0x004fca00078e022c */
[----:B------:R0:W2:Y:S02]  /*ca60*/  LDG.E.U16 R43, desc[UR12][R44.64] ;  /* 0x0000000c2c2b7981 */ /* 0x0000a4000c1e1500 */
[----:B0-----:R-:W-:-:S05]  /*ca70*/  IMAD.WIDE R44, R3, 0x2, R58 ;  /* 0x00000002032c7825 */ /* 0x001fca00078e023a */
[----:B------:R0:W2:Y:S02]  /*ca80*/  LDG.E.U16 R54, desc[UR12][R44.64] ;  /* 0x0000000c2c367981 */ /* 0x0000a4000c1e1500 */
[C---:B0-----:R-:W-:Y:S02]  /*ca90*/  IMAD.WIDE R44, R3.reuse, 0x2, R78 ;  /* 0x00000002032c7825 */ /* 0x041fe400078e024e */
[----:B------:R-:W2:Y:S04]  /*caa0*/  LDL.64 R78, [R1+0x980] ;  /* 0x00098000014e7983 */ /* 0x000ea80000100a00 */
[----:B------:R0:W2:Y:S01]  /*cab0*/  LDG.E.U16 R59, desc[UR12][R44.64] ;  /* 0x0000000c2c3b7981 */ /* 0x0000a2000c1e1500 */
[----:B---3--:R-:W-:-:S05]  /*cac0*/  IMAD.WIDE R50, R3, 0x2, R50 ;  /* 0x0000000203327825 */ /* 0x008fca00078e0232 */
[----:B------:R1:W3:Y:S01]  /*cad0*/  LDG.E.U16 R57, desc[UR12][R50.64] ;  /* 0x0000000c32397981 */ /* 0x0002e2000c1e1500 */
[----:B------:R-:W-:-:S05]  /*cae0*/  IMAD.WIDE R52, R3, 0x2, R52 ;  /* 0x0000000203347825 */ /* 0x000fca00078e0234 */
[----:B------:R-:W3:Y:S01]  /*caf0*/  LDG.E.U16 R58, desc[UR12][R52.64] ;  /* 0x0000000c343a7981 */ /* 0x000ee2000c1e1500 */
[----:B0-----:R-:W-:-:S04]  /*cb00*/  IMAD.WIDE R44, R3, 0x2, R92 ;  /* 0x00000002032c7825 */ /* 0x001fc800078e025c */
[----:B-1----:R-:W-:-:S05]  /*cb10*/  IMAD.WIDE R50, R3, 0x2, R62 ;  /* 0x0000000203327825 */ /* 0x002fca00078e023e */
[----:B------:R0:W3:Y:S02]  /*cb20*/  LDG.E.U16 R62, desc[UR12][R50.64] ;  /* 0x0000000c323e7981 */ /* 0x0000e4000c1e1500 */
[----:B0-----:R-:W-:-:S05]  /*cb30*/  IMAD.WIDE R50, R3, 0x2, R66 ;  /* 0x0000000203327825 */ /* 0x001fca00078e0242 */
[----:B------:R0:W3:Y:S02]  /*cb40*/  LDG.E.U16 R67, desc[UR12][R50.64] ;  /* 0x0000000c32437981 */ /* 0x0000e4000c1e1500 */
[----:B0-----:R-:W-:-:S05]  /*cb50*/  IMAD.WIDE R50, R3, 0x2, R72 ;  /* 0x0000000203327825 */ /* 0x001fca00078e0248 */
[----:B------:R0:W3:Y:S02]  /*cb60*/  LDG.E.U16 R72, desc[UR12][R50.64] ;  /* 0x0000000c32487981 */ /* 0x0000e4000c1e1500 */
[----:B0-----:R-:W-:-:S04]  /*cb70*/  IMAD.WIDE R50, R3, 0x2, R76 ;  /* 0x0000000203327825 */ /* 0x001fc800078e024c */
[C---:B----4-:R-:W-:Y:S02]  /*cb80*/  IMAD.WIDE R52, R3.reuse, 0x2, R60 ;  /* 0x0000000203347825 */ /* 0x050fe400078e023c */
[----:B------:R0:W4:Y:S04]  /*cb90*/  LDG.E.U16 R60, desc[UR12][R46.64] ;  /* 0x0000000c2e3c7981 */ /* 0x000128000c1e1500 */
[----:B------:R1:W4:Y:S04]  /*cba0*/  LDG.E.U16 R61, desc[UR12][R48.64] ;  /* 0x0000000c303d7981 */ /* 0x000328000c1e1500 */
[----:B------:R1:W4:Y:S01]  /*cbb0*/  LDG.E.U16 R63, desc[UR12][R52.64] ;  /* 0x0000000c343f7981 */ /* 0x000322000c1e1500 */
[----:B0-----:R-:W-:-:S04]  /*cbc0*/  IMAD.WIDE R46, R3, 0x2, R90 ;  /* 0x00000002032e7825 */ /* 0x001fc800078e025a */
[----:B-1----:R-:W-:-:S04]  /*cbd0*/  IMAD.WIDE R48, R3, 0x2, R68 ;  /* 0x0000000203307825 */ /* 0x002fc800078e0244 */
[C---:B------:R-:W-:Y:S01]  /*cbe0*/  IMAD.WIDE R52, R3.reuse, 0x2, R64 ;  /* 0x0000000203347825 */ /* 0x040fe200078e0240 */
[----:B------:R0:W4:Y:S04]  /*cbf0*/  LDG.E.U16 R66, desc[UR12][R48.64] ;  /* 0x0000000c30427981 */ /* 0x000128000c1e1500 */
[----:B------:R1:W4:Y:S04]  /*cc00*/  LDG.E.U16 R64, desc[UR12][R44.64] ;  /* 0x0000000c2c407981 */ /* 0x000328000c1e1500 */
[----:B------:R1:W4:Y:S01]  /*cc10*/  LDG.E.U16 R65, desc[UR12][R46.64] ;  /* 0x0000000c2e417981 */ /* 0x000322000c1e1500 */
[----:B0-----:R-:W-:-:S03]  /*cc20*/  IMAD.WIDE R48, R3, 0x2, R84 ;  /* 0x0000000203307825 */ /* 0x001fc600078e0254 */
[----:B------:R0:W4:Y:S01]  /*cc30*/  LDG.E.U16 R68, desc[UR12][R52.64] ;  /* 0x0000000c34447981 */ /* 0x000122000c1e1500 */
[----:B-1----:R-:W-:-:S04]  /*cc40*/  IMAD.WIDE R44, R3, 0x2, R88 ;  /* 0x00000002032c7825 */ /* 0x002fc800078e0258 */
[C---:B------:R-:W-:Y:S01]  /*cc50*/  IMAD.WIDE R46, R3.reuse, 0x2, R86 ;  /* 0x00000002032e7825 */ /* 0x040fe200078e0256 */
[----:B------:R1:W4:Y:S03]  /*cc60*/  LDG.E.U16 R69, desc[UR12][R44.64] ;  /* 0x0000000c2c457981 */ /* 0x000326000c1e1500 */
[C---:B0-----:R-:W-:Y:S02]  /*cc70*/  IMAD.WIDE R52, R3.reuse, 0x2, R70 ;  /* 0x0000000203347825 */ /* 0x041fe400078e0246 */
[----:B------:R0:W4:Y:S04]  /*cc80*/  LDG.E.U16 R70, desc[UR12][R46.64] ;  /* 0x0000000c2e467981 */ /* 0x000128000c1e1500 */
[----:B------:R2:W4:Y:S01]  /*cc90*/  LDG.E.U16 R71, desc[UR12][R48.64] ;  /* 0x0000000c30477981 */ /* 0x000522000c1e1500 */
[----:B-1----:R-:W-:-:S03]  /*cca0*/  IMAD.WIDE R44, R3, 0x2, R82 ;  /* 0x00000002032c7825 */ /* 0x002fc600078e0252 */
[----:B------:R1:W4:Y:S01]  /*ccb0*/  LDG.E.U16 R73, desc[UR12][R52.64] ;  /* 0x0000000c34497981 */ /* 0x000322000c1e1500 */
[----:B0-----:R-:W-:-:S03]  /*ccc0*/  IMAD.WIDE R46, R3, 0x2, R80 ;  /* 0x00000002032e7825 */ /* 0x001fc600078e0250 */
[----:B------:R-:W4:Y:S01]  /*ccd0*/  LDG.E.U16 R44, desc[UR12][R44.64] ;  /* 0x0000000c2c2c7981 */ /* 0x000f22000c1e1500 */
[----:B--2---:R-:W-:-:S03]  /*cce0*/  IMAD.WIDE R48, R3, 0x2, R78 ;  /* 0x0000000203307825 */ /* 0x004fc600078e024e */
[----:B------:R-:W2:Y:S01]  /*ccf0*/  LDG.E.U16 R46, desc[UR12][R46.64] ;  /* 0x0000000c2e2e7981 */ /* 0x000ea2000c1e1500 */
[----:B-1----:R-:W-:-:S03]  /*cd00*/  IMAD.WIDE R52, R3, 0x2, R74 ;  /* 0x0000000203347825 */ /* 0x002fc600078e024a */
[----:B------:R0:W2:Y:S04]  /*cd10*/  LDG.E.U16 R45, desc[UR12][R48.64] ;  /* 0x0000000c302d7981 */ /* 0x0000a8000c1e1500 */
[----:B------:R1:W2:Y:S04]  /*cd20*/  LDG.E.U16 R47, desc[UR12][R50.64] ;  /* 0x0000000c322f7981 */ /* 0x0002a8000c1e1500 */
[----:B------:R-:W2:Y:S04]  /*cd30*/  LDG.E.U16 R48, desc[UR12][R52.64] ;  /* 0x0000000c34307981 */ /* 0x000ea8000c1e1500 */
[----:B------:R-:W-:Y:S04]  /*cd40*/  STL [R1+0xc54], R3 ;  /* 0x000c540301007387 */ /* 0x000fe80000100800 */
[----:B------:R-:W2:Y:S01]  /*cd50*/  LDL R101, [R1+0x724] ;  /* 0x0007240001657983 */ /* 0x000ea20000100800 */
[----:B------:R-:W0:Y:S02]  /*cd60*/  S2R R124, SR_TID.X ;  /* 0x00000000007c7919 */ /* 0x000e240000002100 */
[----:B0-----:R-:W-:-:S05]  /*cd70*/  LOP3.LUT R49, R124, 0x1ff, RZ, 0xc0, !PT ;  /* 0x000001ff7c317812 */ /* 0x001fca00078ec0ff */
[----:B------:R-:W-:Y:S01]  /*cd80*/  IMAD.SHL.U32 R49, R49, 0x2, RZ ;  /* 0x0000000231317824 */ /* 0x000fe200078e00ff */
[----:B------:R-:W-:Y:S06]  /*cd90*/  BAR.SYNC.DEFER_BLOCKING 0x0 ;  /* 0x0000000000007b1d */ /* 0x000fec0000010000 */
[----:B------:R0:W-:Y:S04]  /*cda0*/  STS.U16 [R49+UR7+0x40000], R4 ;  /* 0x0400000431007988 */ /* 0x0001e80008000407 */
[----:B------:R-:W-:Y:S01]  /*cdb0*/  STS.U16 [R49+UR7+0x42000], R12 ;  /* 0x0420000c31007988 */ /* 0x000fe20008000407 */
[----:B0-----:R-:W-:-:S03]  /*cdc0*/  LOP3.LUT R4, R49, 0x10, RZ, 0x3c, !PT ;  /* 0x0000001031047812 */ /* 0x001fc600078e3cff */
[----:B------:R-:W-:Y:S04]  /*cdd0*/  STS.U16 [R49+UR7+0x44000], R21 ;  /* 0x0440001531007988 */ /* 0x000fe80008000407 */
[----:B------:R-:W-:Y:S04]  /*cde0*/  STS.U16 [R49+UR7+0x46000], R29 ;  /* 0x0460001d31007988 */ /* 0x000fe80008000407 */
[----:B------:R-:W-:Y:S04]  /*cdf0*/  STS.U16 [R49+UR7+0x48000], R36 ;  /* 0x0480002431007988 */ /* 0x000fe80008000407 */
[----:B------:R-:W-:Y:S04]  /*ce00*/  STS.U16 [R49+UR7+0x4a000], R42 ;  /* 0x04a0002a31007988 */ /* 0x000fe80008000407 */
[----:B------:R-:W-:Y:S04]  /*ce10*/  STS.U16 [R49+UR7+0x4c000], R55 ;  /* 0x04c0003731007988 */ /* 0x000fe80008000407 */
[----:B------:R-:W-:Y:S04]  /*ce20*/  STS.U16 [R49+UR7+0x4e000], R56 ;  /* 0x04e0003831007988 */ /* 0x000fe80008000407 */
[----:B------:R0:W-:Y:S04]  /*ce30*/  STS.U16 [R4+UR7+0x40400], R5 ;  /* 0x0404000504007988 */ /* 0x0001e80008000407 */
[----:B------:R-:W-:Y:S01]  /*ce40*/  STS.U16 [R4+UR7+0x42400], R13 ;  /* 0x0424000d04007988 */ /* 0x000fe20008000407 */
[----:B0-----:R-:W-:-:S03]  /*ce50*/  LOP3.LUT R5, R49, 0x20, RZ, 0x3c, !PT ;  /* 0x0000002031057812 */ /* 0x001fc600078e3cff */
[----:B------:R-:W-:Y:S04]  /*ce60*/  STS.U16 [R4+UR7+0x44400], R22 ;  /* 0x0444001604007988 */ /* 0x000fe80008000407 */
[----:B------:R-:W-:Y:S04]  /*ce70*/  STS.U16 [R4+UR7+0x46400], R30 ;  /* 0x0464001e04007988 */ /* 0x000fe80008000407 */
[----:B------:R-:W-:Y:S04]  /*ce80*/  STS.U16 [R4+UR7+0x48400], R37 ;  /* 0x0484002504007988 */ /* 0x000fe80008000407 */
[----:B------:R-:W-:Y:S04]  /*ce90*/  STS.U16 [R4+UR7+0x4a400], R43 ;  /* 0x04a4002b04007988 */ /* 0x000fe80008000407 */
[----:B---3--:R-:W-:Y:S04]  /*cea0*/  STS.U16 [R4+UR7+0x4c400], R57 ;  /* 0x04c4003904007988 */ /* 0x008fe80008000407 */
[----:B------:R0:W-:Y:S04]  /*ceb0*/  STS.U16 [R4+UR7+0x4e400], R58 ;  /* 0x04e4003a04007988 */ /* 0x0001e80008000407 */
[----:B------:R-:W-:Y:S04]  /*cec0*/  STS.U16 [R5+UR7+0x40800], R6 ;  /* 0x0408000605007988 */ /* 0x000fe80008000407 */
[----:B------:R-:W-:Y:S01]  /*ced0*/  STS.U16 [R5+UR7+0x42800], R14 ;  /* 0x0428000e05007988 */ /* 0x000fe20008000407 */
[----:B0-----:R-:W-:-:S03]  /*cee0*/  LOP3.LUT R4, R49, 0x30, RZ, 0x3c, !PT ;  /* 0x0000003031047812 */ /* 0x001fc600078e3cff */
[----:B------:R-:W-:Y:S04]  /*cef0*/  STS.U16 [R5+UR7+0x44800], R23 ;  /* 0x0448001705007988 */ /* 0x000fe80008000407 */
[----:B------:R-:W-:Y:S04]  /*cf00*/  STS.U16 [R5+UR7+0x46800], R31 ;  /* 0x0468001f05007988 */ /* 0x000fe80008000407 */
[----:B------:R-:W-:Y:S04]  /*cf10*/  STS.U16 [R5+UR7+0x48800], R38 ;  /* 0x0488002605007988 */ /* 0x000fe80008000407 */
[----:B------:R-:W-:Y:S04]  /*cf20*/  STS.U16 [R5+UR7+0x4a800], R54 ;  /* 0x04a8003605007988 */ /* 0x000fe80008000407 */
[----:B------:R-:W-:Y:S01]  /*cf30*/  STS.U16 [R5+UR7+0x4e800], R62 ;  /* 0x04e8003e05007988 */ /* 0x000fe20008000407 */
[----:B-1----:R-:W-:Y:S01]  /*cf40*/  LOP3.LUT R50, R124, 0x7, RZ, 0xc0, !PT ;  /* 0x000000077c327812 */ /* 0x002fe200078ec0ff */
[----:B------:R-:W-:-:S04]  /*cf50*/  IMAD.U32 R0, RZ, RZ, UR6 ;  /* 0x00000006ff007e24 */ /* 0x000fc8000f8e00ff */
[----:B------:R-:W-:Y:S01]  /*cf60*/  IMAD.SHL.U32 R16, R50, 0x10, RZ ;  /* 0x0000001032107824 */ /* 0x000fe200078e00ff */
[----:B------:R-:W-:-:S03]  /*cf70*/  SHF.L.U32 R51, R124, 0x1, RZ ;  /* 0x000000017c337819 */ /* 0x000fc600000006ff */
[----:B------:R-:W-:-:S05]  /*cf80*/  IMAD R16, R0, 0x100, R16 ;  /* 0x0000010000107824 */ /* 0x000fca00078e0210 */
[----:B------:R-:W-:-:S04]  /*cf90*/  LOP3.LUT R16, R16, 0x30, R51, 0x78, !PT ;  /* 0x0000003010107812 */ /* 0x000fc800078e7833 */
[----:B------:R-:W-:Y:S01]  /*cfa0*/  LEA R16, R50, R16, 0xa ;  /* 0x0000001032107211 */ /* 0x000fe200078e50ff */
[----:B----4-:R0:W-:Y:S04]  /*cfb0*/  STS.U16 [R5+UR7+0x4c800], R60 ;  /* 0x04c8003c05007988 */ /* 0x0101e80008000407 */
[----:B------:R1:W-:Y:S01]  /*cfc0*/  STS.U16 [R4+UR7+0x40c00], R7 ;  /* 0x040c000704007988 */ /* 0x0003e20008000407 */
[----:B0-----:R-:W-:-:S03]  /*cfd0*/  LOP3.LUT R5, R49, 0x40, RZ, 0x3c, !PT ;  /* 0x0000004031057812 */ /* 0x001fc600078e3cff */
[----:B------:R-:W-:Y:S04]  /*cfe0*/  STS.U16 [R4+UR7+0x42c00], R15 ;  /* 0x042c000f04007988 */ /* 0x000fe80008000407 */
[----:B------:R-:W-:Y:S01]  /*cff0*/  STS.U16 [R4+UR7+0x44c00], R24 ;  /* 0x044c001804007988 */ /* 0x000fe20008000407 */
[----:B-1----:R-:W-:-:S03]  /*d000*/  LOP3.LUT R7, R49, 0x70, RZ, 0x3c, !PT ;  /* 0x0000007031077812 */ /* 0x002fc600078e3cff */
[----:B------:R-:W-:Y:S04]  /*d010*/  STS.U16 [R4+UR7+0x46c00], R32 ;  /* 0x046c002004007988 */ /* 0x000fe80008000407 */
[----:B------:R-:W-:Y:S04]  /*d020*/  STS.U16 [R4+UR7+0x48c00], R39 ;  /* 0x048c002704007988 */ /* 0x000fe80008000407 */
[----:B------:R-:W-:Y:S04]  /*d030*/  STS.U16 [R4+UR7+0x4ac00], R59 ;  /* 0x04ac003b04007988 */ /* 0x000fe80008000407 */
[----:B------:R-:W-:Y:S04]  /*d040*/  STS.U16 [R4+UR7+0x4cc00], R61 ;  /* 0x04cc003d04007988 */ /* 0x000fe80008000407 */
        /* <DEDUP_REMOVED lines=31> */
[----:B--2---:R-:W-:Y:S04]  /*d240*/  STS.U16 [R7+UR7+0x49c00], R46 ;  /* 0x049c002e07007988 */ /* 0x004fe80008000407 */
[----:B------:R-:W-:Y:S04]  /*d250*/  STS.U16 [R7+UR7+0x4bc00], R45 ;  /* 0x04bc002d07007988 */ /* 0x000fe80008000407 */
[----:B------:R-:W-:Y:S04]  /*d260*/  STS.U16 [R7+UR7+0x4dc00], R47 ;  /* 0x04dc002f07007988 */ /* 0x000fe80008000407 */
[----:B------:R-:W-:Y:S01]  /*d270*/  STS.U16 [R7+UR7+0x4fc00], R48 ;  /* 0x04fc003007007988 */ /* 0x000fe20008000407 */
[----:B------:R-:W-:Y:S06]  /*d280*/  BAR.SYNC.DEFER_BLOCKING 0x0 ;  /* 0x0000000000007b1d */ /* 0x000fec0000010000 */
[----:B-----5:R-:W-:Y:S04]  /*d290*/  LDSM.16.MT88.4 R40, [R2+UR7] ;  /* 0x000000070228783b */ /* 0x020fe80008004200 */
[----:B------:R-:W0:Y:S04]  /*d2a0*/  LDSM.16.M88.4 R60, [R16+UR7+0x40000] ;  /* 0x04000007103c783b */ /* 0x000e280008000200 */
[----:B------:R-:W1:Y:S04]  /*d2b0*/  LDSM.16.MT88.4 R44, [R2+UR7+0x80] ;  /* 0x00008007022c783b */ /* 0x000e680008004200 */
[----:B------:R-:W-:Y:S04]  /*d2c0*/  LDSM.16.MT88.4 R88, [R2+UR7+0x2000] ;  /* 0x002000070258783b */ /* 0x000fe80008004200 */
[----:B------:R-:W-:Y:S01]  /*d2d0*/  LDSM.16.MT88.4 R36, [R2+UR7+0x2080] ;  /* 0x002080070224783b */ /* 0x000fe20008004200 */
[----:B------:R-:W-:-:S03]  /*d2e0*/  LOP3.LUT R100, R2, 0x20, RZ, 0x3c, !PT ;  /* 0x0000002002647812 */ /* 0x000fc600078e3cff */
[----:B------:R-:W2:Y:S04]  /*d2f0*/  LDSM.16.MT88.4 R52, [R2+UR7+0x100] ;  /* 0x000100070234783b */ /* 0x000ea80008004200 */
[----:B------:R-:W3:Y:S04]  /*d300*/  LDSM.16.MT88.4 R56, [R2+UR7+0x180] ;  /* 0x000180070238783b */ /* 0x000ee80008004200 */
[----:B------:R-:W4:Y:S04]  /*d310*/  LDSM.16.MT88.4 R68, [R100+UR7] ;  /* 0x000000076444783b */ /* 0x000f280008004200 */
[----:B------:R-:W3:Y:S04]  /*d320*/  LDSM.16.MT88.4 R76, [R100+UR7+0x80] ;  /* 0x00008007644c783b */ /* 0x000ee80008004200 */
[----:B------:R-:W3:Y:S04]  /*d330*/  LDSM.16.MT88.4 R84, [R100+UR7+0x100] ;  /* 0x000100076454783b */ /* 0x000ee80008004200 */
[----:B------:R-:W3:Y:S01]  /*d340*/  LDSM.16.MT88.4 R104, [R100+UR7+0x180] ;  /* 0x000180076468783b */ /* 0x000ee20008004200 */
[-C--:B0-----:R-:W-:Y:S03]  /*d350*/  HMMA.16816.F32 R40, R40, R60.reuse, RZ ;  /* 0x0000003c2828723c */ /* 0x081fe600000018ff */
[----:B------:R-:W0:Y:S04]  /*d360*/  LDSM.16.MT88.4 R72, [R2+UR7+0x2100] ;  /* 0x002100070248783b */ /* 0x000e280008004200 */
[----:B------:R-:W0:Y:S01]  /*d370*/  LDSM.16.MT88.4 R80, [R2+UR7+0x2180] ;  /* 0x002180070250783b */ /* 0x000e220008004200 */
[-C--:B-1----:R-:W-:Y:S03]  /*d380*/  HMMA.16816.F32 R44, R44, R60.reuse, RZ ;  /* 0x0000003c2c2c723c */ /* 0x082fe600000018ff */
[----:B------:R-:W1:Y:S04]  /*d390*/  LDSM.16.MT88.4 R64, [R100+UR7+0x2000] ;  /* 0x002000076440783b */ /* 0x000e680008004200 */
[----:B------:R-:W0:Y:S01]  /*d3a0*/  LDSM.16.MT88.4 R92, [R100+UR7+0x2080] ;  /* 0x00208007645c783b */ /* 0x000e220008004200 */
[C---:B------:R-:W-:Y:S01]  /*d3b0*/  LOP3.LUT R3, R2.reuse, 0x40, RZ, 0x3c, !PT ;  /* 0x0000004002037812 */ /* 0x040fe200078e3cff */
[----:B--2---:R-:W-:Y:S01]  /*d3c0*/  HMMA.16816.F32 R52, R52, R60, RZ ;  /* 0x0000003c3434723c */ /* 0x004fe200000018ff */
[----:B------:R-:W-:Y:S01]  /*d3d0*/  LOP3.LUT R0, R2, 0x60, RZ, 0x3c, !PT ;  /* 0x0000006002007812 */ /* 0x000fe200078e3cff */
[----:B------:R-:W-:Y:S04]  /*d3e0*/  LDSM.16.MT88.4 R116, [R2+UR7+0x3e080] ;  /* 0x03e080070274783b */ /* 0x000fe80008004200 */
[----:B------:R-:W-:Y:S02]  /*d3f0*/  LDSM.16.MT88.4 R4, [R3+UR7] ;  /* 0x000000070304783b */ /* 0x000fe40008004200 */
[-C--:B------:R-:W-:Y:S02]  /*d400*/  HMMA.16816.F32 R40, R88, R62.reuse, R40 ;  /* 0x0000003e5828723c */ /* 0x080fe40000001828 */
[----:B------:R-:W2:Y:S04]  /*d410*/  LDSM.16.MT88.4 R88, [R100+UR7+0x2100] ;  /* 0x002100076458783b */ /* 0x000ea80008004200 */
[----:B------:R-:W-:Y:S02]  /*d420*/  LDSM.16.MT88.4 R8, [R3+UR7+0x80] ;  /* 0x000080070308783b */ /* 0x000fe40008004200 */
[----:B------:R-:W-:Y:S02]  /*d430*/  HMMA.16816.F32 R44, R36, R62, R44 ;  /* 0x0000003e242c723c */ /* 0x000fe4000000182c */
[----:B------:R-:W0:Y:S04]  /*d440*/  LDSM.16.MT88.4 R36, [R100+UR7+0x2180] ;  /* 0x002180076424783b */ /* 0x000e280008004200 */
[----:B------:R-:W0:Y:S02]  /*d450*/  LDSM.16.MT88.4 R12, [R3+UR7+0x100] ;  /* 0x00010007030c783b */ /* 0x000e240008004200 */
[-C--:B---3--:R-:W-:Y:S02]  /*d460*/  HMMA.16816.F32 R56, R56, R60.reuse, RZ ;  /* 0x0000003c3838723c */ /* 0x088fe400000018ff */
[----:B------:R-:W3:Y:S04]  /*d470*/  LDSM.16.MT88.4 R20, [R3+UR7+0x180] ;  /* 0x000180070314783b */ /* 0x000ee80008004200 */
[----:B------:R-:W1:Y:S02]  /*d480*/  LDSM.16.MT88.4 R24, [R0+UR7] ;  /* 0x000000070018783b */ /* 0x000e640008004200 */
[-C--:B----4-:R-:W-:Y:S02]  /*d490*/  HMMA.16816.F32 R68, R68, R60.reuse, RZ ;  /* 0x0000003c4444723c */ /* 0x090fe400000018ff */
[----:B------:R-:W4:Y:S04]  /*d4a0*/  LDSM.16.MT88.4 R28, [R0+UR7+0x80] ;  /* 0x00008007001c783b */ /* 0x000f280008004200 */
[----:B------:R-:W-:Y:S02]  /*d4b0*/  LDSM.16.MT88.4 R32, [R0+UR7+0x100] ;  /* 0x000100070020783b */ /* 0x000fe40008004200 */
[-C--:B------:R-:W-:Y:S02]  /*d4c0*/  HMMA.16816.F32 R76, R76, R60.reuse, RZ ;  /* 0x0000003c4c4c723c */ /* 0x080fe400000018ff */
[----:B------:R-:W-:Y:S04]  /*d4d0*/  LDSM.16.MT88.4 R48, [R0+UR7+0x180] ;  /* 0x000180070030783b */ /* 0x000fe80008004200 */
[----:B------:R-:W-:Y:S02]  /*d4e0*/  LDSM.16.MT88.4 R96, [R0+UR7+0x2180] ;  /* 0x002180070060783b */ /* 0x000fe40008004200 */
[-C--:B------:R-:W-:Y:S02]  /*d4f0*/  HMMA.16816.F32 R84, R84, R60.reuse, RZ ;  /* 0x0000003c5454723c */ /* 0x080fe400000018ff */
[----:B------:R-:W-:Y:S04]  /*d500*/  LDSM.16.MT88.4 R120, [R2+UR7+0x3e000] ;  /* 0x03e000070278783b */ /* 0x000fe80008004200 */
[----:B------:R-:W-:Y:S02]  /*d510*/  LDSM.16.MT88.4 R108, [R100+UR7+0x3c180] ;  /* 0x03c18007646c783b */ /* 0x000fe40008004200 */
[----:B------:R-:W-:Y:S02]  /*d520*/  HMMA.16816.F32 R104, R104, R60, RZ ;  /* 0x0000003c6868723c */ /* 0x000fe400000018ff */
[----:B------:R-:W-:Y:S06]  /*d530*/  LDSM.16.MT88.4 R112, [R100+UR7+0x3e000] ;  /* 0x03e000076470783b */ /* 0x000fec0008004200 */
[-C--:B0-----:R-:W-:Y:S01]  /*d540*/  HMMA.16816.F32 R52, R72, R62.reuse, R52 ;  /* 0x0000003e4834723c */ /* 0x081fe20000001834 */
[----:B------:R-:W0:Y:S07]  /*d550*/  LDSM.16.MT88.4 R72, [R3+UR7+0x2000] ;  /* 0x002000070348783b */ /* 0x000e2e0008004200 */
[-C--:B------:R-:W-:Y:S01]  /*d560*/  HMMA.16816.F32 R56, R80, R62.reuse, R56 ;  /* 0x0000003e5038723c */ /* 0x080fe20000001838 */
[----:B------:R-:W0:Y:S07]  /*d570*/  LDSM.16.MT88.4 R80, [R3+UR7+0x2080] ;  /* 0x002080070350783b */ /* 0x000e2e0008004200 */
[-C--:B-1----:R-:W-:Y:S01]  /*d580*/  HMMA.16816.F32 R68, R64, R62.reuse, R68 ;  /* 0x0000003e4044723c */ /* 0x082fe20000001844 */
[----:B------:R-:W1:Y:S07]  /*d590*/  LDSM.16.MT88.4 R64, [R3+UR7+0x2100] ;  /* 0x002100070340783b */ /* 0x000e6e0008004200 */
[-C--:B------:R-:W-:Y:S01]  /*d5a0*/  HMMA.16816.F32 R76, R92, R62.reuse, R76 ;  /* 0x0000003e5c4c723c */ /* 0x080fe2000000184c */
[----:B------:R-:W0:Y:S07]  /*d5b0*/  LDSM.16.MT88.4 R92, [R3+UR7+0x2180] ;  /* 0x00218007035c783b */ /* 0x000e2e0008004200 */
[-C--:B--2---:R-:W-:Y:S01]  /*d5c0*/  HMMA.16816.F32 R84, R88, R62.reuse, R84 ;  /* 0x0000003e5854723c */ /* 0x084fe20000001854 */
[----:B------:R-:W2:Y:S07]  /*d5d0*/  LDSM.16.MT88.4 R88, [R0+UR7+0x2000] ;  /* 0x002000070058783b */ /* 0x000eae0008004200 */
[----:B------:R-:W-:Y:S01]  /*d5e0*/  HMMA.16816.F32 R104, R36, R62, R104 ;  /* 0x0000003e2468723c */ /* 0x000fe20000001868 */
[----:B------:R-:W0:Y:S07]  /*d5f0*/  LDSM.16.MT88.4 R36, [R0+UR7+0x2080] ;  /* 0x002080070024783b */ /* 0x000e2e0008004200 */
[-C--:B------:R-:W-:Y:S08]  /*d600*/  HMMA.16816.F32 R4, R4, R60.reuse, RZ ;  /* 0x0000003c0404723c */ /* 0x080ff000000018ff */
[-C--:B------:R-:W-:Y:S08]  /*d610*/  HMMA.16816.F32 R8, R8, R60.reuse, RZ ;  /* 0x0000003c0808723c */ /* 0x080ff000000018ff */
[-C--:B------:R-:W-:Y:S08]  /*d620*/  HMMA.16816.F32 R12, R12, R60.reuse, RZ ;  /* 0x0000003c0c0c723c */ /* 0x080ff000000018ff */
[-C--:B---3--:R-:W-:Y:S08]  /*d630*/  HMMA.16816.F32 R20, R20, R60.reuse, RZ ;  /* 0x0000003c1414723c */ /* 0x088ff000000018ff */
[-C--:B------:R-:W-:Y:S08]  /*d640*/  HMMA.16816.F32 R24, R24, R60.reuse, RZ ;  /* 0x0000003c1818723c */ /* 0x080ff000000018ff */
[----:B----4-:R-:W-:Y:S08]  /*d650*/  HMMA.16816.F32 R28, R28, R60, RZ ;  /* 0x0000003c1c1c723c */ /* 0x010ff000000018ff */
[-C--:B0-----:R-:W-:Y:S01]  /*d660*/  HMMA.16816.F32 R4, R72, R62.reuse, R4 ;  /* 0x0000003e4804723c */ /* 0x081fe20000001804 */
[----:B------:R-:W0:Y:S07]  /*d670*/  LDSM.16.MT88.4 R72, [R0+UR7+0x2100] ;  /* 0x002100070048783b */ /* 0x000e2e0008004200 */
[-C--:B------:R-:W-:Y:S01]  /*d680*/  HMMA.16816.F32 R8, R80, R62.reuse, R8 ;  /* 0x0000003e5008723c */ /* 0x080fe20000001808 */
[----:B------:R-:W-:Y:S07]  /*d690*/  LDSM.16.MT88.4 R80, [R2+UR7+0x4000] ;  /* 0x004000070250783b */ /* 0x000fee0008004200 */
[-C--:B-1----:R-:W-:Y:S01]  /*d6a0*/  HMMA.16816.F32 R12, R64, R62.reuse, R12 ;  /* 0x0000003e400c723c */ /* 0x082fe2000000180c */
[----:B------:R-:W1:Y:S07]  /*d6b0*/  LDSM.16.M88.4 R64, [R101+UR7+0x40000] ;  /* 0x040000076540783b */ /* 0x000e6e0008000200 */
[-C--:B------:R-:W-:Y:S01]  /*d6c0*/  HMMA.16816.F32 R20, R92, R62.reuse, R20 ;  /* 0x0000003e5c14723c */ /* 0x080fe20000001814 */
[----:B------:R-:W3:Y:S07]  /*d6d0*/  LDSM.16.MT88.4 R92, [R2+UR7+0x4080] ;  /* 0x00408007025c783b */ /* 0x000eee0008004200 */
[-C--:B--2---:R-:W-:Y:S01]  /*d6e0*/  HMMA.16816.F32 R24, R88, R62.reuse, R24 ;  /* 0x0000003e5818723c */ /* 0x084fe20000001818 */
[----:B------:R-:W2:Y:S07]  /*d6f0*/  LDSM.16.MT88.4 R88, [R2+UR7+0x4100] ;  /* 0x004100070258783b */ /* 0x000eae0008004200 */
[----:B------:R-:W-:Y:S01]  /*d700*/  HMMA.16816.F32 R28, R36, R62, R28 ;  /* 0x0000003e241c723c */ /* 0x000fe2000000181c */
[----:B------:R-:W4:Y:S07]  /*d710*/  LDSM.16.MT88.4 R36, [R2+UR7+0x4180] ;  /* 0x004180070224783b */ /* 0x000f2e0008004200 */
[-C--:B------:R-:W-:Y:S08]  /*d720*/  HMMA.16816.F32 R32, R32, R60.reuse, RZ ;  /* 0x0000003c2020723c */ /* 0x080ff000000018ff */
[----:B------:R-:W-:-:S12]  /*d730*/  HMMA.16816.F32 R48, R48, R60, RZ ;  /* 0x0000003c3030723c */ /* 0x000fd800000018ff */
[-C--:B0-----:R-:W-:Y:S01]  /*d740*/  HMMA.16816.F32 R32, R72, R62.reuse, R32 ;  /* 0x0000003e4820723c */ /* 0x081fe20000001820 */
[----:B------:R-:W0:Y:S07]  /*d750*/  LDSM.16.MT88.4 R72, [R100+UR7+0x4000] ;  /* 0x004000076448783b */ /* 0x000e2e0008004200 */
[----:B------:R-:W-:Y:S01]  /*d760*/  HMMA.16816.F32 R60, R96, R62, R48 ;  /* 0x0000003e603c723c */ /* 0x000fe20000001830 */
[----:B------:R-:W0:Y:S04]  /*d770*/  LDSM.16.MT88.4 R48, [R100+UR7+0x4080] ;  /* 0x004080076430783b */ /* 0x000e280008004200 */
[----:B------:R-:W-:Y:S03]  /*d780*/  LDSM.16.MT88.4 R96, [R0+UR7+0x6180] ;  /* 0x006180070060783b */ /* 0x000fe60008004200 */
[-C--:B-1----:R-:W-:Y:S01]  /*d790*/  HMMA.16816.F32 R40, R80, R64.reuse, R40 ;  /* 0x000000405028723c */ /* 0x082fe20000001828 */
[----:B------:R-:W1:Y:S07]  /*d7a0*/  LDSM.16.MT88.4 R80, [R100+UR7+0x4100] ;  /* 0x004100076450783b */ /* 0x000e6e0008004200 */
[-C--:B---3--:R-:W-:Y:S01]  /*d7b0*/  HMMA.16816.F32 R44, R92, R64.reuse, R44 ;  /* 0x000000405c2c723c */ /* 0x088fe2000000182c */
[----:B------:R-:W3:Y:S07]  /*d7c0*/  LDSM.16.MT88.4 R92, [R100+UR7+0x4180] ;  /* 0x00418007645c783b */ /* 0x000eee0008004200 */
[-C--:B--2---:R-:W-:Y:S01]  /*d7d0*/  HMMA.16816.F32 R52, R88, R64.reuse, R52 ;  /* 0x000000405834723c */ /* 0x084fe20000001834 */
[----:B------:R-:W2:Y:S07]  /*d7e0*/  LDSM.16.MT88.4 R88, [R3+UR7+0x4000] ;  /* 0x004000070358783b */ /* 0x000eae0008004200 */
[-C--:B----4-:R-:W-:Y:S01]  /*d7f0*/  HMMA.16816.F32 R56, R36, R64.reuse, R56 ;  /* 0x000000402438723c */ /* 0x090fe20000001838 */
[----:B------:R-:W4:Y:S07]  /*d800*/  LDSM.16.MT88.4 R36, [R3+UR7+0x4080] ;  /* 0x004080070324783b */ /* 0x000f2e0008004200 */
[-C--:B0-----:R-:W-:Y:S01]  /*d810*/  HMMA.16816.F32 R68, R72, R64.reuse, R68 ;  /* 0x000000404844723c */ /* 0x081fe20000001844 */
[----:B------:R-:W0:Y:S07]  /*d820*/  LDSM.16.MT88.4 R72, [R3+UR7+0x4100] ;  /* 0x004100070348783b */ /* 0x000e2e0008004200 */
[-C--:B------:R-:W-:Y:S01]  /*d830*/  HMMA.16816.F32 R76, R48, R64.reuse, R76 ;  /* 0x00000040304c723c */ /* 0x080fe2000000184c */
[----:B------:R-:W0:Y:S07]  /*d840*/  LDSM.16.MT88.4 R48, [R3+UR7+0x4180] ;  /* 0x004180070330783b */ /* 0x000e2e0008004200 */
        /* <DEDUP_REMOVED lines=18> */
[----:B----4-:R-:W-:Y:S01]  /*d970*/  HMMA.16816.F32 R60, R36, R64, R60 ;  /* 0x00000040243c723c */ /* 0x010fe2000000183c */
        /* <DEDUP_REMOVED lines=20> */
[----:B------:R-:W-:Y:S07]  /*dac0*/  LDSM.16.M88.4 R92, [R16+UR7+0x40080] ;  /* 0x04008007105c783b */ /* 0x000fee0008000200 */
[-C--:B--2---:R-:W-:Y:S01]  /*dad0*/  HMMA.16816.F32 R12, R88, R66.reuse, R12 ;  /* 0x00000042580c723c */ /* 0x084fe2000000180c */
[----:B------:R-:W2:Y:S07]  /*dae0*/  LDSM.16.MT88.4 R88, [R2+UR7+0x8000] ;  /* 0x008000070258783b */ /* 0x000eae0008004200 */
[-C--:B----4-:R-:W-:Y:S01]  /*daf0*/  HMMA.16816.F32 R20, R36, R66.reuse, R20 ;  /* 0x000000422414723c */ /* 0x090fe20000001814 */
[----:B------:R-:W3:Y:S07]  /*db00*/  LDSM.16.MT88.4 R36, [R2+UR7+0x8080] ;  /* 0x008080070224783b */ /* 0x000eee0008004200 */
[-C--:B0-----:R-:W-:Y:S01]  /*db10*/  HMMA.16816.F32 R24, R72, R66.reuse, R24 ;  /* 0x000000424818723c */ /* 0x081fe20000001818 */
[----:B------:R-:W0:Y:S07]  /*db20*/  LDSM.16.MT88.4 R72, [R2+UR7+0x8100] ;  /* 0x008100070248783b */ /* 0x000e2e0008004200 */
[-C--:B------:R-:W-:Y:S01]  /*db30*/  HMMA.16816.F32 R28, R48, R66.reuse, R28 ;  /* 0x00000042301c723c */ /* 0x080fe2000000181c */
[----:B------:R-:W4:Y:S07]  /*db40*/  LDSM.16.MT88.4 R48, [R2+UR7+0x8180] ;  /* 0x008180070230783b */ /* 0x000f2e0008004200 */
[-C--:B-1----:R-:W-:Y:S01]  /*db50*/  HMMA.16816.F32 R32, R80, R66.reuse, R32 ;  /* 0x000000425020723c */ /* 0x082fe20000001820 */
[----:B------:R-:W1:Y:S07]  /*db60*/  LDSM.16.MT88.4 R80, [R100+UR7+0x8000] ;  /* 0x008000076450783b */ /* 0x000e6e0008004200 */
[----:B------:R-:W-:Y:S01]  /*db70*/  HMMA.16816.F32 R64, R96, R66, R60 ;  /* 0x000000426040723c */ /* 0x000fe2000000183c */
[----:B------:R-:W1:Y:S04]  /*db80*/  LDSM.16.MT88.4 R60, [R100+UR7+0x8080] ;  /* 0x00808007643c783b */ /* 0x000e680008004200 */
[----:B------:R-:W-:Y:S03]  /*db90*/  LDSM.16.MT88.4 R96, [R100+UR7+0xa000] ;  /* 0x00a000076460783b */ /* 0x000fe60008004200 */
[-C--:B--2---:R-:W-:Y:S01]  /*dba0*/  HMMA.16816.F32 R40, R88, R92.reuse, R40 ;  /* 0x0000005c5828723c */ /* 0x084fe20000001828 */
[----:B------:R-:W2:Y:S07]  /*dbb0*/  LDSM.16.MT88.4 R88, [R100+UR7+0x8100] ;  /* 0x008100076458783b */ /* 0x000eae0008004200 */
[-C--:B---3--:R-:W-:Y:S01]  /*dbc0*/  HMMA.16816.F32 R44, R36, R92.reuse, R44 ;  /* 0x0000005c242c723c */ /* 0x088fe2000000182c */
[----:B------:R-:W3:Y:S07]  /*dbd0*/  LDSM.16.MT88.4 R36, [R100+UR7+0x8180] ;  /* 0x008180076424783b */ /* 0x000eee0008004200 */
[-C--:B0-----:R-:W-:Y:S01]  /*dbe0*/  HMMA.16816.F32 R52, R72, R92.reuse, R52 ;  /* 0x0000005c4834723c */ /* 0x081fe20000001834 */
[----:B------:R-:W0:Y:S07]  /*dbf0*/  LDSM.16.MT88.4 R72, [R3+UR7+0x8000] ;  /* 0x008000070348783b */ /* 0x000e2e0008004200 */
[-C--:B----4-:R-:W-:Y:S01]  /*dc00*/  HMMA.16816.F32 R56, R48, R92.reuse, R56 ;  /* 0x0000005c3038723c */ /* 0x090fe20000001838 */
[----:B------:R-:W4:Y:S07]  /*dc10*/  LDSM.16.MT88.4 R48, [R3+UR7+0x8080] ;  /* 0x008080070330783b */ /* 0x000f2e0008004200 */
[-C--:B-1----:R-:W-:Y:S01]  /*dc20*/  HMMA.16816.F32 R68, R80, R92.reuse, R68 ;  /* 0x0000005c5044723c */ /* 0x082fe20000001844 */
[----:B------:R-:W1:Y:S07]  /*dc30*/  LDSM.16.MT88.4 R80, [R3+UR7+0x8100] ;  /* 0x008100070350783b */ /* 0x000e6e0008004200 */
[-C--:B------:R-:W-:Y:S01]  /*dc40*/  HMMA.16816.F32 R76, R60, R92.reuse, R76 ;  /* 0x0000005c3c4c723c */ /* 0x080fe2000000184c */
[----:B------:R-:W1:Y:S07]  /*dc50*/  LDSM.16.MT88.4 R60, [R3+UR7+0x8180] ;  /* 0x00818007033c783b */ /* 0x000e6e0008004200 */
        /* <DEDUP_REMOVED lines=18> */
[----:B----4-:R-:W-:Y:S01]  /*dd80*/  HMMA.16816.F32 R64, R48, R92, R64 ;  /* 0x0000005c3040723c */ /* 0x010fe20000001840 */
        /* <DEDUP_REMOVED lines=17> */
[-C--:B------:R-:W-:Y:S01]  /*dea0*/  HMMA.16816.F32 R68, R96, R94.reuse, R68 ;  /* 0x0000005e6044723c */ /* 0x080fe20000001844 */
[----:B------:R-:W1:Y:S07]  /*deb0*/  LDSM.16.MT88.4 R96, [R0+UR7+0xa180] ;  /* 0x00a180070060783b */ /* 0x000e6e0008004200 */
[-C--:B--2---:R-:W-:Y:S01]  /*dec0*/  HMMA.16816.F32 R8, R88, R94.reuse, R8 ;  /* 0x0000005e5808723c */ /* 0x084fe20000001808 */
[----:B------:R-:W-:Y:S07]  /*ded0*/  LDSM.16.M88.4 R88, [R101+UR7+0x40080] ;  /* 0x040080076558783b */ /* 0x000fee0008000200 */
[-C--:B---3--:R-:W-:Y:S01]  /*dee0*/  HMMA.16816.F32 R12, R36, R94.reuse, R12 ;  /* 0x0000005e240c723c */ /* 0x088fe2000000180c */
[----:B------:R-:W2:Y:S07]  /*def0*/  LDSM.16.MT88.4 R36, [R2+UR7+0xc000] ;  /* 0x00c000070224783b */ /* 0x000eae0008004200 */
[-C--:B0-----:R-:W-:Y:S01]  /*df00*/  HMMA.16816.F32 R20, R72, R94.reuse, R20 ;  /* 0x0000005e4814723c */ /* 0x081fe20000001814 */
[----:B------:R-:W0:Y:S07]  /*df10*/  LDSM.16.MT88.4 R72, [R2+UR7+0xc080] ;  /* 0x00c080070248783b */ /* 0x000e2e0008004200 */
[-C--:B----4-:R-:W-:Y:S01]  /*df20*/  HMMA.16816.F32 R24, R48, R94.reuse, R24 ;  /* 0x0000005e3018723c */ /* 0x090fe20000001818 */
[----:B------:R-:W3:Y:S07]  /*df30*/  LDSM.16.MT88.4 R48, [R2+UR7+0xc100] ;  /* 0x00c100070230783b */ /* 0x000eee0008004200 */
[-C--:B-1----:R-:W-:Y:S01]  /*df40*/  HMMA.16816.F32 R28, R80, R94.reuse, R28 ;  /* 0x0000005e501c723c */ /* 0x082fe2000000181c */
[----:B------:R-:W1:Y:S07]  /*df50*/  LDSM.16.MT88.4 R80, [R2+UR7+0xc180] ;  /* 0x00c180070250783b */ /* 0x000e6e0008004200 */
[-C--:B------:R-:W-:Y:S01]  /*df60*/  HMMA.16816.F32 R32, R60, R94.reuse, R32 ;  /* 0x0000005e3c20723c */ /* 0x080fe20000001820 */
[----:B------:R-:W4:Y:S07]  /*df70*/  LDSM.16.MT88.4 R60, [R100+UR7+0xc000] ;  /* 0x00c00007643c783b */ /* 0x000f2e0008004200 */
[----:B------:R-:W-:Y:S01]  /*df80*/  HMMA.16816.F32 R92, R96, R94, R64 ;  /* 0x0000005e605c723c */ /* 0x000fe20000001840 */
[----:B------:R-:W4:Y:S04]  /*df90*/  LDSM.16.MT88.4 R64, [R100+UR7+0xc080] ;  /* 0x00c080076440783b */ /* 0x000f280008004200 */
[----:B------:R-:W-:Y:S03]  /*dfa0*/  LDSM.16.MT88.4 R96, [R0+UR7+0xe180] ;  /* 0x00e180070060783b */ /* 0x000fe60008004200 */
[-C--:B--2---:R-:W-:Y:S01]  /*dfb0*/  HMMA.16816.F32 R40, R36, R88.reuse, R40 ;  /* 0x000000582428723c */ /* 0x084fe20000001828 */
[----:B------:R-:W2:Y:S07]  /*dfc0*/  LDSM.16.MT88.4 R36, [R100+UR7+0xc100] ;  /* 0x00c100076424783b */ /* 0x000eae0008004200 */
[-C--:B0-----:R-:W-:Y:S01]  /*dfd0*/  HMMA.16816.F32 R44, R72, R88.reuse, R44 ;  /* 0x00000058482c723c */ /* 0x081fe2000000182c */
[----:B------:R-:W0:Y:S07]  /*dfe0*/  LDSM.16.MT88.4 R72, [R100+UR7+0xc180] ;  /* 0x00c180076448783b */ /* 0x000e2e0008004200 */
[-C--:B---3--:R-:W-:Y:S01]  /*dff0*/  HMMA.16816.F32 R52, R48, R88.reuse, R52 ;  /* 0x000000583034723c */ /* 0x088fe20000001834 */
[----:B------:R-:W3:Y:S07]  /*e000*/  LDSM.16.MT88.4 R48, [R3+UR7+0xc000] ;  /* 0x00c000070330783b */ /* 0x000eee0008004200 */
[-C--:B-1----:R-:W-:Y:S01]  /*e010*/  HMMA.16816.F32 R56, R80, R88.reuse, R56 ;  /* 0x000000585038723c */ /* 0x082fe20000001838 */
[----:B------:R-:W1:Y:S07]  /*e020*/  LDSM.16.MT88.4 R80, [R3+UR7+0xc080] ;  /* 0x00c080070350783b */ /* 0x000e6e0008004200 */
[-C--:B----4-:R-:W-:Y:S01]  /*e030*/  HMMA.16816.F32 R68, R60, R88.reuse, R68 ;  /* 0x000000583c44723c */ /* 0x090fe20000001844 */
[----:B------:R-:W4:Y:S07]  /*e040*/  LDSM.16.MT88.4 R60, [R3+UR7+0xc100] ;  /* 0x00c10007033c783b */ /* 0x000f2e0008004200 */
[-C--:B------:R-:W-:Y:S01]  /*e050*/  HMMA.16816.F32 R76, R64, R88.reuse, R76 ;  /* 0x00000058404c723c */ /* 0x080fe2000000184c */
[----:B------:R-:W4:Y:S07]  /*e060*/  LDSM.16.MT88.4 R64, [R3+UR7+0xc180] ;  /* 0x00c180070340783b */ /* 0x000f2e0008004200 */
        /* <DEDUP_REMOVED lines=18> */
[----:B-1----:R-:W-:Y:S01]  /*e190*/  HMMA.16816.F32 R92, R80, R88, R92 ;  /* 0x00000058505c723c */ /* 0x002fe2000000185c */
        /* <DEDUP_REMOVED lines=20> */
[----:B------:R-:W-:Y:S07]  /*e2e0*/  LDSM.16.M88.4 R72, [R16+UR7+0x40100] ;  /* 0x040100071048783b */ /* 0x000fee0008000200 */
[-C--:B---3--:R-:W-:Y:S01]  /*e2f0*/  HMMA.16816.F32 R12, R48, R90.reuse, R12 ;  /* 0x0000005a300c723c */ /* 0x088fe2000000180c */
[----:B------:R-:W0:Y:S07]  /*e300*/  LDSM.16.MT88.4 R48, [R2+UR7+0x10000] ;  /* 0x010000070230783b */ /* 0x000e2e0008004200 */
[-C--:B-1----:R-:W-:Y:S01]  /*e310*/  HMMA.16816.F32 R20, R80, R90.reuse, R20 ;  /* 0x0000005a5014723c */ /* 0x082fe20000001814 */
[----:B------:R-:W1:Y:S07]  /*e320*/  LDSM.16.MT88.4 R80, [R2+UR7+0x10080] ;  /* 0x010080070250783b */ /* 0x000e6e0008004200 */
[-C--:B----4-:R-:W-:Y:S01]  /*e330*/  HMMA.16816.F32 R24, R60, R90.reuse, R24 ;  /* 0x0000005a3c18723c */ /* 0x090fe20000001818 */
[----:B------:R-:W3:Y:S07]  /*e340*/  LDSM.16.MT88.4 R60, [R2+UR7+0x10100] ;  /* 0x01010007023c783b */ /* 0x000eee0008004200 */
[-C--:B------:R-:W-:Y:S01]  /*e350*/  HMMA.16816.F32 R28, R64, R90.reuse, R28 ;  /* 0x0000005a401c723c */ /* 0x080fe2000000181c */
[----:B------:R-:W4:Y:S07]  /*e360*/  LDSM.16.MT88.4 R64, [R2+UR7+0x10180] ;  /* 0x010180070240783b */ /* 0x000f2e0008004200 */
[-C--:B--2---:R-:W-:Y:S01]  /*e370*/  HMMA.16816.F32 R32, R36, R90.reuse, R32 ;  /* 0x0000005a2420723c */ /* 0x084fe20000001820 */
[----:B------:R-:W2:Y:S07]  /*e380*/  LDSM.16.MT88.4 R36, [R100+UR7+0x10000] ;  /* 0x010000076424783b */ /* 0x000eae0008004200 */
[----:B------:R-:W-:Y:S01]  /*e390*/  HMMA.16816.F32 R88, R96, R90, R92 ;  /* 0x0000005a6058723c */ /* 0x000fe2000000185c */
[----:B------:R-:W2:Y:S04]  /*e3a0*/  LDSM.16.MT88.4 R92, [R100+UR7+0x10080] ;  /* 0x01008007645c783b */ /* 0x000ea80008004200 */
[----:B------:R-:W-:Y:S03]  /*e3b0*/  LDSM.16.MT88.4 R96, [R0+UR7+0x12180] ;  /* 0x012180070060783b */ /* 0x000fe60008004200 */
[-C--:B0-----:R-:W-:Y:S01]  /*e3c0*/  HMMA.16816.F32 R40, R48, R72.reuse, R40 ;  /* 0x000000483028723c */ /* 0x081fe20000001828 */
[----:B------:R-:W0:Y:S07]  /*e3d0*/  LDSM.16.MT88.4 R48, [R100+UR7+0x10100] ;  /* 0x010100076430783b */ /* 0x000e2e0008004200 */
[-C--:B-1----:R-:W-:Y:S01]  /*e3e0*/  HMMA.16816.F32 R44, R80, R72.reuse, R44 ;  /* 0x00000048502c723c */ /* 0x082fe2000000182c */
[----:B------:R-:W1:Y:S07]  /*e3f0*/  LDSM.16.MT88.4 R80, [R100+UR7+0x10180] ;  /* 0x010180076450783b */ /* 0x000e6e0008004200 */
[-C--:B---3--:R-:W-:Y:S01]  /*e400*/  HMMA.16816.F32 R52, R60, R72.reuse, R52 ;  /* 0x000000483c34723c */ /* 0x088fe20000001834 */
[----:B------:R-:W3:Y:S07]  /*e410*/  LDSM.16.MT88.4 R60, [R3+UR7+0x10000] ;  /* 0x01000007033c783b */ /* 0x000eee0008004200 */
[-C--:B----4-:R-:W-:Y:S01]  /*e420*/  HMMA.16816.F32 R56, R64, R72.reuse, R56 ;  /* 0x000000484038723c */ /* 0x090fe20000001838 */
[----:B------:R-:W4:Y:S07]  /*e430*/  LDSM.16.MT88.4 R64, [R3+UR7+0x10080] ;  /* 0x010080070340783b */ /* 0x000f2e0008004200 */
[-C--:B--2---:R-:W-:Y:S01]  /*e440*/  HMMA.16816.F32 R68, R36, R72.reuse, R68 ;  /* 0x000000482444723c */ /* 0x084fe20000001844 */
[----:B------:R-:W2:Y:S07]  /*e450*/  LDSM.16.MT88.4 R36, [R3+UR7+0x10100] ;  /* 0x010100070324783b */ /* 0x000eae0008004200 */
[-C--:B------:R-:W-:Y:S01]  /*e460*/  HMMA.16816.F32 R76, R92, R72.reuse, R76 ;  /* 0x000000485c4c723c */ /* 0x080fe2000000184c */
[----:B------:R-:W2:Y:S07]  /*e470*/  LDSM.16.MT88.4 R92, [R3+UR7+0x10180] ;  /* 0x01018007035c783b */ /* 0x000eae0008004200 */
        /* <DEDUP_REMOVED lines=18> */
[----:B----4-:R-:W-:Y:S01]  /*e5a0*/  HMMA.16816.F32 R88, R64, R72, R88 ;  /* 0x000000484058723c */ /* 0x010fe20000001858 */
        /* <DEDUP_REMOVED lines=20> */
[----:B------:R-:W-:Y:S07]  /*e6f0*/  LDSM.16.MT88.4 R80, [R2+UR7+0x14000] ;  /* 0x014000070250783b */ /* 0x000fee0008004200 */
[-C--:B---3--:R-:W-:Y:S01]  /*e700*/  HMMA.16816.F32 R12, R60, R74.reuse, R12 ;  /* 0x0000004a3c0c723c */ /* 0x088fe2000000180c */
[----:B------:R-:W1:Y:S07]  /*e710*/  LDSM.16.M88.4 R60, [R101+UR7+0x40100] ;  /* 0x04010007653c783b */ /* 0x000e6e0008000200 */
[-C--:B----4-:R-:W-:Y:S01]  /*e720*/  HMMA.16816.F32 R20, R64, R74.reuse, R20 ;  /* 0x0000004a4014723c */ /* 0x090fe20000001814 */
[----:B------:R-:W3:Y:S07]  /*e730*/  LDSM.16.MT88.4 R64, [R2+UR7+0x14080] ;  /* 0x014080070240783b */ /* 0x000eee0008004200 */
[-C--:B--2---:R-:W-:Y:S01]  /*e740*/  HMMA.16816.F32 R24, R36, R74.reuse, R24 ;  /* 0x0000004a2418723c */ /* 0x084fe20000001818 */
[----:B------:R-:W2:Y:S07]  /*e750*/  LDSM.16.MT88.4 R36, [R2+UR7+0x14100] ;  /* 0x014100070224783b */ /* 0x000eae0008004200 */
[-C--:B------:R-:W-:Y:S01]  /*e760*/  HMMA.16816.F32 R28, R92, R74.reuse, R28 ;  /* 0x0000004a5c1c723c */ /* 0x080fe2000000181c */
[----:B------:R-:W4:Y:S07]  /*e770*/  LDSM.16.MT88.4 R92, [R2+UR7+0x14180] ;  /* 0x01418007025c783b */ /* 0x000f2e0008004200 */
        /* <DEDUP_REMOVED lines=56> */
[----:B------:R-:W-:Y:S07]  /*eb00*/  LDSM.16.MT88.4 R64, [R2+UR7+0x18000] ;  /* 0x018000070240783b */ /* 0x000fee0008004200 */
[-C--:B--2---:R-:W-:Y:S01]  /*eb10*/  HMMA.16816.F32 R12, R36, R62.reuse, R12 ;  /* 0x0000003e240c723c */ /* 0x084fe2000000180c */
[----:B------:R-:W2:Y:S07]  /*eb20*/  LDSM.16.M88.4 R36, [R16+UR7+0x40180] ;  /* 0x040180071024783b */ /* 0x000eae0008000200 */
        /* <DEDUP_REMOVED lines=62> */
[----:B------:R-:W-:Y:S07]  /*ef10*/  LDSM.16.M88.4 R92, [R101+UR7+0x40180] ;  /* 0x04018007655c783b */ /* 0x000fee0008000200 */
        /* <DEDUP_REMOVED lines=64> */
[----:B------:R-:W-:Y:S07]  /*f320*/  LDSM.16.M88.4 R88, [R16+UR7+0x40200] ;  /* 0x040200071058783b */ /* 0x000fee0008000200 */
[-C--:B-1----:R-:W-:Y:S01]  /*f330*/  HMMA.16816.F32 R12, R80, R94.reuse, R12 ;  /* 0x0000005e500c723c */ /* 0x082fe2000000180c */
[----:B------:R-:W1:Y:S07]  /*f340*/  LDSM.16.MT88.4 R80, [R2+UR7+0x20000] ;  /* 0x020000070250783b */ /* 0x000e6e0008004200 */
        /* <DEDUP_REMOVED lines=59> */
[-C--:B------:R-:W-:Y:S01]  /*f700*/  HMMA.16816.F32 R68, R96, R90.reuse, R68 ;  /* 0x0000005a6044723c */ /* 0x080fe20000001844 */
[----:B------:R-:W0:Y:S07]  /*f710*/  LDSM.16.MT88.4 R96, [R0+UR7+0x22180] ;  /* 0x022180070060783b */ /* 0x000e2e0008004200 */
[-C--:B-1----:R-:W-:Y:S01]  /*f720*/  HMMA.16816.F32 R8, R80, R90.reuse, R8 ;  /* 0x0000005a5008723c */ /* 0x082fe20000001808 */
[----:B------:R-:W-:Y:S07]  /*f730*/  LDSM.16.M88.4 R80, [R101+UR7+0x40200] ;  /* 0x040200076550783b */ /* 0x000fee0008000200 */
[-C--:B---3--:R-:W-:Y:S01]  /*f740*/  HMMA.16816.F32 R12, R72, R90.reuse, R12 ;  /* 0x0000005a480c723c */ /* 0x088fe2000000180c */
[----:B------:R-:W1:Y:S07]  /*f750*/  LDSM.16.MT88.4 R72, [R2+UR7+0x24000] ;  /* 0x024000070248783b */ /* 0x000e6e0008004200 */
        /* <DEDUP_REMOVED lines=8> */
[----:B------:R-:W-:Y:S01]  /*f7e0*/  HMMA.16816.F32 R88, R96, R90, R92 ;  /* 0x0000005a6058723c */ /* 0x000fe2000000185c */
[----:B------:R-:W4:Y:S04]  /*f7f0*/  LDSM.16.MT88.4 R92, [R100+UR7+0x24080] ;  /* 0x02408007645c783b */ /* 0x000f280008004200 */
[----:B------:R-:W-:Y:S03]  /*f800*/  LDSM.16.MT88.4 R96, [R0+UR7+0x26180] ;  /* 0x026180070060783b */ /* 0x000fe60008004200 */
[-C--:B-1----:R-:W-:Y:S01]  /*f810*/  HMMA.16816.F32 R40, R72, R80.reuse, R40 ;  /* 0x000000504828723c */ /* 0x082fe20000001828 */
        /* <DEDUP_REMOVED lines=9> */
[-C--:B------:R-:W-:Y:S01]  /*f8b0*/  HMMA.16816.F32 R76, R92, R80.reuse, R76 ;  /* 0x000000505c4c723c */ /* 0x080fe2000000184c */
[----:B------:R-:W4:Y:S07]  /*f8c0*/  LDSM.16.MT88.4 R92, [R3+UR7+0x24180] ;  /* 0x02418007035c783b */ /* 0x000f2e0008004200 */
        /* <DEDUP_REMOVED lines=18> */
[----:B0-----:R-:W-:Y:S01]  /*f9f0*/  HMMA.16816.F32 R88, R48, R80, R88 ;  /* 0x000000503058723c */ /* 0x001fe20000001858 */
        /* <DEDUP_REMOVED lines=36> */
[-C--:B0-----:R-:W-:Y:S01]  /*fc40*/  HMMA.16816.F32 R44, R48, R64.reuse, R44 ;  /* 0x00000040302c723c */ /* 0x081fe2000000182c */
[----:B------:R-:W0:Y:S07]  /*fc50*/  LDSM.16.MT88.4 R48, [R100+UR7+0x28180] ;  /* 0x028180076430783b */ /* 0x000e2e0008004200 */
[-C--:B---3--:R-:W-:Y:S01]  /*fc60*/  HMMA.16816.F32 R52, R36, R64.reuse, R52 ;  /* 0x000000402434723c */ /* 0x088fe20000001834 */
[----:B------:R-:W3:Y:S07]  /*fc70*/  LDSM.16.MT88.4 R36, [R3+UR7+0x28000] ;  /* 0x028000070324783b */ /* 0x000eee0008004200 */
        /* <DEDUP_REMOVED lines=45> */
[----:B------:R-:W-:Y:S07]  /*ff50*/  LDSM.16.M88.4 R48, [R101+UR7+0x40280] ;  /* 0x040280076530783b */ /* 0x000fee0008000200 */
[-C--:B---3--:R-:W-:Y:S01]  /*ff60*/  HMMA.16816.F32 R12, R36, R66.reuse, R12 ;  /* 0x00000042240c723c */ /* 0x088fe2000000180c */
        /* <DEDUP_REMOVED lines=63> */
[----:B------:R-:W-:Y:S07]  /*10360*/  LDSM.16.MT88.4 R92, [R2+UR7+0x30000] ;  /* 0x03000007025c783b */ /* 0x000fee0008004200 */
[-C--:B-1----:R-:W-:Y:S01]  /*10370*/  HMMA.16816.F32 R12, R72, R50.reuse, R12 ;  /* 0x00000032480c723c */ /* 0x082fe2000000180c */
[----:B------:R-:W1:Y:S07]  /*10380*/  LDSM.16.M88.4 R72, [R16+UR7+0x40300] ;  /* 0x040300071048783b */ /* 0x000e6e0008000200 */
[-C--:B----4-:R-:W-:Y:S01]  /*10390*/  HMMA.16816.F32 R20, R88, R50.reuse, R20 ;  /* 0x000000325814723c */ /* 0x090fe20000001814 */
[----:B------:R-:W3:Y:S07]  /*103a0*/  LDSM.16.MT88.4 R88, [R2+UR7+0x30080] ;  /* 0x030080070258783b */ /* 0x000eee0008004200 */
[-C--:B--2---:R-:W-:Y:S01]  /*103b0*/  HMMA.16816.F32 R24, R60, R50.reuse, R24 ;  /* 0x000000323c18723c */ /* 0x084fe20000001818 */
[----:B------:R-:W2:Y:S07]  /*103c0*/  LDSM.16.MT88.4 R60, [R2+UR7+0x30100] ;  /* 0x03010007023c783b */ /* 0x000eae0008004200 */
[-C--:B------:R-:W-:Y:S01]  /*103d0*/  HMMA.16816.F32 R28, R80, R50.reuse, R28 ;  /* 0x00000032501c723c */ /* 0x080fe2000000181c */
[----:B------:R-:W-:Y:S07]  /*103e0*/  LDSM.16.MT88.4 R80, [R2+UR7+0x30180] ;  /* 0x030180070250783b */ /* 0x000fee0008004200 */
[-C--:B0-----:R-:W-:Y:S01]  /*103f0*/  HMMA.16816.F32 R32, R36, R50.reuse, R32 ;  /* 0x000000322420723c */ /* 0x081fe20000001820 */
[----:B------:R-:W0:Y:S07]  /*10400*/  LDSM.16.MT88.4 R36, [R100+UR7+0x30000] ;  /* 0x030000076424783b */ /* 0x000e2e0008004200 */
[----:B------:R-:W-:Y:S01]  /*10410*/  HMMA.16816.F32 R48, R96, R50, R64 ;  /* 0x000000326030723c */ /* 0x000fe20000001840 */
[----:B------:R-:W4:Y:S04]  /*10420*/  LDSM.16.MT88.4 R64, [R100+UR7+0x30080] ;  /* 0x030080076440783b */ /* 0x000f280008004200 */
[----:B------:R-:W-:Y:S03]  /*10430*/  LDSM.16.MT88.4 R96, [R0+UR7+0x32180] ;  /* 0x032180070060783b */ /* 0x000fe60008004200 */
[-C--:B-1----:R-:W-:Y:S01]  /*10440*/  HMMA.16816.F32 R40, R92, R72.reuse, R40 ;  /* 0x000000485c28723c */ /* 0x082fe20000001828 */
[----:B------:R-:W1:Y:S07]  /*10450*/  LDSM.16.MT88.4 R92, [R100+UR7+0x30100] ;  /* 0x03010007645c783b */ /* 0x000e6e0008004200 */
[-C--:B---3--:R-:W-:Y:S01]  /*10460*/  HMMA.16816.F32 R44, R88, R72.reuse, R44 ;  /* 0x00000048582c723c */ /* 0x088fe2000000182c */
[----:B------:R-:W3:Y:S07]  /*10470*/  LDSM.16.MT88.4 R88, [R100+UR7+0x30180] ;  /* 0x030180076458783b */ /* 0x000eee0008004200 */
[-C--:B--2---:R-:W-:Y:S01]  /*10480*/  HMMA.16816.F32 R52, R60, R72.reuse, R52 ;  /* 0x000000483c34723c */ /* 0x084fe20000001834 */
[----:B------:R-:W2:Y:S07]  /*10490*/  LDSM.16.MT88.4 R60, [R3+UR7+0x30000] ;  /* 0x03000007033c783b */ /* 0x000eae0008004200 */
        /* <DEDUP_REMOVED lines=22> */
[----:B--2---:R-:W-:Y:S01]  /*10600*/  HMMA.16816.F32 R32, R60, R72, R32 ;  /* 0x000000483c20723c */ /* 0x004fe20000001820 */
[----:B------:R-:W2:Y:S07]  /*10610*/  LDSM.16.MT88.4 R60, [R100+UR7+0x32000] ;  /* 0x03200007643c783b */ /* 0x000eae0008004200 */
[-C--:B0-----:R-:W-:Y:S01]  /*10620*/  HMMA.16816.F32 R40, R36, R74.reuse, R40 ;  /* 0x0000004a2428723c */ /* 0x081fe20000001828 */
[----:B------:R-:W0:Y:S07]  /*10630*/  LDSM.16.MT88.4 R36, [R100+UR7+0x32100] ;  /* 0x032100076424783b */ /* 0x000e2e0008004200 */
[----:B----4-:R-:W-:Y:S01]  /*10640*/  HMMA.16816.F32 R44, R64, R74, R44 ;  /* 0x0000004a402c723c */ /* 0x010fe2000000182c */
[----:B------:R-:W4:Y:S07]  /*10650*/  LDSM.16.MT88.4 R64, [R100+UR7+0x32180] ;  /* 0x032180076440783b */ /* 0x000f2e0008004200 */
[----:B------:R-:W-:Y:S01]  /*10660*/  HMMA.16816.F32 R48, R80, R72, R48 ;  /* 0x000000485030723c */ /* 0x000fe20000001830 */
        /* <DEDUP_REMOVED lines=16> */
[----:B------:R-:W-:Y:S07]  /*10770*/  LDSM.16.M88.4 R88, [R101+UR7+0x40300] ;  /* 0x040300076558783b */ /* 0x000fee0008000200 */
[-C--:B--2---:R-:W-:Y:S01]  /*10780*/  HMMA.16816.F32 R12, R60, R74.reuse, R12 ;  /* 0x0000004a3c0c723c */ /* 0x084fe2000000180c */
        /* <DEDUP_REMOVED lines=57> */
[----:B------:R-:W-:Y:S07]  /*10b20*/  LDSM.16.MT88.4 R92, [R0+UR7+0x36180] ;  /* 0x03618007005c783b */ /* 0x000fee0008004200 */
[-C--:B------:R-:W-:Y:S01]  /*10b30*/  HMMA.16816.F32 R104, R48, R90.reuse, R104 ;  /* 0x0000005a3068723c */ /* 0x080fe20000001868 */
[----:B------:R-:W1:Y:S07]  /*10b40*/  LDSM.16.MT88.4 R48, [R0+UR7+0x36080] ;  /* 0x036080070030783b */ /* 0x000e6e0008004200 */
[-C--:B--2---:R-:W-:Y:S01]  /*10b50*/  HMMA.16816.F32 R4, R60, R90.reuse, R4 ;  /* 0x0000005a3c04723c */ /* 0x084fe20000001804 */
[----:B------:R-:W2:Y:S07]  /*10b60*/  LDSM.16.MT88.4 R60, [R0+UR7+0x36100] ;  /* 0x03610007003c783b */ /* 0x000eae0008004200 */
[-C--:B0-----:R-:W-:Y:S01]  /*10b70*/  HMMA.16816.F32 R12, R36, R90.reuse, R12 ;  /* 0x0000005a240c723c */ /* 0x081fe2000000180c */
[----:B------:R-:W-:Y:S04]  /*10b80*/  LDSM.16.M88.4 R36, [R16+UR7+0x40380] ;  /* 0x040380071024783b */ /* 0x000fe80008000200 */
[----:B------:R-:W-:Y:S03]  /*10b90*/  LDSM.16.MT88.4 R16, [R2+UR7+0x38100] ;  /* 0x038100070210783b */ /* 0x000fe60008004200 */
[-C--:B---3--:R-:W-:Y:S01]  /*10ba0*/  HMMA.16816.F32 R20, R64, R90.reuse, R20 ;  /* 0x0000005a4014723c */ /* 0x088fe20000001814 */
[----:B------:R-:W0:Y:S07]  /*10bb0*/  LDSM.16.MT88.4 R64, [R2+UR7+0x38080] ;  /* 0x038080070240783b */ /* 0x000e2e0008004200 */
[-C--:B----4-:R-:W-:Y:S01]  /*10bc0*/  HMMA.16816.F32 R8, R80, R90.reuse, R8 ;  /* 0x0000005a5008723c */ /* 0x090fe20000001808 */
[----:B------:R-:W-:Y:S07]  /*10bd0*/  LDSM.16.MT88.4 R80, [R2+UR7+0x38000] ;  /* 0x038000070250783b */ /* 0x000fee0008004200 */
[-C--:B------:R-:W-:Y:S01]  /*10be0*/  HMMA.16816.F32 R24, R96, R90.reuse, R24 ;  /* 0x0000005a6018723c */ /* 0x080fe20000001818 */
[----:B------:R-:W-:Y:S07]  /*10bf0*/  LDSM.16.MT88.4 R96, [R0+UR7+0x3a180] ;  /* 0x03a180070060783b */ /* 0x000fee0008004200 */
[-C--:B-1----:R-:W-:Y:S01]  /*10c00*/  HMMA.16816.F32 R28, R48, R90.reuse, R28 ;  /* 0x0000005a301c723c */ /* 0x082fe2000000181c */
[----:B------:R-:W1:Y:S07]  /*10c10*/  LDSM.16.MT88.4 R48, [R2+UR7+0x38180] ;  /* 0x038180070230783b */ /* 0x000e6e0008004200 */
[-C--:B--2---:R-:W-:Y:S01]  /*10c20*/  HMMA.16816.F32 R32, R60, R90.reuse, R32 ;  /* 0x0000005a3c20723c */ /* 0x084fe20000001820 */
[----:B------:R-:W-:Y:S07]  /*10c30*/  LDSM.16.MT88.4 R60, [R100+UR7+0x38000] ;  /* 0x03800007643c783b */ /* 0x000fee0008004200 */
[----:B------:R-:W-:Y:S01]  /*10c40*/  HMMA.16816.F32 R88, R92, R90, R72 ;  /* 0x0000005a5c58723c */ /* 0x000fe20000001848 */
[----:B------:R-:W2:Y:S04]  /*10c50*/  LDSM.16.MT88.4 R72, [R100+UR7+0x38080] ;  /* 0x038080076448783b */ /* 0x000ea80008004200 */
[----:B------:R-:W-:Y:S03]  /*10c60*/  LDSM.16.MT88.4 R92, [R2+UR7+0x3c000] ;  /* 0x03c00007025c783b */ /* 0x000fe60008004200 */
[-C--:B0-----:R-:W-:Y:S01]  /*10c70*/  HMMA.16816.F32 R44, R64, R36.reuse, R44 ;  /* 0x00000024402c723c */ /* 0x081fe2000000182c */
[----:B------:R-:W0:Y:S07]  /*10c80*/  LDSM.16.MT88.4 R64, [R100+UR7+0x38180] ;  /* 0x038180076440783b */ /* 0x000e2e0008004200 */
[-C--:B------:R-:W-:Y:S01]  /*10c90*/  HMMA.16816.F32 R52, R16, R36.reuse, R52 ;  /* 0x000000241034723c */ /* 0x080fe20000001834 */
[----:B------:R-:W3:Y:S07]  /*10ca0*/  LDSM.16.MT88.4 R16, [R3+UR7+0x38000] ;  /* 0x038000070310783b */ /* 0x000eee0008004200 */
[-C--:B-1----:R-:W-:Y:S01]  /*10cb0*/  HMMA.16816.F32 R56, R48, R36.reuse, R56 ;  /* 0x000000243038723c */ /* 0x082fe20000001838 */
[----:B------:R-:W1:Y:S07]  /*10cc0*/  LDSM.16.MT88.4 R48, [R3+UR7+0x38080] ;  /* 0x038080070330783b */ /* 0x000e6e0008004200 */
[-C--:B--2---:R-:W-:Y:S01]  /*10cd0*/  HMMA.16816.F32 R76, R72, R36.reuse, R76 ;  /* 0x00000024484c723c */ /* 0x084fe2000000184c */
[----:B------:R-:W2:Y:S07]  /*10ce0*/  LDSM.16.MT88.4 R72, [R3+UR7+0x38180] ;  /* 0x038180070348783b */ /* 0x000eae0008004200 */
[-C--:B0-----:R-:W-:Y:S01]  /*10cf0*/  HMMA.16816.F32 R104, R64, R36.reuse, R104 ;  /* 0x000000244068723c */ /* 0x081fe20000001868 */
[----:B------:R-:W0:Y:S07]  /*10d00*/  LDSM.16.MT88.4 R64, [R0+UR7+0x38080] ;  /* 0x038080070040783b */ /* 0x000e2e0008004200 */
[-C--:B---3--:R-:W-:Y:S01]  /*10d10*/  HMMA.16816.F32 R4, R16, R36.reuse, R4 ;  /* 0x000000241004723c */ /* 0x088fe20000001804 */
[----:B------:R-:W3:Y:S07]  /*10d20*/  LDSM.16.MT88.4 R16, [R0+UR7+0x38100] ;  /* 0x038100070010783b */ /* 0x000eee0008004200 */
[-C--:B-1----:R-:W-:Y:S01]  /*10d30*/  HMMA.16816.F32 R8, R48, R36.reuse, R8 ;  /* 0x000000243008723c */ /* 0x082fe20000001808 */
[----:B------:R-:W-:Y:S07]  /*10d40*/  LDSM.16.MT88.4 R48, [R0+UR7+0x38180] ;  /* 0x038180070030783b */ /* 0x000fee0008004200 */
[-C--:B--2---:R-:W-:Y:S01]  /*10d50*/  HMMA.16816.F32 R20, R72, R36.reuse, R20 ;  /* 0x000000244814723c */ /* 0x084fe20000001814 */
[----:B------:R-:W1:Y:S07]  /*10d60*/  LDSM.16.MT88.4 R72, [R2+UR7+0x3a080] ;  /* 0x03a080070248783b */ /* 0x000e6e0008004200 */
[-C--:B------:R-:W-:Y:S01]  /*10d70*/  HMMA.16816.F32 R40, R80, R36.reuse, R40 ;  /* 0x000000245028723c */ /* 0x080fe20000001828 */
[----:B------:R-:W2:Y:S07]  /*10d80*/  LDSM.16.MT88.4 R80, [R100+UR7+0x38100] ;  /* 0x038100076450783b */ /* 0x000eae0008004200 */
[-C--:B------:R-:W-:Y:S01]  /*10d90*/  HMMA.16816.F32 R68, R60, R36.reuse, R68 ;  /* 0x000000243c44723c */ /* 0x080fe20000001844 */
[----:B------:R-:W4:Y:S07]  /*10da0*/  LDSM.16.MT88.4 R60, [R3+UR7+0x38100] ;  /* 0x03810007033c783b */ /* 0x000f2e0008004200 */
[-C--:B0-----:R-:W-:Y:S01]  /*10db0*/  HMMA.16816.F32 R28, R64, R36.reuse, R28 ;  /* 0x00000024401c723c */ /* 0x081fe2000000181c */
[----:B------:R-:W0:Y:S07]  /*10dc0*/  LDSM.16.MT88.4 R64, [R2+UR7+0x3a180] ;  /* 0x03a180070240783b */ /* 0x000e2e0008004200 */
[----:B---3--:R-:W-:Y:S01]  /*10dd0*/  HMMA.16816.F32 R32, R16, R36, R32 ;  /* 0x000000241020723c */ /* 0x008fe20000001820 */
[----:B------:R-:W3:Y:S07]  /*10de0*/  LDSM.16.MT88.4 R16, [R100+UR7+0x3a000] ;  /* 0x03a000076410783b */ /* 0x000eee0008004200 */
[----:B-1----:R-:W-:Y:S01]  /*10df0*/  HMMA.16816.F32 R44, R72, R38, R44 ;  /* 0x00000026482c723c */ /* 0x002fe2000000182c */
[----:B------:R-:W1:Y:S07]  /*10e00*/  LDSM.16.MT88.4 R72, [R100+UR7+0x3a180] ;  /* 0x03a180076448783b */ /* 0x000e6e0008004200 */
[-C--:B------:R-:W-:Y:S01]  /*10e10*/  HMMA.16816.F32 R88, R48, R36.reuse, R88 ;  /* 0x000000243058723c */ /* 0x080fe20000001858 */
[----:B------:R-:W1:Y:S07]  /*10e20*/  LDSM.16.MT88.4 R48, [R100+UR7+0x3a080] ;  /* 0x03a080076430783b */ /* 0x000e6e0008004200 */
[-C--:B--2---:R-:W-:Y:S01]  /*10e30*/  HMMA.16816.F32 R84, R80, R36.reuse, R84 ;  /* 0x000000245054723c */ /* 0x084fe20000001854 */
[----:B------:R-:W2:Y:S07]  /*10e40*/  LDSM.16.MT88.4 R80, [R0+UR7+0x38000] ;  /* 0x038000070050783b */ /* 0x000eae0008004200 */
[----:B----4-:R-:W-:Y:S01]  /*10e50*/  HMMA.16816.F32 R12, R60, R36, R12 ;  /* 0x000000243c0c723c */ /* 0x010fe2000000180c */
[----:B------:R-:W4:Y:S07]  /*10e60*/  LDSM.16.MT88.4 R60, [R2+UR7+0x3a000] ;  /* 0x03a00007023c783b */ /* 0x000f2e0008004200 */
[-C--:B0-----:R-:W-:Y:S01]  /*10e70*/  HMMA.16816.F32 R56, R64, R38.reuse, R56 ;  /* 0x000000264038723c */ /* 0x081fe20000001838 */
[----:B------:R-:W0:Y:S07]  /*10e80*/  LDSM.16.MT88.4 R64, [R3+UR7+0x3a080] ;  /* 0x03a080070340783b */ /* 0x000e2e0008004200 */
[-C--:B---3--:R-:W-:Y:S01]  /*10e90*/  HMMA.16816.F32 R68, R16, R38.reuse, R68 ;  /* 0x000000261044723c */ /* 0x088fe20000001844 */
[----:B------:R-:W3:Y:S07]  /*10ea0*/  LDSM.16.MT88.4 R16, [R3+UR7+0x3a100] ;  /* 0x03a100070310783b */ /* 0x000eee0008004200 */
[-C--:B-1----:R-:W-:Y:S01]  /*10eb0*/  HMMA.16816.F32 R104, R72, R38.reuse, R104 ;  /* 0x000000264868723c */ /* 0x082fe20000001868 */
[----:B------:R-:W1:Y:S07]  /*10ec0*/  LDSM.16.MT88.4 R72, [R0+UR7+0x3a080] ;  /* 0x03a080070048783b */ /* 0x000e6e0008004200 */
[----:B------:R-:W-:Y:S01]  /*10ed0*/  HMMA.16816.F32 R76, R48, R38, R76 ;  /* 0x00000026304c723c */ /* 0x000fe2000000184c */
[----:B------:R-:W1:Y:S07]  /*10ee0*/  LDSM.16.MT88.4 R48, [R3+UR7+0x3a180] ;  /* 0x03a180070330783b */ /* 0x000e6e0008004200 */
[----:B--2---:R-:W-:Y:S01]  /*10ef0*/  HMMA.16816.F32 R24, R80, R36, R24 ;  /* 0x000000245018723c */ /* 0x004fe20000001818 */
[----:B------:R-:W2:Y:S07]  /*10f00*/  LDSM.16.MT88.4 R80, [R2+UR7+0x3a100] ;  /* 0x03a100070250783b */ /* 0x000eae0008004200 */
[-C--:B----4-:R-:W-:Y:S01]  /*10f10*/  HMMA.16816.F32 R40, R60, R38.reuse, R40 ;  /* 0x000000263c28723c */ /* 0x090fe20000001828 */
[----:B------:R-:W4:Y:S07]  /*10f20*/  LDSM.16.MT88.4 R60, [R100+UR7+0x3a100] ;  /* 0x03a10007643c783b */ /* 0x000f2e0008004200 */
[-C--:B0-----:R-:W-:Y:S01]  /*10f30*/  HMMA.16816.F32 R8, R64, R38.reuse, R8 ;  /* 0x000000264008723c */ /* 0x081fe20000001808 */
[----:B------:R-:W-:Y:S07]  /*10f40*/  LDSM.16.MT88.4 R64, [R2+UR7+0x3c100] ;  /* 0x03c100070240783b */ /* 0x000fee0008004200 */
[-C--:B---3--:R-:W-:Y:S01]  /*10f50*/  HMMA.16816.F32 R12, R16, R38.reuse, R12 ;  /* 0x00000026100c723c */ /* 0x088fe2000000180c */
[----:B------:R-:W0:Y:S07]  /*10f60*/  LDSM.16.M88.4 R16, [R101+UR7+0x40380] ;  /* 0x040380076510783b */ /* 0x000e2e0008000200 */
[-C--:B-1----:R-:W-:Y:S01]  /*10f70*/  HMMA.16816.F32 R28, R72, R38.reuse, R28 ;  /* 0x00000026481c723c */ /* 0x082fe2000000181c */
[----:B------:R-:W1:Y:S07]  /*10f80*/  LDSM.16.MT88.4 R72, [R100+UR7+0x3c000] ;  /* 0x03c000076448783b */ /* 0x000e6e0008004200 */
[-C--:B------:R-:W-:Y:S01]  /*10f90*/  HMMA.16816.F32 R20, R48, R38.reuse, R20 ;  /* 0x000000263014723c */ /* 0x080fe20000001814 */
[----:B------:R-:W3:Y:S07]  /*10fa0*/  LDSM.16.MT88.4 R48, [R2+UR7+0x3c080] ;  /* 0x03c080070230783b */ /* 0x000eee0008004200 */
[-C--:B--2---:R-:W-:Y:S01]  /*10fb0*/  HMMA.16816.F32 R52, R80, R38.reuse, R52 ;  /* 0x000000265034723c */ /* 0x084fe20000001834 */
[----:B------:R-:W-:Y:S07]  /*10fc0*/  LDSM.16.MT88.4 R80, [R3+UR7+0x3a000] ;  /* 0x03a000070350783b */ /* 0x000fee0008004200 */
[----:B----4-:R-:W-:Y:S01]  /*10fd0*/  HMMA.16816.F32 R84, R60, R38, R84 ;  /* 0x000000263c54723c */ /* 0x010fe20000001854 */
[----:B------:R-:W2:Y:S11]  /*10fe0*/  LDSM.16.MT88.4 R60, [R0+UR7+0x3a000] ;  /* 0x03a00007003c783b */ /* 0x000eb60008004200 */
[-C--:B0-----:R-:W-:Y:S01]  /*10ff0*/  HMMA.16816.F32 R52, R64, R16.reuse, R52 ;  /* 0x000000104034723c */ /* 0x081fe20000001834 */
[----:B------:R-:W0:Y:S07]  /*11000*/  LDSM.16.MT88.4 R64, [R0+UR7+0x3c000] ;  /* 0x03c000070040783b */ /* 0x000e2e0008004200 */
[-C--:B-1----:R-:W-:Y:S01]  /*11010*/  HMMA.16816.F32 R68, R72, R16.reuse, R68 ;  /* 0x000000104844723c */ /* 0x082fe20000001844 */
[----:B------:R-:W1:Y:S07]  /*11020*/  LDSM.16.MT88.4 R72, [R0+UR7+0x3c080] ;  /* 0x03c080070048783b */ /* 0x000e6e0008004200 */
[----:B---3--:R-:W-:Y:S01]  /*11030*/  HMMA.16816.F32 R44, R48, R16, R44 ;  /* 0x00000010302c723c */ /* 0x008fe2000000182c */
[----:B------:R-:W-:Y:S07]  /*11040*/  LDSM.16.MT88.4 R48, [R3+UR7+0x3c000] ;  /* 0x03c000070330783b */ /* 0x000fee0008004200 */
[----:B--2---:R-:W-:Y:S01]  /*11050*/  HMMA.16816.F32 R24, R60, R38, R24 ;  /* 0x000000263c18723c */ /* 0x004fe20000001818 */
[----:B------:R-:W-:Y:S11]  /*11060*/  LDSM.16.MT88.4 R60, [R2+UR7+0x3c180] ;  /* 0x03c18007023c783b */ /* 0x000ff60008004200 */
[----:B------:R-:W-:Y:S01]  /*11070*/  HMMA.16816.F32 R44, R116, R18, R44 ;  /* 0x00000012742c723c */ /* 0x000fe2000000182c */
[----:B------:R-:W2:Y:S07]  /*11080*/  LDL R119, [R1+0x814] ;  /* 0x0008140001777983 */ /* 0x000eae0000100800 */
[-C--:B0-----:R-:W-:Y:S01]  /*11090*/  HMMA.16816.F32 R24, R64, R16.reuse, R24 ;  /* 0x000000104018723c */ /* 0x081fe20000001818 */
[----:B------:R-:W3:Y:S04]  /*110a0*/  LDL R66, [R1+0x804] ;  /* 0x0008040001427983 */ /* 0x000ee80000100800 */
[----:B------:R-:W4:Y:S03]  /*110b0*/  LDL R65, [R1+0x818] ;  /* 0x0008180001417983 */ /* 0x000f260000100800 */
[----:B-1----:R-:W-:Y:S01]  /*110c0*/  HMMA.16816.F32 R28, R72, R16, R28 ;  /* 0x00000010481c723c */ /* 0x002fe2000000181c */
[----:B------:R-:W4:Y:S04]  /*110d0*/  LDL R72, [R1+0x83c] ;  /* 0x00083c0001487983 */ /* 0x000f280000100800 */
[----:B------:R-:W4:Y:S03]  /*110e0*/  LDL R67, [R1+0x808] ;  /* 0x0008080001437983 */ /* 0x000f260000100800 */
[-C--:B------:R-:W-:Y:S01]  /*110f0*/  HMMA.16816.F32 R4, R80, R38.reuse, R4 ;  /* 0x000000265004723c */ /* 0x080fe20000001804 */
[----:B------:R-:W0:Y:S04]  /*11100*/  LDSM.16.MT88.4 R80, [R0+UR7+0x3a100] ;  /* 0x03a100070050783b */ /* 0x000e280008004200 */
[----:B------:R-:W4:Y:S03]  /*11110*/  LDL R64, [R1+0x82c] ;  /* 0x00082c0001407983 */ /* 0x000f260000100800 */
[-C--:B0-----:R-:W-:Y:S01]  /*11120*/  HMMA.16816.F32 R32, R80, R38.reuse, R32 ;  /* 0x000000265020723c */ /* 0x081fe20000001820 */
[----:B------:R-:W0:Y:S07]  /*11130*/  LDSM.16.MT88.4 R80, [R100+UR7+0x3c080] ;  /* 0x03c080076450783b */ /* 0x000e2e0008004200 */
[----:B------:R-:W-:Y:S01]  /*11140*/  HMMA.16816.F32 R36, R96, R38, R88 ;  /* 0x000000266024723c */ /* 0x000fe20000001858 */
[----:B------:R-:W-:Y:S04]  /*11150*/  LDSM.16.MT88.4 R88, [R100+UR7+0x3c100] ;  /* 0x03c100076458783b */ /* 0x000fe80008004200 */
[----:B------:R-:W-:Y:S03]  /*11160*/  LDSM.16.MT88.4 R96, [R3+UR7+0x3e080] ;  /* 0x03e080070360783b */ /* 0x000fe60008004200 */
[-C--:B------:R-:W-:Y:S01]  /*11170*/  HMMA.16816.F32 R40, R92, R16.reuse, R40 ;  /* 0x000000105c28723c */ /* 0x080fe20000001828 */
[----:B------:R-:W-:Y:S07]  /*11180*/  LDSM.16.MT88.4 R92, [R3+UR7+0x3e000] ;  /* 0x03e00007035c783b */ /* 0x000fee0008004200 */
[----:B0-----:R-:W-:Y:S01]  /*11190*/  HMMA.16816.F32 R76, R80, R16, R76 ;  /* 0x00000010504c723c */ /* 0x001fe2000000184c */
[----:B------:R-:W0:Y:S11]  /*111a0*/  LDSM.16.MT88.4 R80, [R0+UR7+0x3c180] ;  /* 0x03c180070050783b */ /* 0x000e360008004200 */
[----:B------:R-:W-:Y:S01]  /*111b0*/  HMMA.16816.F32 R40, R120, R18, R40 ;  /* 0x000000127828723c */ /* 0x000fe20000001828 */
[----:B------:R-:W4:Y:S04]  /*111c0*/  LDL R120, [R1+0x810] ;  /* 0x0008100001787983 */ /* 0x000f280000100800 */
[----:B------:R-:W4:Y:S03]  /*111d0*/  LDL R123, [R1+0x834] ;  /* 0x00083400017b7983 */ /* 0x000f260000100800 */
[-C--:B------:R-:W-:Y:S01]  /*111e0*/  HMMA.16816.F32 R56, R60, R16.reuse, R56 ;  /* 0x000000103c38723c */ /* 0x080fe20000001838 */
[----:B------:R1:W0:Y:S04]  /*111f0*/  LDSM.16.MT88.4 R60, [R3+UR7+0x3c080] ;  /* 0x03c08007033c783b */ /* 0x0002280008004200 */
[----:B------:R-:W4:Y:S03]  /*11200*/  LDL R121, [R1+0x81c] ;  /* 0x00081c0001797983 */ /* 0x000f260000100800 */
[-C--:B------:R-:W-:Y:S01]  /*11210*/  HMMA.16816.F32 R104, R108, R16.reuse, R104 ;  /* 0x000000106c68723c */ /* 0x080fe20000001868 */
[----:B------:R-:W0:Y:S04]  /*11220*/  LDSM.16.MT88.4 R108, [R0+UR7+0x3e080] ;  /* 0x03e08007006c783b */ /* 0x000e280008004200 */
[----:B-1----:R-:W4:Y:S03]  /*11230*/  LDL R3, [R1+0x828] ;  /* 0x0008280001037983 */ /* 0x002f260000100800 */
[-C--:B------:R-:W-:Y:S01]  /*11240*/  HMMA.16816.F32 R4, R48, R16.reuse, R4 ;  /* 0x000000103004723c */ /* 0x080fe20000001804 */
[----:B------:R-:W1:Y:S04]  /*11250*/  LDSM.16.MT88.4 R48, [R0+UR7+0x3e180] ;  /* 0x03e180070030783b */ /* 0x000e680008004200 */
[----:B------:R-:W4:Y:S03]  /*11260*/  LDL R122, [R1+0x80c] ;  /* 0x00080c00017a7983 */ /* 0x000f260000100800 */
[-C--:B0-----:R-:W-:Y:S01]  /*11270*/  HMMA.16816.F32 R36, R80, R16.reuse, R36 ;  /* 0x000000105024723c */ /* 0x081fe20000001824 */
[----:B------:R-:W4:Y:S04]  /*11280*/  LDL R83, [R1+0x800] ;  /* 0x0008000001537983 */ /* 0x000f280000100800 */
[----:B------:R-:W4:Y:S03]  /*11290*/  LDL R81, [R1+0x824] ;  /* 0x0008240001517983 */ /* 0x000f260000100800 */
[----:B------:R-:W-:Y:S01]  /*112a0*/  HMMA.16816.F32 R84, R88, R16, R84 ;  /* 0x000000105854723c */ /* 0x000fe20000001854 */
[----:B------:R-:W0:Y:S04]  /*112b0*/  LDSM.16.MT88.4 R88, [R100+UR7+0x3e080] ;  /* 0x03e080076458783b */ /* 0x000e280008004200 */
[----:B------:R1:W0:Y:S04]  /*112c0*/  LDSM.16.MT88.4 R100, [R0+UR7+0x3e000] ;  /* 0x03e000070064783b */ /* 0x0002280008004200 */
[----:B------:R-:W4:Y:S04]  /*112d0*/  LDL R82, [R1+0x820] ;  /* 0x0008200001527983 */ /* 0x000f280000100800 */
[----:B-1----:R-:W4:Y:S01]  /*112e0*/  LDL R0, [R1+0x838] ;  /* 0x0008380001007983 */ /* 0x002f220000100800 */
[----:B------:R-:W-:Y:S03]  /*112f0*/  HMMA.16816.F32 R4, R92, R18, R4 ;  /* 0x000000125c04723c */ /* 0x000fe60000001804 */
[----:B------:R-:W4:Y:S05]  /*11300*/  LDL R80, [R1+0x830] ;  /* 0x0008300001507983 */ /* 0x000f2a0000100800 */
[----:B------:R-:W-:Y:S01]  /*11310*/  HMMA.16816.F32 R8, R60, R16, R8 ;  /* 0x000000103c08723c */ /* 0x000fe20000001808 */
[----:B------:R-:W-:-:S05]  /*11320*/  IMAD.SHL.U32 R61, R124, 0x2, RZ ;  /* 0x000000027c3d7824 */ /* 0x000fca00078e00ff */
[----:B------:R-:W-:Y:S02]  /*11330*/  LOP3.LUT R61, R61, 0x6, RZ, 0xc0, !PT ;  /* 0x000000063d3d7812 */ /* 0x000fe400078ec0ff */
[----:B------:R-:W-:Y:S01]  /*11340*/  HMMA.16816.F32 R108, R108, R18, R28 ;  /* 0x000000126c6c723c */ /* 0x000fe2000000181c */
[----:B------:R-:W-:-:S05]  /*11350*/  IMAD.U32 R28, RZ, RZ, UR6 ;  /* 0x00000006ff1c7e24 */ /* 0x000fca000f8e00ff */
[----:B------:R-:W-:Y:S02]  /*11360*/  LEA.HI R61, R28, R61, RZ, 0x1e ;  /* 0x0000003d1c3d7211 */ /* 0x000fe400078ff0ff */
[----:B------:R-:W-:Y:S02]  /*11370*/  HMMA.16816.F32 R48, R48, R18, R36 ;  /* 0x000000123030723c */ /* 0x000fe40000001824 */
[----:B------:R-:W-:-:S06]  /*11380*/  IADD3 R36, P1, PT, R61, UR4, RZ ;  /* 0x000000043d247c10 */ /* 0x000fcc000ff3e0ff */
[----:B0-----:R-:W-:Y:S01]  /*11390*/  HMMA.16816.F32 R76, R88, R18, R76 ;  /* 0x00000012584c723c */ /* 0x001fe2000000184c */
[----:B------:R-:W-:Y:S01]  /*113a0*/  FMUL R89, R5, UR14 ;  /* 0x0000000e05597c20 */ /* 0x000fe20008400000 */
[----:B------:R-:W-:Y:S01]  /*113b0*/  FMUL R5, R6, UR14 ;  /* 0x0000000e06057c20 */ /* 0x000fe20008400000 */
[----:B------:R-:W-:Y:S01]  /*113c0*/  IADD3.X R6, PT, PT, RZ, UR5, RZ, P1, !PT ;  /* 0x00000005ff067c10 */ /* 0x000fe20008ffe4ff */
[----:B------:R-:W-:-:S07]  /*113d0*/  FMUL R90, R7, UR14 ;  /* 0x0000000e075a7c20 */ /* 0x000fce0008400000 */
[----:B------:R-:W-:Y:S01]  /*113e0*/  FMUL R7, R50, UR14 ;  /* 0x0000000e32077c20 */ /* 0x000fe20008400000 */
[----:B------:R-:W-:Y:S01]  /*113f0*/  HMMA.16816.F32 R24, R100, R18, R24 ;  /* 0x000000126418723c */ /* 0x000fe20000001818 */
[----:B--2---:R-:W-:-:S04]  /*11400*/  ISETP.GT.U32.AND P3, PT, R36, R119, PT ;  /* 0x000000772400720c */ /* 0x004fc80003f64070 */
[----:B------:R-:W-:-:S04]  /*11410*/  ISETP.GT.U32.AND.EX P3, PT, R6, RZ, PT, P3 ;  /* 0x000000ff0600720c */ /* 0x000fc80003f64130 */
[----:B------:R-:W-:Y:S02]  /*11420*/  SEL R73, RZ, 0x4, !P3 ;  /* 0x00000004ff497807 */ /* 0x000fe40005800000 */
[----:B---3--:R-:W-:-:S04]  /*11430*/  ISETP.GT.U32.AND P3, PT, R36, R66, PT ;  /* 0x000000422400720c */ /* 0x008fc80003f64070 */
[----:B------:R-:W-:-:S04]  /*11440*/  ISETP.GT.U32.AND.EX P3, PT, R6, RZ, PT, P3 ;  /* 0x000000ff0600720c */ /* 0x000fc80003f64130 */
[----:B------:R-:W-:Y:S02]  /*11450*/  SEL R75, RZ, 0x4, !P3 ;  /* 0x00000004ff4b7807 */ /* 0x000fe40005800000 */
[----:B----4-:R-:W-:-:S04]  /*11460*/  ISETP.GT.U32.AND P3, PT, R36, R72, PT ;  /* 0x000000482400720c */ /* 0x010fc80003f64070 */
[----:B------:R-:W-:-:S04]  /*11470*/  ISETP.GT.U32.AND.EX P3, PT, R6, RZ, PT, P3 ;  /* 0x000000ff0600720c */ /* 0x000fc80003f64130 */
[----:B------:R-:W-:-:S05]  /*11480*/  FSEL R125, R7, -INF , !P3 ;  /* 0xff800000077d7808 */ /* 0x000fca0005800000 */
[----:B------:R-:W-:Y:S04]  /*11490*/  STL [R1+0xac], R125 ;  /* 0x0000ac7d01007387 */ /* 0x000fe80000100800 */
[----:B------:R-:W2:Y:S01]  /*114a0*/  LDL R103, [R1+0x7fc] ;  /* 0x0007fc0001677983 */ /* 0x000ea20000100800 */
[----:B------:R-:W-:Y:S01]  /*114b0*/  ISETP.GT.U32.AND P2, PT, R36, R65, PT ;  /* 0x000000412400720c */ /* 0x000fe20003f44070 */
[----:B------:R-:W-:Y:S01]  /*114c0*/  HMMA.16816.F32 R8, R96, R18, R8 ;  /* 0x000000126008723c */ /* 0x000fe20000001808 */
[----:B------:R-:W-:Y:S01]  /*114d0*/  SEL R91, RZ, 0x1, !P3 ;  /* 0x00000001ff5b7807 */ /* 0x000fe20005800000 */
[----:B------:R-:W-:Y:S01]  /*114e0*/  FMUL R31, R44, UR14 ;  /* 0x0000000e2c1f7c20 */ /* 0x000fe20008400000 */
[----:B------:R-:W-:Y:S01]  /*114f0*/  ISETP.GT.U32.AND.EX P2, PT, R6, RZ, PT, P2 ;  /* 0x000000ff0600720c */ /* 0x000fe20003f44120 */
[----:B------:R-:W-:Y:S01]  /*11500*/  FMUL R63, R46, UR14 ;  /* 0x0000000e2e3f7c20 */ /* 0x000fe20008400000 */
[----:B------:R-:W-:Y:S01]  /*11510*/  FMUL R28, R47, UR14 ;  /* 0x0000000e2f1c7c20 */ /* 0x000fe20008400000 */
[----:B------:R-:W-:Y:S01]  /*11520*/  FMUL R7, R51, UR14 ;  /* 0x0000000e33077c20 */ /* 0x000fe20008400000 */
[----:B------:R-:W-:Y:S01]  /*11530*/  SEL R37, RZ, 0x1fffe, !P2 ;  /* 0x0001fffeff257807 */ /* 0x000fe20005000000 */
[----:B------:R-:W-:Y:S01]  /*11540*/  FMUL R30, R79, UR14 ;  /* 0x0000000e4f1e7c20 */ /* 0x000fe20008400000 */
[----:B------:R-:W-:Y:S01]  /*11550*/  ISETP.GT.U32.AND P2, PT, R36, R67, PT ;  /* 0x000000432400720c */ /* 0x000fe20003f44070 */
[----:B------:R-:W-:Y:S01]  /*11560*/  FMUL R96, R76, UR14 ;  /* 0x0000000e4c607c20 */ /* 0x000fe20008400000 */
[----:B------:R-:W-:-:S02]  /*11570*/  ISETP.GT.U32.AND P1, PT, R36, R120, PT ;  /* 0x000000782400720c */ /* 0x000fc40003f24070 */
[----:B------:R-:W-:Y:S01]  /*11580*/  ISETP.GT.U32.AND P4, PT, R36, R121, PT ;  /* 0x000000792400720c */ /* 0x000fe20003f84070 */
[----:B------:R-:W-:Y:S01]  /*11590*/  FMUL R60, R45, UR14 ;  /* 0x0000000e2d3c7c20 */ /* 0x000fe20008400000 */
[C---:B------:R-:W-:Y:S01]  /*115a0*/  ISETP.GT.U32.AND.EX P1, PT, R6.reuse, RZ, PT, P1 ;  /* 0x000000ff0600720c */ /* 0x040fe20003f24110 */
[----:B------:R-:W-:Y:S01]  /*115b0*/  FMUL R62, R27, UR14 ;  /* 0x0000000e1b3e7c20 */ /* 0x000fe20008400000 */
[----:B------:R-:W3:Y:S02]  /*115c0*/  LDL R102, [R1+0x7f8] ;  /* 0x0007f80001667983 */ /* 0x000ee40000100800 */
[----:B------:R-:W-:Y:S02]  /*115d0*/  SEL R74, RZ, 0x7fff8, !P1 ;  /* 0x0007fff8ff4a7807 */ /* 0x000fe40004800000 */
[----:B------:R-:W-:Y:S01]  /*115e0*/  ISETP.GT.U32.AND.EX P2, PT, R6, RZ, PT, P2 ;  /* 0x000000ff0600720c */ /* 0x000fe20003f44120 */
[----:B------:R-:W-:Y:S01]  /*115f0*/  FMUL R29, R77, UR14 ;  /* 0x0000000e4d1d7c20 */ /* 0x000fe20008400000 */
[----:B------:R-:W-:Y:S01]  /*11600*/  FMUL R61, R25, UR14 ;  /* 0x0000000e193d7c20 */ /* 0x000fe20008400000 */
[----:B------:R-:W4:Y:S04]  /*11610*/  LDL R116, [R1+0x7d0] ;  /* 0x0007d00001747983 */ /* 0x000f280000100800 */
[----:B------:R-:W4:Y:S01]  /*11620*/  LDL R118, [R1+0x7cc] ;  /* 0x0007cc0001767983 */ /* 0x000f220000100800 */
[----:B------:R-:W-:-:S04]  /*11630*/  ISETP.GT.U32.AND P1, PT, R36, R83, PT ;  /* 0x000000532400720c */ /* 0x000fc80003f24070 */
[----:B------:R-:W-:Y:S02]  /*11640*/  ISETP.GT.U32.AND.EX P1, PT, R6, RZ, PT, P1 ;  /* 0x000000ff0600720c */ /* 0x000fe40003f24110 */
[----:B------:R-:W-:Y:S02]  /*11650*/  SEL R93, RZ, 0x1fffe, !P2 ;  /* 0x0001fffeff5d7807 */ /* 0x000fe40005000000 */
[----:B------:R-:W-:Y:S02]  /*11660*/  SEL R76, RZ, 0x7fff8, !P1 ;  /* 0x0007fff8ff4c7807 */ /* 0x000fe40004800000 */
[C---:B------:R-:W-:Y:S02]  /*11670*/  ISETP.GT.U32.AND P1, PT, R36.reuse, R123, PT ;  /* 0x0000007b2400720c */ /* 0x040fe40003f24070 */
[----:B------:R-:W-:Y:S02]  /*11680*/  ISETP.GT.U32.AND P3, PT, R36, R81, PT ;  /* 0x000000512400720c */ /* 0x000fe40003f64070 */
[----:B------:R-:W-:-:S02]  /*11690*/  ISETP.GT.U32.AND.EX P1, PT, R6, RZ, PT, P1 ;  /* 0x000000ff0600720c */ /* 0x000fc40003f24110 */
[----:B------:R-:W-:Y:S02]  /*116a0*/  ISETP.GT.U32.AND P2, PT, R36, R0, PT ;  /* 0x000000002400720c */ /* 0x000fe40003f44070 */
[----:B------:R-:W-:Y:S02]  /*116b0*/  SEL R44, RZ, 0x4, !P1 ;  /* 0x00000004ff2c7807 */ /* 0x000fe40004800000 */
[C---:B------:R-:W-:Y:S02]  /*116c0*/  ISETP.GT.U32.AND.EX P2, PT, R6.reuse, RZ, PT, P2 ;  /* 0x000000ff0600720c */ /* 0x040fe40003f44120 */
[----:B------:R-:W-:Y:S02]  /*116d0*/  ISETP.GT.U32.AND.EX P3, PT, R6, RZ, PT, P3 ;  /* 0x000000ff0600720c */ /* 0x000fe40003f64130 */
[----:B------:R-:W-:Y:S02]  /*116e0*/  ISETP.GT.U32.AND P1, PT, R36, R82, PT ;  /* 0x000000522400720c */ /* 0x000fe40003f24070 */
[----:B------:R-:W-:-:S02]  /*116f0*/  SEL R95, RZ, 0x1fffe, !P2 ;  /* 0x0001fffeff5f7807 */ /* 0x000fc40005000000 */
[----:B------:R-:W-:Y:S02]  /*11700*/  ISETP.GT.U32.AND P2, PT, R36, R3, PT ;  /* 0x000000032400720c */ /* 0x000fe40003f44070 */
[----:B------:R-:W-:Y:S02]  /*11710*/  SEL R46, RZ, 0x4, !P3 ;  /* 0x00000004ff2e7807 */ /* 0x000fe40005800000 */
[----:B------:R-:W-:Y:S02]  /*11720*/  ISETP.GT.U32.AND.EX P1, PT, R6, RZ, PT, P1 ;  /* 0x000000ff0600720c */ /* 0x000fe40003f24110 */
[----:B------:R-:W-:Y:S02]  /*11730*/  ISETP.GE.U32.AND P3, PT, R36, R119, PT ;  /* 0x000000772400720c */ /* 0x000fe40003f66070 */
[----:B------:R-:W-:Y:S02]  /*11740*/  ISETP.GT.U32.AND.EX P2, PT, R6, RZ, PT, P2 ;  /* 0x000000ff0600720c */ /* 0x000fe40003f44120 */
[----:B------:R-:W-:-:S02]  /*11750*/  SEL R47, RZ, 0x7fff8, !P1 ;  /* 0x0007fff8ff2f7807 */ /* 0x000fc40004800000 */
[----:B------:R-:W-:Y:S02]  /*11760*/  ISETP.GE.U32.AND.EX P3, PT, R6, RZ, PT, P3 ;  /* 0x000000ff0600720c */ /* 0x000fe40003f66130 */
[C---:B------:R-:W-:Y:S02]  /*11770*/  ISETP.GE.U32.AND P1, PT, R36.reuse, R120, PT ;  /* 0x000000782400720c */ /* 0x040fe40003f26070 */
[----:B------:R-:W-:Y:S02]  /*11780*/  SEL R92, RZ, 0x1fffe, !P2 ;  /* 0x0001fffeff5c7807 */ /* 0x000fe40005000000 */
[----:B------:R-:W-:Y:S02]  /*11790*/  ISETP.GE.U32.AND P2, PT, R36, R65, PT ;  /* 0x000000412400720c */ /* 0x000fe40003f46070 */
[----:B------:R-:W-:Y:S02]  /*117a0*/  SEL R65, RZ, 0x4, P3 ;  /* 0x00000004ff417807 */ /* 0x000fe40001800000 */
[----:B------:R-:W-:-:S02]  /*117b0*/  ISETP.GE.U32.AND.EX P1, PT, R6, RZ, PT, P1 ;  /* 0x000000ff0600720c */ /* 0x000fc40003f26110 */
[----:B------:R-:W-:Y:S02]  /*117c0*/  ISETP.GE.U32.AND P3, PT, R36, R66, PT ;  /* 0x000000422400720c */ /* 0x000fe40003f66070 */
[C---:B------:R-:W-:Y:S02]  /*117d0*/  ISETP.GE.U32.AND.EX P2, PT, R6.reuse, RZ, PT, P2 ;  /* 0x000000ff0600720c */ /* 0x040fe40003f46120 */
[----:B------:R-:W-:Y:S02]  /*117e0*/  SEL R66, RZ, 0x7fff8, P1 ;  /* 0x0007fff8ff427807 */ /* 0x000fe40000800000 */
[----:B------:R-:W-:Y:S02]  /*117f0*/  ISETP.GE.U32.AND.EX P3, PT, R6, RZ, PT, P3 ;  /* 0x000000ff0600720c */ /* 0x000fe40003f66130 */
[----:B------:R-:W-:Y:S02]  /*11800*/  ISETP.GE.U32.AND P1, PT, R36, R83, PT ;  /* 0x000000532400720c */ /* 0x000fe40003f26070 */
[----:B------:R-:W-:-:S02]  /*11810*/  SEL R88, RZ, 0x1fffe, P2 ;  /* 0x0001fffeff587807 */ /* 0x000fc40001000000 */
[----:B------:R-:W-:Y:S02]  /*11820*/  ISETP.GE.U32.AND P2, PT, R36, R67, PT ;  /* 0x000000432400720c */ /* 0x000fe40003f46070 */
[----:B------:R-:W-:Y:S02]  /*11830*/  SEL R67, RZ, 0x4, P3 ;  /* 0x00000004ff437807 */ /* 0x000fe40001800000 */
[----:B------:R-:W-:Y:S02]  /*11840*/  ISETP.GE.U32.AND.EX P1, PT, R6, RZ, PT, P1 ;  /* 0x000000ff0600720c */ /* 0x000fe40003f26110 */
[----:B------:R-:W-:Y:S02]  /*11850*/  ISETP.GE.U32.AND P3, PT, R36, R72, PT ;  /* 0x000000482400720c */ /* 0x000fe40003f66070 */
[----:B------:R-:W-:Y:S01]  /*11860*/  ISETP.GE.U32.AND.EX P2, PT, R6, RZ, PT, P2 ;  /* 0x000000ff0600720c */ /* 0x000fe20003f46120 */
[----:B------:R-:W-:Y:S01]  /*11870*/  FMUL R97, R78, UR14 ;  /* 0x0000000e4e617c20 */ /* 0x000fe20008400000 */
[----:B------:R-:W-:-:S02]  /*11880*/  SEL R72, RZ, 0x7fff8, P1 ;  /* 0x0007fff8ff487807 */ /* 0x000fc40000800000 */
[----:B------:R-:W-:Y:S02]  /*11890*/  ISETP.GE.U32.AND.EX P3, PT, R6, RZ, PT, P3 ;  /* 0x000000ff0600720c */ /* 0x000fe40003f66130 */
[----:B------:R-:W-:Y:S02]  /*118a0*/  ISETP.GE.U32.AND P1, PT, R36, R123, PT ;  /* 0x0000007b2400720c */ /* 0x000fe40003f26070 */
[----:B------:R-:W-:Y:S02]  /*118b0*/  SEL R78, RZ, 0x1fffe, P2 ;  /* 0x0001fffeff4e7807 */ /* 0x000fe40001000000 */
[----:B------:R-:W-:Y:S01]  /*118c0*/  ISETP.GT.U32.AND.EX P4, PT, R6, RZ, PT, P4 ;  /* 0x000000ff0600720c */ /* 0x000fe20003f84140 */
[----:B------:R-:W-:Y:S01]  /*118d0*/  FMUL R27, R110, UR14 ;  /* 0x0000000e6e1b7c20 */ /* 0x000fe20008400000 */
[----:B------:R-:W-:Y:S01]  /*118e0*/  ISETP.GE.U32.AND P2, PT, R36, R0, PT ;  /* 0x000000002400720c */ /* 0x000fe20003f46070 */
[----:B------:R-:W4:Y:S01]  /*118f0*/  LDL R123, [R1+0x7f0] ;  /* 0x0007f000017b7983 */ /* 0x000f220000100800 */
[----:B------:R-:W-:-:S02]  /*11900*/  SEL R79, RZ, 0x1, P3 ;  /* 0x00000001ff4f7807 */ /* 0x000fc40001800000 */
[----:B------:R-:W-:Y:S02]  /*11910*/  FSEL R0, R7, -INF , !P3 ;  /* 0xff80000007007808 */ /* 0x000fe40005800000 */
[----:B------:R-:W-:Y:S02]  /*11920*/  ISETP.GE.U32.AND.EX P1, PT, R6, RZ, PT, P1 ;  /* 0x000000ff0600720c */ /* 0x000fe40003f26110 */
[C---:B------:R-:W-:Y:S02]  /*11930*/  ISETP.GE.U32.AND P3, PT, R36.reuse, R81, PT ;  /* 0x000000512400720c */ /* 0x040fe40003f66070 */
[----:B------:R-:W0:Y:S01]  /*11940*/  S2R R81, SR_TID.X ;  /* 0x0000000000517919 */ /* 0x000e220000002100 */
[----:B------:R-:W-:Y:S02]  /*11950*/  SEL R38, RZ, 0x1, !P4 ;  /* 0x00000001ff267807 */ /* 0x000fe40006000000 */
[----:B------:R-:W-:Y:S02]  /*11960*/  ISETP.GT.U32.AND P4, PT, R36, R122, PT ;  /* 0x0000007a2400720c */ /* 0x000fe40003f84070 */
[----:B------:R-:W-:-:S02]  /*11970*/  SEL R7, RZ, 0x4, P1 ;  /* 0x00000004ff077807 */ /* 0x000fc40000800000 */
[----:B------:R-:W-:Y:S02]  /*11980*/  ISETP.GE.U32.AND P1, PT, R36, R82, PT ;  /* 0x000000522400720c */ /* 0x000fe40003f26070 */
[----:B------:R-:W1:Y:S01]  /*11990*/  S2R R82, SR_CTAID.X ;  /* 0x0000000000527919 */ /* 0x000e620000002500 */
[----:B------:R-:W-:-:S04]  /*119a0*/  ISETP.GT.U32.AND.EX P4, PT, R6, RZ, PT, P4 ;  /* 0x000000ff0600720c */ /* 0x000fc80003f84140 */
[----:B------:R-:W-:Y:S02]  /*119b0*/  SEL R39, RZ, 0x1, !P4 ;  /* 0x00000001ff277807 */ /* 0x000fe40006000000 */
[----:B------:R-:W-:-:S04]  /*119c0*/  ISETP.GT.U32.AND P4, PT, R36, R80, PT ;  /* 0x000000502400720c */ /* 0x000fc80003f84070 */
[----:B------:R-:W-:-:S04]  /*119d0*/  ISETP.GT.U32.AND.EX P4, PT, R6, RZ, PT, P4 ;  /* 0x000000ff0600720c */ /* 0x000fc80003f84140 */
[----:B------:R-:W-:Y:S02]  /*119e0*/  SEL R45, RZ, 0x7fff8, !P4 ;  /* 0x0007fff8ff2d7807 */ /* 0x000fe40006000000 */
[----:B------:R-:W-:-:S04]  /*119f0*/  ISETP.GT.U32.AND P4, PT, R36, R64, PT ;  /* 0x000000402400720c */ /* 0x000fc80003f84070 */
[C---:B------:R-:W-:Y:S02]  /*11a00*/  ISETP.GT.U32.AND.EX P4, PT, R6.reuse, RZ, PT, P4 ;  /* 0x000000ff0600720c */ /* 0x040fe40003f84140 */
[----:B------:R-:W-:Y:S02]  /*11a10*/  ISETP.GE.U32.AND.EX P3, PT, R6, RZ, PT, P3 ;  /* 0x000000ff0600720c */ /* 0x000fe40003f66130 */
[----:B------:R-:W-:Y:S02]  /*11a20*/  SEL R94, RZ, 0x1, !P4 ;  /* 0x00000001ff5e7807 */ /* 0x000fe40006000000 */
[----:B------:R-:W-:Y:S02]  /*11a30*/  ISETP.GE.U32.AND P4, PT, R36, R121, PT ;  /* 0x000000792400720c */ /* 0x000fe40003f86070 */
[----:B0-----:R-:W-:Y:S02]  /*11a40*/  LOP3.LUT R100, R81, 0x1c, RZ, 0xc0, !PT ;  /* 0x0000001c51647812 */ /* 0x001fe400078ec0ff */
[----:B------:R-:W-:-:S02]  /*11a50*/  ISETP.GE.U32.AND.EX P4, PT, R6, RZ, PT, P4 ;  /* 0x000000ff0600720c */ /* 0x000fc40003f86140 */
[----:B------:R-:W-:Y:S01]  /*11a60*/  SEL R51, RZ, 0x4, P3 ;  /* 0x00000004ff337807 */ /* 0x000fe20001800000 */
[----:B-1----:R-:W-:Y:S01]  /*11a70*/  IMAD.SHL.U32 R82, R82, 0x100, RZ ;  /* 0x0000010052527824 */ /* 0x002fe200078e00ff */
[----:B------:R-:W-:Y:S02]  /*11a80*/  LEA.HI R100, R100, 0x68, RZ, 0x1e ;  /* 0x0000006864647811 */ /* 0x000fe400078ff0ff */
[----:B------:R-:W-:Y:S02]  /*11a90*/  SEL R83, RZ, 0x1, P4 ;  /* 0x00000001ff537807 */ /* 0x000fe40002000000 */
[----:B------:R-:W-:Y:S01]  /*11aa0*/  ISETP.GE.U32.AND P4, PT, R36, R122, PT ;  /* 0x0000007a2400720c */ /* 0x000fe20003f86070 */
[----:B------:R-:W-:Y:S01]  /*11ab0*/  IMAD.IADD R82, R82, 0x1, R100 ;  /* 0x0000000152527824 */ /* 0x000fe200078e0264 */
[C---:B------:R-:W-:Y:S01]  /*11ac0*/  ISETP.GE.U32.AND.EX P2, PT, R6.reuse, RZ, PT, P2 ;  /* 0x000000ff0600720c */ /* 0x040fe20003f46120 */
[----:B------:R-:W0:Y:S01]  /*11ad0*/  S2R R121, SR_CTAID.X ;  /* 0x0000000000797919 */ /* 0x000e220000002500 */
[----:B------:R-:W-:Y:S01]  /*11ae0*/  ISETP.GE.U32.AND.EX P4, PT, R6, RZ, PT, P4 ;  /* 0x000000ff0600720c */ /* 0x000fe20003f86140 */
[----:B------:R-:W1:Y:S03]  /*11af0*/  S2R R120, SR_TID.X ;  /* 0x0000000000787919 */ /* 0x000e660000002100 */
[----:B------:R-:W-:-:S02]  /*11b00*/  SEL R77, RZ, 0x1, P4 ;  /* 0x00000001ff4d7807 */ /* 0x000fc40002000000 */
[----:B------:R-:W-:Y:S01]  /*11b10*/  ISETP.GE.U32.AND P4, PT, R36, R80, PT ;  /* 0x000000502400720c */ /* 0x000fe20003f86070 */
[----:B------:R-:W-:Y:S01]  /*11b20*/  FMUL R25, R108, UR14 ;  /* 0x0000000e6c197c20 */ /* 0x000fe20008400000 */
[----:B------:R-:W-:Y:S01]  /*11b30*/  SEL R80, RZ, 0x1fffe, P2 ;  /* 0x0001fffeff507807 */ /* 0x000fe20001000000 */
[----:B------:R-:W-:Y:S01]  /*11b40*/  FMUL R98, R8, UR14 ;  /* 0x0000000e08627c20 */ /* 0x000fe20008400000 */
[----:B------:R-:W-:Y:S01]  /*11b50*/  ISETP.GE.U32.AND P2, PT, R36, R3, PT ;  /* 0x000000032400720c */ /* 0x000fe20003f46070 */
[----:B------:R-:W-:Y:S01]  /*11b60*/  FMUL R99, R10, UR14 ;  /* 0x0000000e0a637c20 */ /* 0x000fe20008400000 */
[----:B------:R-:W4:Y:S01]  /*11b70*/  LDL R3, [R1+0x7e4] ;  /* 0x0007e40001037983 */ /* 0x000f220000100800 */
[----:B--2---:R-:W-:-:S03]  /*11b80*/  ISETP.GT.U32.AND P3, PT, R36, R103, PT ;  /* 0x000000672400720c */ /* 0x004fc60003f64070 */
[----:B------:R-:W2:Y:S01]  /*11b90*/  LDL R122, [R1+0x7c4] ;  /* 0x0007c400017a7983 */ /* 0x000ea20000100800 */
[----:B------:R-:W-:-:S04]  /*11ba0*/  ISETP.GT.U32.AND.EX P3, PT, R6, RZ, PT, P3 ;  /* 0x000000ff0600720c */ /* 0x000fc80003f64130 */
[----:B------:R-:W-:Y:S02]  /*11bb0*/  FSEL R100, R27, -INF , !P3 ;  /* 0xff8000001b647808 */ /* 0x000fe40005800000 */
[----:B------:R-:W2:Y:S01]  /*11bc0*/  LDL R27, [R1+0x7ec] ;  /* 0x0007ec00011b7983 */ /* 0x000ea20000100800 */
[----:B0-----:R-:W-:Y:S02]  /*11bd0*/  SHF.L.U32 R108, R121, 0x8, RZ ;  /* 0x00000008796c7819 */ /* 0x001fe400000006ff */
[----:B------:R-:W0:Y:S01]  /*11be0*/  S2R R121, SR_CTAID.X ;  /* 0x0000000000797919 */ /* 0x000e220000002500 */
[----:B------:R-:W-:Y:S02]  /*11bf0*/  FMUL R8, R109, UR14 ;  /* 0x0000000e6d087c20 */ /* 0x000fe40008400000 */
[----:B------:R-:W2:Y:S01]  /*11c00*/  LDL R109, [R1+0x7e0] ;  /* 0x0007e000016d7983 */ /* 0x000ea20000100800 */
[C---:B------:R-:W-:Y:S02]  /*11c10*/  ISETP.GE.U32.AND.EX P4, PT, R6.reuse, RZ, PT, P4 ;  /* 0x000000ff0600720c */ /* 0x040fe40003f86140 */
[----:B------:R-:W-:-:S02]  /*11c20*/  ISETP.GE.U32.AND.EX P1, PT, R6, RZ, PT, P1 ;  /* 0x000000ff0600720c */ /* 0x000fc40003f26110 */
[----:B------:R-:W-:Y:S02]  /*11c30*/  SEL R50, RZ, 0x7fff8, P4 ;  /* 0x0007fff8ff327807 */ /* 0x000fe40002000000 */
[----:B-1----:R-:W-:Y:S02]  /*11c40*/  LOP3.LUT R110, R120, 0x1c, RZ, 0xc0, !PT ;  /* 0x0000001c786e7812 */ /* 0x002fe400078ec0ff */
[----:B------:R-:W-:Y:S02]  /*11c50*/  ISETP.GE.U32.AND P4, PT, R36, R64, PT ;  /* 0x000000402400720c */ /* 0x000fe40003f86070 */
[----:B------:R-:W-:Y:S02]  /*11c60*/  SEL R64, RZ, 0x7fff8, P1 ;  /* 0x0007fff8ff407807 */ /* 0x000fe40000800000 */
[----:B------:R-:W-:Y:S02]  /*11c70*/  LEA.HI R110, R110, 0x50, RZ, 0x1e ;  /* 0x000000506e6e7811 */ /* 0x000fe400078ff0ff */
[----:B------:R-:W-:Y:S01]  /*11c80*/  ISETP.GE.U32.AND.EX P4, PT, R6, RZ, PT, P4 ;  /* 0x000000ff0600720c */ /* 0x000fe20003f86140 */
[----:B------:R-:W-:Y:S01]  /*11c90*/  FMUL R10, R24, UR14 ;  /* 0x0000000e180a7c20 */ /* 0x000fe20008400000 */
[----:B------:R-:W-:Y:S01]  /*11ca0*/  ISETP.GE.U32.AND.EX P2, PT, R6, RZ, PT, P2 ;  /* 0x000000ff0600720c */ /* 0x000fe20003f46120 */
[----:B------:R-:W-:Y:S01]  /*11cb0*/  FMUL R24, R111, UR14 ;  /* 0x0000000e6f187c20 */ /* 0x000fe20008400000 */
[----:B------:R-:W-:Y:S01]  /*11cc0*/  SEL R81, RZ, 0x1, P4 ;  /* 0x00000001ff517807 */ /* 0x000fe20002000000 */
[----:B------:R-:W-:Y:S01]  /*11cd0*/  IMAD.IADD R108, R108, 0x1, R110 ;  /* 0x000000016c6c7824 */ /* 0x000fe200078e026e */
[----:B------:R-:W-:-:S02]  /*11ce0*/  LOP3.LUT R111, R120, 0x1c, RZ, 0xc0, !PT ;  /* 0x0000001c786f7812 */ /* 0x000fc400078ec0ff */
[----:B------:R-:W-:Y:S02]  /*11cf0*/  ISETP.GT.U32.AND P4, PT, R36, R82, PT ;  /* 0x000000522400720c */ /* 0x000fe40003f84070 */
[----:B------:R-:W-:Y:S02]  /*11d00*/  SEL R82, RZ, 0x1fffe, P2 ;  /* 0x0001fffeff527807 */ /* 0x000fe40001000000 */
[----:B------:R-:W-:Y:S01]  /*11d10*/  LEA.HI R111, R111, 0x38, RZ, 0x1e ;  /* 0x000000386f6f7811 */ /* 0x000fe200078ff0ff */
[----:B0-----:R-:W-:Y:S01]  /*11d20*/  IMAD.SHL.U32 R110, R121, 0x100, RZ ;  /* 0x00000100796e7824 */ /* 0x001fe200078e00ff */
[----:B------:R-:W-:-:S04]  /*11d30*/  ISETP.GT.U32.AND.EX P4, PT, R6, RZ, PT, P4 ;  /* 0x000000ff0600720c */ /* 0x000fc80003f84140 */
[----:B------:R-:W-:Y:S02]  /*11d40*/  IADD3 R110, PT, PT, R110, R111, RZ ;  /* 0x0000006f6e6e7210 */ /* 0x000fe40007ffe0ff */
[----:B------:R-:W-:Y:S01]  /*11d50*/  FSEL R99, R99, -INF , !P4 ;  /* 0xff80000063637808 */ /* 0x000fe20006000000 */
[----:B------:R-:W-:Y:S01]  /*11d60*/  STL [R1+0x50], R100 ;  /* 0x0000506401007387 */ /* 0x000fe20000100800 */
[----:B---3--:R-:W-:-:S04]  /*11d70*/  ISETP.GT.U32.AND P1, PT, R36, R102, PT ;  /* 0x000000662400720c */ /* 0x008fc80003f24070 */
[----:B------:R-:W-:-:S04]  /*11d80*/  ISETP.GT.U32.AND.EX P1, PT, R6, RZ, PT, P1 ;  /* 0x000000ff0600720c */ /* 0x000fc80003f24110 */
[----:B------:R-:W-:Y:S02]  /*11d90*/  FSEL R101, R25, -INF , !P1 ;  /* 0xff80000019657808 */ /* 0x000fe40004800000 */
[----:B------:R-:W-:-:S04]  /*11da0*/  ISETP.GT.U32.AND P1, PT, R36, R108, PT ;  /* 0x0000006c2400720c */ /* 0x000fc80003f24070 */
[----:B------:R-:W-:Y:S01]  /*11db0*/  ISETP.GT.U32.AND.EX P1, PT, R6, RZ, PT, P1 ;  /* 0x000000ff0600720c */ /* 0x000fe20003f24110 */
[----:B------:R-:W-:Y:S04]  /*11dc0*/  STL [R1+0x54], R101 ;  /* 0x0000546501007387 */ /* 0x000fe80000100800 */
[----:B------:R-:W-:Y:S01]  /*11dd0*/  STL [R1+0x58], R99 ;  /* 0x0000586301007387 */ /* 0x000fe20000100800 */
[----:B----4-:R-:W-:-:S04]  /*11de0*/  ISETP.GT.U32.AND P2, PT, R36, R123, PT ;  /* 0x0000007b2400720c */ /* 0x010fc80003f44070 */
[----:B------:R-:W-:-:S04]  /*11df0*/  ISETP.GT.U32.AND.EX P2, PT, R6, RZ, PT, P2 ;  /* 0x000000ff0600720c */ /* 0x000fc80003f44120 */
[----:B------:R-:W-:-:S05]  /*11e00*/  FSEL R98, R98, -INF , !P2 ;  /* 0xff80000062627808 */ /* 0x000fca0005000000 */
[----:B------:R-:W-:Y:S01]  /*11e10*/  STL [R1+0x5c], R98 ;  /* 0x00005c6201007387 */ /* 0x000fe20000100800 */
[----:B------:R-:W-:-:S04]  /*11e20*/  ISETP.GT.U32.AND P4, PT, R36, R3, PT ;  /* 0x000000032400720c */ /* 0x000fc80003f84070 */
[----:B------:R-:W-:-:S04]  /*11e30*/  ISETP.GT.U32.AND.EX P4, PT, R6, RZ, PT, P4 ;  /* 0x000000ff0600720c */ /* 0x000fc80003f84140 */
[----:B------:R-:W-:Y:S02]  /*11e40*/  FSEL R111, R63, -INF , !P4 ;  /* 0xff8000003f6f7808 */ /* 0x000fe40006000000 */
[----:B--2---:R-:W-:-:S04]  /*11e50*/  ISETP.GT.U32.AND P3, PT, R36, R27, PT ;  /* 0x0000001b2400720c */ /* 0x004fc80003f64070 */
[----:B------:R-:W-:-:S04]  /*11e60*/  ISETP.GT.U32.AND.EX P3, PT, R6, RZ, PT, P3 ;  /* 0x000000ff0600720c */ /* 0x000fc80003f64130 */
[----:B------:R-:W-:Y:S02]  /*11e70*/  FSEL R108, R97, -INF , !P3 ;  /* 0xff800000616c7808 */ /* 0x000fe40005800000 */
[----:B------:R-:W-:Y:S02]  /*11e80*/  ISETP.GT.U32.AND P3, PT, R36, R110, PT ;  /* 0x0000006e2400720c */ /* 0x000fe40003f64070 */
[----:B------:R-:W-:Y:S01]  /*11e90*/  FSEL R110, R96, -INF , !P1 ;  /* 0xff800000606e7808 */ /* 0x000fe20004800000 */
[----:B------:R-:W-:Y:S04]  /*11ea0*/  STL [R1+0x60], R108 ;  /* 0x0000606c01007387 */ /* 0x000fe80000100800 */
[----:B------:R-:W-:Y:S04]  /*11eb0*/  STL [R1+0x64], R110 ;  /* 0x0000646e01007387 */ /* 0x000fe80000100800 */
[----:B------:R-:W2:Y:S01]  /*11ec0*/  LDL R63, [R1+0x7c8] ;  /* 0x0007c800013f7983 */ /* 0x000ea20000100800 */
[----:B------:R-:W0:Y:S01]  /*11ed0*/  S2R R117, SR_TID.X ;  /* 0x0000000000757919 */ /* 0x000e220000002100 */
[----:B------:R-:W1:Y:S01]  /*11ee0*/  S2R R121, SR_CTAID.X ;  /* 0x0000000000797919 */ /* 0x000e620000002500 */
[----:B------:R-:W3:Y:S01]  /*11ef0*/  S2R R119, SR_CTAID.X ;  /* 0x0000000000777919 */ /* 0x000ee20000002500 */
[----:B------:R-:W-:Y:S01]  /*11f00*/  HMMA.16816.F32 R68, R112, R18, R68 ;  /* 0x000000127044723c */ /* 0x000fe20000001844 */
[----:B------:R-:W-:-:S02]  /*11f10*/  LOP3.LUT R114, R120, 0x1c, RZ, 0xc0, !PT ;  /* 0x0000001c78727812 */ /* 0x000fc400078ec0ff */
[----:B------:R-:W-:Y:S01]  /*11f20*/  ISETP.GT.U32.AND P2, PT, R36, R109, PT ;  /* 0x0000006d2400720c */ /* 0x000fe20003f44070 */
[----:B------:R-:W-:Y:S01]  /*11f30*/  FMUL R26, R26, UR14 ;  /* 0x0000000e1a1a7c20 */ /* 0x000fe20008400000 */
[----:B------:R-:W-:Y:S01]  /*11f40*/  LEA.HI R114, R114, 0x30, RZ, 0x1e ;  /* 0x0000003072727811 */ /* 0x000fe200078ff0ff */
[----:B------:R-:W4:Y:S01]  /*11f50*/  LDL R25, [R1+0x7f4] ;  /* 0x0007f40001197983 */ /* 0x000f220000100800 */
[----:B------:R-:W-:Y:S02]  /*11f60*/  LOP3.LUT R120, R120, 0x1c, RZ, 0xc0, !PT ;  /* 0x0000001c78787812 */ /* 0x000fe400078ec0ff */
[----:B------:R-:W-:Y:S02]  /*11f70*/  ISETP.GT.U32.AND.EX P2, PT, R6, RZ, PT, P2 ;  /* 0x000000ff0600720c */ /* 0x000fe40003f44120 */
[----:B0-----:R-:W-:Y:S01]  /*11f80*/  LOP3.LUT R115, R117, 0x1c, RZ, 0xc0, !PT ;  /* 0x0000001c75737812 */ /* 0x001fe200078ec0ff */
[----:B-1----:R-:W-:-:S03]  /*11f90*/  IMAD.SHL.U32 R112, R121, 0x100, RZ ;  /* 0x0000010079707824 */ /* 0x002fc600078e00ff */
[----:B------:R-:W-:Y:S02]  /*11fa0*/  LEA.HI R115, R115, 0x28, RZ, 0x1e ;  /* 0x0000002873737811 */ /* 0x000fe400078ff0ff */
[----:B---3--:R-:W-:Y:S01]  /*11fb0*/  SHF.L.U32 R113, R119, 0x8, RZ ;  /* 0x0000000877717819 */ /* 0x008fe200000006ff */
[----:B------:R-:W-:-:S04]  /*11fc0*/  IMAD.IADD R112, R112, 0x1, R114 ;  /* 0x0000000170707824 */ /* 0x000fc800078e0272 */
[----:B------:R-:W-:Y:S01]  /*11fd0*/  IMAD.IADD R113, R113, 0x1, R115 ;  /* 0x0000000171717824 */ /* 0x000fe200078e0273 */
[----:B------:R-:W-:Y:S01]  /*11fe0*/  ISETP.GT.U32.AND P1, PT, R36, R112, PT ;  /* 0x000000702400720c */ /* 0x000fe20003f24070 */
[----:B------:R-:W-:Y:S01]  /*11ff0*/  IMAD.SHL.U32 R97, R121, 0x100, RZ ;  /* 0x0000010079617824 */ /* 0x000fe200078e00ff */
[----:B------:R-:W-:Y:S02]  /*12000*/  ISETP.GT.U32.AND.EX P3, PT, R6, RZ, PT, P3 ;  /* 0x000000ff0600720c */ /* 0x000fe40003f64130 */
[----:B------:R-:W-:Y:S02]  /*12010*/  ISETP.GT.U32.AND P4, PT, R36, R113, PT ;  /* 0x000000712400720c */ /* 0x000fe40003f84070 */
[----:B------:R-:W-:Y:S02]  /*12020*/  ISETP.GT.U32.AND.EX P1, PT, R6, RZ, PT, P1 ;  /* 0x000000ff0600720c */ /* 0x000fe40003f24110 */
[----:B------:R-:W-:Y:S02]  /*12030*/  LEA.HI R120, R120, 0x8, RZ, 0x1e ;  /* 0x0000000878787811 */ /* 0x000fe400078ff0ff */
[----:B------:R-:W-:-:S02]  /*12040*/  FSEL R113, R31, -INF , !P2 ;  /* 0xff8000001f717808 */ /* 0x000fc40005000000 */
[----:B------:R-:W-:Y:S02]  /*12050*/  FSEL R115, R26, -INF , !P3 ;  /* 0xff8000001a737808 */ /* 0x000fe40005800000 */
[----:B------:R-:W-:Y:S02]  /*12060*/  ISETP.GT.U32.AND P2, PT, R36, R116, PT ;  /* 0x000000742400720c */ /* 0x000fe40003f44070 */
[----:B------:R-:W-:Y:S02]  /*12070*/  ISETP.GT.U32.AND.EX P4, PT, R6, RZ, PT, P4 ;  /* 0x000000ff0600720c */ /* 0x000fe40003f84140 */
[----:B------:R-:W-:Y:S02]  /*12080*/  FSEL R117, R10, -INF , !P1 ;  /* 0xff8000000a757808 */ /* 0x000fe40004800000 */
[----:B------:R-:W-:Y:S01]  /*12090*/  IADD3 R97, PT, PT, R97, R120, RZ ;  /* 0x0000007861617210 */ /* 0x000fe20007ffe0ff */
[----:B------:R-:W-:Y:S01]  /*120a0*/  STL [R1+0x4c], R111 ;  /* 0x00004c6f01007387 */ /* 0x000fe20000100800 */
[----:B------:R-:W-:Y:S01]  /*120b0*/  FMUL R4, R4, UR14 ;  /* 0x0000000e04047c20 */ /* 0x000fe20008400000 */
[----:B------:R-:W-:-:S02]  /*120c0*/  ISETP.GT.U32.AND.EX P2, PT, R6, RZ, PT, P2 ;  /* 0x000000ff0600720c */ /* 0x000fc40003f44120 */
[----:B------:R-:W-:Y:S01]  /*120d0*/  STL [R1+0x48], R113 ;  /* 0x0000487101007387 */ /* 0x000fe20000100800 */
[----:B------:R-:W-:Y:S02]  /*120e0*/  FSEL R119, R5, -INF , !P4 ;  /* 0xff80000005777808 */ /* 0x000fe40006000000 */
[C---:B------:R-:W-:Y:S01]  /*120f0*/  ISETP.GT.U32.AND P3, PT, R36.reuse, R118, PT ;  /* 0x000000762400720c */ /* 0x040fe20003f64070 */
[----:B------:R-:W-:Y:S01]  /*12100*/  STL [R1+0x40], R115 ;  /* 0x0000407301007387 */ /* 0x000fe20000100800 */
[----:B------:R-:W-:-:S03]  /*12110*/  ISETP.GT.U32.AND P4, PT, R36, R97, PT ;  /* 0x000000612400720c */ /* 0x000fc60003f84070 */
[----:B------:R-:W-:Y:S01]  /*12120*/  STL [R1+0x2c], R117 ;  /* 0x00002c7501007387 */ /* 0x000fe20000100800 */
[----:B------:R-:W-:Y:S01]  /*12130*/  FMUL R5, R70, UR14 ;  /* 0x0000000e46057c20 */ /* 0x000fe20008400000 */
[----:B------:R-:W-:Y:S02]  /*12140*/  FSEL R120, R4, -INF , !P2 ;  /* 0xff80000004787808 */ /* 0x000fe40005000000 */
[----:B------:R-:W3:Y:S01]  /*12150*/  LDL R97, [R1+0x7e8] ;  /* 0x0007e80001617983 */ /* 0x000ee20000100800 */
[----:B------:R-:W-:-:S03]  /*12160*/  ISETP.GT.U32.AND.EX P3, PT, R6, RZ, PT, P3 ;  /* 0x000000ff0600720c */ /* 0x000fc60003f64130 */
[----:B------:R-:W-:Y:S01]  /*12170*/  STL [R1+0x30], R119 ;  /* 0x0000307701007387 */ /* 0x000fe20000100800 */
[----:B------:R-:W-:-:S03]  /*12180*/  FSEL R121, R5, -INF , !P3 ;  /* 0xff80000005797808 */ /* 0x000fc60005800000 */
[----:B------:R-:W-:Y:S04]  /*12190*/  STL [R1+0x28], R120 ;  /* 0x0000287801007387 */ /* 0x000fe80000100800 */
[----:B------:R-:W3:Y:S04]  /*121a0*/  LDL R114, [R1+0x7dc] ;  /* 0x0007dc0001727983 */ /* 0x000ee80000100800 */
[----:B------:R-:W-:Y:S04]  /*121b0*/  STL [R1+0x20], R121 ;  /* 0x0000207901007387 */ /* 0x000fe80000100800 */
[----:B------:R-:W3:Y:S01]  /*121c0*/  LDL R31, [R1+0x7d4] ;  /* 0x0007d400011f7983 */ /* 0x000ee20000100800 */
[----:B------:R-:W-:Y:S01]  /*121d0*/  FMUL R4, R68, UR14 ;  /* 0x0000000e44047c20 */ /* 0x000fe20008400000 */
[----:B------:R-:W-:-:S02]  /*121e0*/  ISETP.GE.U32.AND P3, PT, R36, R103, PT ;  /* 0x000000672400720c */ /* 0x000fc40003f66070 */
[----:B--2---:R-:W-:-:S04]  /*121f0*/  ISETP.GT.U32.AND P1, PT, R36, R63, PT ;  /* 0x0000003f2400720c */ /* 0x004fc80003f24070 */
[----:B------:R-:W-:-:S04]  /*12200*/  ISETP.GT.U32.AND.EX P1, PT, R6, RZ, PT, P1 ;  /* 0x000000ff0600720c */ /* 0x000fc80003f24110 */
[----:B------:R-:W-:Y:S02]  /*12210*/  FSEL R103, R4, -INF , !P1 ;  /* 0xff80000004677808 */ /* 0x000fe40004800000 */
[----:B------:R-:W-:-:S04]  /*12220*/  ISETP.GE.U32.AND P1, PT, R36, R102, PT ;  /* 0x000000662400720c */ /* 0x000fc80003f26070 */
[----:B------:R-:W-:-:S04]  /*12230*/  ISETP.GE.U32.AND.EX P1, PT, R6, RZ, PT, P1 ;  /* 0x000000ff0600720c */ /* 0x000fc80003f26110 */
[----:B------:R-:W-:-:S05]  /*12240*/  FSEL R96, R8, -INF , !P1 ;  /* 0xff80000008607808 */ /* 0x000fca0004800000 */
[----:B------:R-:W-:Y:S04]  /*12250*/  STL [R1], R96 ;  /* 0x0000006001007387 */ /* 0x000fe80000100800 */
[----:B------:R-:W2:Y:S01]  /*12260*/  LDL R70, [R1+0x7c0] ;  /* 0x0007c00001467983 */ /* 0x000ea20000100800 */
[----:B------:R-:W-:Y:S01]  /*12270*/  ISETP.GT.U32.AND P2, PT, R36, R122, PT ;  /* 0x0000007a2400720c */ /* 0x000fe20003f44070 */
[----:B------:R-:W-:Y:S01]  /*12280*/  FMUL R5, R42, UR14 ;  /* 0x0000000e2a057c20 */ /* 0x000fe20008400000 */
[----:B------:R-:W-:Y:S01]  /*12290*/  FMUL R4, R40, UR14 ;  /* 0x0000000e28047c20 */ /* 0x000fe20008400000 */
[C---:B------:R-:W-:Y:S02]  /*122a0*/  ISETP.GT.U32.AND.EX P4, PT, R6.reuse, RZ, PT, P4 ;  /* 0x000000ff0600720c */ /* 0x040fe40003f84140 */
[----:B------:R-:W-:-:S02]  /*122b0*/  ISETP.GT.U32.AND.EX P2, PT, R6, RZ, PT, P2 ;  /* 0x000000ff0600720c */ /* 0x000fc40003f44120 */
[----:B------:R-:W-:Y:S02]  /*122c0*/  FSEL R102, R5, -INF , !P4 ;  /* 0xff80000005667808 */ /* 0x000fe40006000000 */
[----:B------:R-:W-:Y:S02]  /*122d0*/  ISETP.GE.U32.AND.EX P3, PT, R6, RZ, PT, P3 ;  /* 0x000000ff0600720c */ /* 0x000fe40003f66130 */
[----:B------:R-:W-:Y:S02]  /*122e0*/  FSEL R4, R4, -INF , !P2 ;  /* 0xff80000004047808 */ /* 0x000fe40005000000 */
[C---:B----4-:R-:W-:Y:S02]  /*122f0*/  ISETP.GE.U32.AND P4, PT, R36.reuse, R25, PT ;  /* 0x000000192400720c */ /* 0x050fe40003f86070 */
[----:B------:R-:W-:Y:S02]  /*12300*/  ISETP.GE.U32.AND P2, PT, R36, R123, PT ;  /* 0x0000007b2400720c */ /* 0x000fe40003f46070 */
[----:B------:R-:W-:Y:S01]  /*12310*/  LOP3.LUT R123, R2, 0x40, RZ, 0x3c, !PT ;  /* 0x00000040027b7812 */ /* 0x000fe200078e3cff */
[----:B------:R-:W-:Y:S01]  /*12320*/  FMUL R11, R11, UR14 ;  /* 0x0000000e0b0b7c20 */ /* 0x000fe20008400000 */
[----:B------:R-:W-:Y:S01]  /*12330*/  FSEL R5, R24, -INF , !P3 ;  /* 0xff80000018057808 */ /* 0x000fe20005800000 */
[----:B------:R-:W-:Y:S01]  /*12340*/  FMUL R9, R9, UR14 ;  /* 0x0000000e09097c20 */ /* 0x000fe20008400000 */
[----:B------:R-:W-:-:S02]  /*12350*/  ISETP.GE.U32.AND P3, PT, R36, R27, PT ;  /* 0x0000001b2400720c */ /* 0x000fc40003f66070 */
[C---:B------:R-:W-:Y:S01]  /*12360*/  ISETP.GE.U32.AND.EX P4, PT, R6.reuse, RZ, PT, P4 ;  /* 0x000000ff0600720c */ /* 0x040fe20003f86140 */
[----:B------:R-:W0:Y:S01]  /*12370*/  LDSM.16.MT88.4 R24, [R123+UR7+0x3c100] ;  /* 0x03c100077b18783b */ /* 0x000e220008004200 */
[C---:B------:R-:W-:Y:S02]  /*12380*/  ISETP.GE.U32.AND.EX P2, PT, R6.reuse, RZ, PT, P2 ;  /* 0x000000ff0600720c */ /* 0x040fe40003f46120 */
[----:B------:R-:W-:Y:S02]  /*12390*/  ISETP.GE.U32.AND.EX P3, PT, R6, RZ, PT, P3 ;  /* 0x000000ff0600720c */ /* 0x000fe40003f66130 */
[C---:B---3--:R-:W-:Y:S02]  /*123a0*/  ISETP.GE.U32.AND P1, PT, R36.reuse, R97, PT ;  /* 0x000000612400720c */ /* 0x048fe40003f26070 */
[----:B------:R-:W-:Y:S02]  /*123b0*/  FSEL R97, R11, -INF , !P4 ;  /* 0xff8000000b617808 */ /* 0x000fe40006000000 */
[----:B------:R-:W-:-:S02]  /*123c0*/  ISETP.GE.U32.AND P4, PT, R36, R3, PT ;  /* 0x000000032400720c */ /* 0x000fc40003f86070 */
[----:B------:R-:W-:Y:S02]  /*123d0*/  ISETP.GE.U32.AND.EX P1, PT, R6, RZ, PT, P1 ;  /* 0x000000ff0600720c */ /* 0x000fe40003f26110 */
[----:B------:R-:W-:Y:S02]  /*123e0*/  FSEL R3, R9, -INF , !P2 ;  /* 0xff80000009037808 */ /* 0x000fe40005000000 */
[----:B------:R-:W-:Y:S01]  /*123f0*/  ISETP.GE.U32.AND P2, PT, R36, R109, PT ;  /* 0x0000006d2400720c */ /* 0x000fe20003f46070 */
[----:B------:R-:W-:Y:S01]  /*12400*/  STL [R1+0x4], R97 ;  /* 0x0000046101007387 */ /* 0x000fe20000100800 */
[----:B------:R-:W-:Y:S02]  /*12410*/  FSEL R109, R30, -INF , !P3 ;  /* 0xff8000001e6d7808 */ /* 0x000fe40005800000 */
[----:B------:R-:W-:Y:S01]  /*12420*/  ISETP.GE.U32.AND P3, PT, R36, R114, PT ;  /* 0x000000722400720c */ /* 0x000fe20003f66070 */
[----:B------:R-:W1:Y:S01]  /*12430*/  LDSM.16.MT88.4 R8, [R123+UR7+0x3c180] ;  /* 0x03c180077b08783b */ /* 0x000e620008004200 */
[----:B------:R-:W-:-:S02]  /*12440*/  ISETP.GE.U32.AND.EX P4, PT, R6, RZ, PT, P4 ;  /* 0x000000ff0600720c */ /* 0x000fc40003f86140 */
[----:B------:R-:W-:Y:S02]  /*12450*/  FSEL R29, R29, -INF , !P1 ;  /* 0xff8000001d1d7808 */ /* 0x000fe40004800000 */
[----:B------:R-:W-:Y:S01]  /*12460*/  LOP3.LUT R114, R2, 0x60, RZ, 0x3c, !PT ;  /* 0x0000006002727812 */ /* 0x000fe200078e3cff */
[----:B------:R-:W-:Y:S01]  /*12470*/  STL [R1+0x10], R109 ;  /* 0x0000106d01007387 */ /* 0x000fe20000100800 */
[----:B------:R-:W-:Y:S02]  /*12480*/  ISETP.GE.U32.AND P1, PT, R36, R112, PT ;  /* 0x000000702400720c */ /* 0x000fe40003f26070 */
[----:B------:R-:W-:Y:S01]  /*12490*/  FSEL R112, R28, -INF , !P4 ;  /* 0xff8000001c707808 */ /* 0x000fe20006000000 */
[----:B------:R-:W-:Y:S01]  /*124a0*/  STL [R1+0x38], R29 ;  /* 0x0000381d01007387 */ /* 0x000fe20000100800 */
[----:B------:R-:W-:-:S03]  /*124b0*/  ISETP.GE.U32.AND P4, PT, R36, R31, PT ;  /* 0x0000001f2400720c */ /* 0x000fc60003f86070 */
[----:B------:R3:W4:Y:S01]  /*124c0*/  LDSM.16.MT88.4 R28, [R114+UR7+0x3c100] ;  /* 0x03c10007721c783b */ /* 0x0007220008004200 */
[----:B------:R-:W-:Y:S01]  /*124d0*/  ISETP.GE.U32.AND.EX P4, PT, R6, RZ, PT, P4 ;  /* 0x000000ff0600720c */ /* 0x000fe20003f86140 */
[----:B------:R-:W-:Y:S02]  /*124e0*/  IMAD.IADD R40, R38, 0x1, R37 ;  /* 0x0000000126287824 */ /* 0x000fe400078e0225 */
[----:B------:R-:W-:Y:S01]  /*124f0*/  IMAD.IADD R68, R39, 0x1, R93 ;  /* 0x0000000127447824 */ /* 0x000fe200078e025d */
[----:B------:R-:W-:Y:S01]  /*12500*/  FSEL R90, R90, -INF , !P4 ;  /* 0xff8000005a5a7808 */ /* 0x000fe20006000000 */
[----:B0-----:R-:W-:Y:S01]  /*12510*/  HMMA.16816.F32 R24, R24, R16, R12 ;  /* 0x000000101818723c */ /* 0x001fe2000000180c */
[----:B------:R-:W-:Y:S02]  /*12520*/  IADD3 R42, PT, PT, R91, R95, RZ ;  /* 0x0000005f5b2a7210 */ /* 0x000fe40007ffe0ff */
[----:B------:R-:W-:Y:S01]  /*12530*/  LOP3.LUT R15, R40, 0x3, RZ, 0xc0, !PT ;  /* 0x00000003280f7812 */ /* 0x000fe200078ec0ff */
[----:B------:R-:W-:Y:S01]  /*12540*/  IMAD.IADD R83, R83, 0x1, R88 ;  /* 0x0000000153537824 */ /* 0x000fe200078e0258 */
[----:B------:R-:W-:-:S02]  /*12550*/  LOP3.LUT R68, R68, 0x3, RZ, 0xc0, !PT ;  /* 0x0000000344447812 */ /* 0x000fc400078ec0ff */
[----:B------:R-:W-:Y:S02]  /*12560*/  IADD3 R13, PT, PT, R77, R78, RZ ;  /* 0x0000004e4d0d7210 */ /* 0x000fe40007ffe0ff */
[----:B------:R-:W-:Y:S02]  /*12570*/  ISETP.GE.U32.AND.EX P2, PT, R6, RZ, PT, P2 ;  /* 0x000000ff0600720c */ /* 0x000fe40003f46120 */
[----:B------:R-:W-:Y:S01]  /*12580*/  LOP3.LUT R42, R42, 0x3, RZ, 0xc0, !PT ;  /* 0x000000032a2a7812 */ /* 0x000fe200078ec0ff */
[----:B------:R-:W-:Y:S01]  /*12590*/  IMAD.IADD R14, R79, 0x1, R80 ;  /* 0x000000014f0e7824 */ /* 0x000fe200078e0250 */
[----:B------:R-:W-:Y:S01]  /*125a0*/  IADD3 R40, PT, PT, R15, R74, R73 ;  /* 0x0000004a0f287210 */ /* 0x000fe20007ffe049 */
[----:B------:R-:W-:Y:S01]  /*125b0*/  IMAD.IADD R12, R81, 0x1, R82 ;  /* 0x00000001510c7824 */ /* 0x000fe200078e0252 */
[----:B------:R-:W-:Y:S02]  /*125c0*/  IADD3 R15, PT, PT, R68, R76, R75 ;  /* 0x0000004c440f7210 */ /* 0x000fe40007ffe04b */
[----:B------:R-:W-:-:S02]  /*125d0*/  LOP3.LUT R73, R13, 0x3, RZ, 0xc0, !PT ;  /* 0x000000030d497812 */ /* 0x000fc400078ec0ff */
[----:B---3--:R-:W-:Y:S02]  /*125e0*/  FSEL R114, R60, -INF , !P2 ;  /* 0xff8000003c727808 */ /* 0x008fe40005000000 */
[----:B------:R-:W-:Y:S02]  /*125f0*/  IADD3 R13, PT, PT, R42, R45, R44 ;  /* 0x0000002d2a0d7210 */ /* 0x000fe40007ffe02c */
[----:B------:R-:W-:Y:S02]  /*12600*/  ISETP.GE.U32.AND.EX P3, PT, R6, RZ, PT, P3 ;  /* 0x000000ff0600720c */ /* 0x000fe40003f66130 */
[----:B------:R-:W-:Y:S02]  /*12610*/  ISETP.GE.U32.AND P2, PT, R36, R116, PT ;  /* 0x000000742400720c */ /* 0x000fe40003f46070 */
[----:B------:R-:W-:Y:S02]  /*12620*/  ISETP.GE.U32.AND.EX P1, PT, R6, RZ, PT, P1 ;  /* 0x000000ff0600720c */ /* 0x000fe40003f26110 */
[----:B------:R-:W-:Y:S01]  /*12630*/  LOP3.LUT R14, R14, 0x3, RZ, 0xc0, !PT ;  /* 0x000000030e0e7812 */ /* 0x000fe200078ec0ff */
[----:B-1----:R-:W-:Y:S01]  /*12640*/  HMMA.16816.F32 R20, R8, R16, R20 ;  /* 0x000000100814723c */ /* 0x002fe20000001814 */
[----:B------:R-:W-:Y:S01]  /*12650*/  LOP3.LUT R12, R12, 0x3, RZ, 0xc0, !PT ;  /* 0x000000030c0c7812 */ /* 0x000fe200078ec0ff */
[----:B------:R-:W-:Y:S01]  /*12660*/  STL [R1+0x3c], R112 ;  /* 0x00003c7001007387 */ /* 0x000fe20000100800 */
[----:B------:R-:W-:-:S02]  /*12670*/  LOP3.LUT R13, R13, 0xf, RZ, 0xc0, !PT ;  /* 0x0000000f0d0d7812 */ /* 0x000fc400078ec0ff */
[----:B------:R-:W-:Y:S01]  /*12680*/  FSEL R116, R62, -INF , !P3 ;  /* 0xff8000003e747808 */ /* 0x000fe20005800000 */
[----:B------:R-:W-:Y:S01]  /*12690*/  LDSM.16.MT88.4 R8, [R123+UR7+0x3e100] ;  /* 0x03e100077b08783b */ /* 0x000fe20008004200 */
[----:B------:R-:W-:Y:S01]  /*126a0*/  ISETP.GE.U32.AND.EX P2, PT, R6, RZ, PT, P2 ;  /* 0x000000ff0600720c */ /* 0x000fe20003f46120 */
[----:B----4-:R-:W-:Y:S01]  /*126b0*/  HMMA.16816.F32 R28, R28, R16, R32 ;  /* 0x000000101c1c723c */ /* 0x010fe20000001820 */
[----:B------:R-:W-:Y:S02]  /*126c0*/  ISETP.GE.U32.AND P3, PT, R36, R118, PT ;  /* 0x000000762400720c */ /* 0x000fe40003f66070 */
[----:B------:R-:W-:Y:S02]  /*126d0*/  SHF.L.U32 R16, R40, 0x8, RZ ;  /* 0x0000000828107819 */ /* 0x000fe400000006ff */
[----:B------:R-:W-:Y:S02]  /*126e0*/  FSEL R118, R61, -INF , !P1 ;  /* 0xff8000003d767808 */ /* 0x000fe40004800000 */
[----:B------:R-:W-:-:S02]  /*126f0*/  IADD3 R14, PT, PT, R14, R50, R7 ;  /* 0x000000320e0e7210 */ /* 0x000fc40007ffe007 */
[----:B------:R-:W-:Y:S01]  /*12700*/  IADD3 R7, PT, PT, R12, R64, R51 ;  /* 0x000000400c077210 */ /* 0x000fe20007ffe033 */
[----:B------:R-:W-:Y:S01]  /*12710*/  STL [R1+0x44], R114 ;  /* 0x0000447201007387 */ /* 0x000fe20000100800 */
[----:B------:R-:W-:Y:S02]  /*12720*/  FSEL R89, R89, -INF , !P2 ;  /* 0xff80000059597808 */ /* 0x000fe40005000000 */
[----:B------:R-:W-:Y:S01]  /*12730*/  LOP3.LUT R16, R16, 0xf00, RZ, 0xe2, !PT ;  /* 0x00000f0010107812 */ /* 0x000fe200078ee2ff */
[----:B------:R-:W-:Y:S01]  /*12740*/  STL [R1+0x34], R116 ;  /* 0x0000347401007387 */ /* 0x000fe20000100800 */
[----:B------:R-:W-:-:S03]  /*12750*/  ISETP.GE.U32.AND P1, PT, R36, R63, PT ;  /* 0x0000003f2400720c */ /* 0x000fc60003f26070 */
[----:B------:R-:W-:Y:S01]  /*12760*/  STL [R1+0x14], R118 ;  /* 0x0000147601007387 */ /* 0x000fe20000100800 */
[----:B------:R-:W-:Y:S02]  /*12770*/  ISETP.GE.U32.AND P2, PT, R36, R122, PT ;  /* 0x0000007a2400720c */ /* 0x000fe40003f46070 */
[----:B------:R-:W-:Y:S01]  /*12780*/  LEA R16, R15, R16, 0xc ;  /* 0x000000100f107211 */ /* 0x000fe200078e60ff */
[----:B------:R-:W-:Y:S01]  /*12790*/  STL [R1+0x1c], R90 ;  /* 0x00001c5a01007387 */ /* 0x000fe20000100800 */
[----:B------:R-:W-:Y:S02]  /*127a0*/  LOP3.LUT R17, R14, 0xf, RZ, 0xc0, !PT ;  /* 0x0000000f0e117812 */ /* 0x000fe400078ec0ff */
[C---:B------:R-:W-:Y:S01]  /*127b0*/  LOP3.LUT R122, R2.reuse, 0x20, RZ, 0x3c, !PT ;  /* 0x00000020027a7812 */ /* 0x040fe200078e3cff */
[----:B------:R-:W-:Y:S01]  /*127c0*/  STL [R1+0x24], R89 ;  /* 0x0000245901007387 */ /* 0x000fe20000100800 */
[----:B------:R-:W-:-:S03]  /*127d0*/  LOP3.LUT R93, R2, 0x60, RZ, 0x3c, !PT ;  /* 0x00000060025d7812 */ /* 0x000fc600078e3cff */
[----:B------:R-:W-:Y:S04]  /*127e0*/  LDSM.16.MT88.4 R60, [R2+UR7+0x3e100] ;  /* 0x03e10007023c783b */ /* 0x000fe80008004200 */
[----:B------:R-:W-:Y:S01]  /*127f0*/  STL [R1+0xc4c], R2 ;  /* 0x000c4c0201007387 */ /* 0x000fe20000100800 */
[----:B--2---:R-:W-:Y:S01]  /*12800*/  ISETP.GE.U32.AND P4, PT, R36, R70, PT ;  /* 0x000000462400720c */ /* 0x004fe20003f86070 */
[----:B------:R-:W-:Y:S02]  /*12810*/  IMAD.IADD R70, R94, 0x1, R92 ;  /* 0x000000015e467824 */ /* 0x000fe400078e025c */
[----:B------:R-:W0:Y:S03]  /*12820*/  LDSM.16.MT88.4 R36, [R122+UR7+0x3e100] ;  /* 0x03e100077a24783b */ /* 0x000e260008004200 */
[----:B------:R-:W-:-:S02]  /*12830*/  LOP3.LUT R68, R70, 0x3, RZ, 0xc0, !PT ;  /* 0x0000000346447812 */ /* 0x000fc400078ec0ff */
[----:B------:R-:W-:Y:S02]  /*12840*/  LOP3.LUT R70, R83, 0x3, RZ, 0xc0, !PT ;  /* 0x0000000353467812 */ /* 0x000fe400078ec0ff */
[----:B------:R-:W-:Y:S02]  /*12850*/  IADD3 R68, PT, PT, R68, R47, R46 ;  /* 0x0000002f44447210 */ /* 0x000fe40007ffe02e */
[----:B------:R-:W-:Y:S01]  /*12860*/  IADD3 R65, PT, PT, R70, R66, R65 ;  /* 0x0000004246417210 */ /* 0x000fe20007ffe041 */
[----:B------:R-:W1:Y:S02]  /*12870*/  LDSM.16.MT88.4 R44, [R93+UR7+0x3e100] ;  /* 0x03e100075d2c783b */ /* 0x000e640008004200 */
[----:B------:R-:W-:Y:S02]  /*12880*/  IMAD R13, R68, 0x10, R13 ;  /* 0x00000010440d7824 */ /* 0x000fe400078e020d */
[----:B------:R-:W-:-:S03]  /*12890*/  IMAD.SHL.U32 R12, R65, 0x100, RZ ;  /* 0x00000100410c7824 */ /* 0x000fc600078e00ff */
[----:B------:R-:W-:Y:S02]  /*128a0*/  LOP3.LUT R33, R13, 0xff, RZ, 0xc0, !PT ;  /* 0x000000ff0d217812 */ /* 0x000fe400078ec0ff */
[----:B------:R-:W-:Y:S02]  /*128b0*/  LOP3.LUT R32, R12, 0xf00, RZ, 0xe2, !PT ;  /* 0x00000f000c207812 */ /* 0x000fe400078ee2ff */
[----:B------:R2:W3:Y:S04]  /*128c0*/  LDSM.16.MT88.4 R12, [R2+UR7+0x3e180] ;  /* 0x03e18007020c783b */ /* 0x0004e80008004200 */
[----:B--2---:R-:W2:Y:S01]  /*128d0*/  LDL.LU R2, [R1+0x38] ;  /* 0x0000380001027983 */ /* 0x004ea20000300800 */
[----:B------:R-:W-:Y:S01]  /*128e0*/  IADD3 R42, PT, PT, R73, R72, R67 ;  /* 0x00000048492a7210 */ /* 0x000fe20007ffe043 */
[----:B------:R-:W-:Y:S01]  /*128f0*/  IMAD R7, R7, 0x10, R17 ;  /* 0x0000001007077824 */ /* 0x000fe200078e0211 */
[----:B------:R-:W-:-:S03]  /*12900*/  ISETP.GE.U32.AND.EX P3, PT, R6, RZ, PT, P3 ;  /* 0x000000ff0600720c */ /* 0x000fc60003f66130 */
[----:B------:R-:W-:Y:S02]  /*12910*/  IMAD R17, R42, 0x1000, R32 ;  /* 0x000010002a117824 */ /* 0x000fe400078e0220 */
[----:B------:R-:W-:Y:S01]  /*12920*/  FMUL R32, R71, UR14 ;  /* 0x0000000e47207c20 */ /* 0x000fe20008400000 */
[----:B0-----:R-:W-:Y:S01]  /*12930*/  HMMA.16816.F32 R84, R36, R18, R84 ;  /* 0x000000122454723c */ /* 0x001fe20000001854 */
[----:B------:R-:W0:Y:S01]  /*12940*/  LDSM.16.MT88.4 R36, [R122+UR7+0x3e180] ;  /* 0x03e180077a24783b */ /* 0x000e220008004200 */
[C---:B------:R-:W-:Y:S02]  /*12950*/  ISETP.GE.U32.AND.EX P1, PT, R6.reuse, RZ, PT, P1 ;  /* 0x000000ff0600720c */ /* 0x040fe40003f26110 */
[C---:B------:R-:W-:Y:S02]  /*12960*/  ISETP.GE.U32.AND.EX P4, PT, R6.reuse, RZ, PT, P4 ;  /* 0x000000ff0600720c */ /* 0x040fe40003f86140 */
[----:B------:R-:W-:Y:S02]  /*12970*/  ISETP.GE.U32.AND.EX P2, PT, R6, RZ, PT, P2 ;  /* 0x000000ff0600720c */ /* 0x000fe40003f46120 */
[----:B------:R-:W-:-:S02]  /*12980*/  IADD3 R16, PT, PT, R16, R33, RZ ;  /* 0x0000002110107210 */ /* 0x000fc40007ffe0ff */
[----:B------:R-:W-:Y:S02]  /*12990*/  FSEL R6, R32, -INF , !P3 ;  /* 0xff80000020067808 */ /* 0x000fe40005800000 */
[----:B------:R-:W4:Y:S01]  /*129a0*/  LDSM.16.MT88.4 R32, [R123+UR7+0x3e180] ;  /* 0x03e180077b20783b */ /* 0x000f220008004200 */
[----:B------:R-:W-:Y:S01]  /*129b0*/  HMMA.16816.F32 R52, R60, R18, R52 ;  /* 0x000000123c34723c */ /* 0x000fe20000001834 */
[----:B------:R-:W-:Y:S02]  /*129c0*/  LOP3.LUT R40, R16, 0xffff, RZ, 0xc0, !PT ;  /* 0x0000ffff10287812 */ /* 0x000fe400078ec0ff */
[----:B------:R-:W-:Y:S02]  /*129d0*/  LOP3.LUT R16, R7, 0xff, RZ, 0xc0, !PT ;  /* 0x000000ff07107812 */ /* 0x000fe400078ec0ff */
[----:B------:R-:W-:-:S03]  /*129e0*/  SHF.R.U32.HI R7, RZ, 0xf, R40 ;  /* 0x0000000fff077819 */ /* 0x000fc60000011628 */
[-C--:B------:R-:W-:Y:S01]  /*129f0*/  HMMA.16816.F32 R24, R8, R18.reuse, R24 ;  /* 0x000000120818723c */ /* 0x080fe20000001818 */
[----:B------:R-:W-:Y:S01]  /*12a00*/  FMUL R8, R41, UR14 ;  /* 0x0000000e29087c20 */ /* 0x000fe20008400000 */
[----:B------:R-:W-:Y:S01]  /*12a10*/  LOP3.LUT P3, RZ, R7, 0x1, RZ, 0xc0, !PT ;  /* 0x0000000107ff7812 */ /* 0x000fe2000786c0ff */
[----:B------:R-:W-:Y:S01]  /*12a20*/  FMUL R7, R69, UR14 ;  /* 0x0000000e45077c20 */ /* 0x000fe20008400000 */
[--C-:B------:R-:W-:Y:S02]  /*12a30*/  SHF.R.U32.HI R9, RZ, 0xd, R40.reuse ;  /* 0x0000000dff097819 */ /* 0x100fe40000011628 */
[----:B------:R-:W-:Y:S02]  /*12a40*/  SHF.R.U32.HI R10, RZ, 0xe, R40 ;  /* 0x0000000eff0a7819 */ /* 0x000fe40000011628 */
[-C--:B-1----:R-:W-:Y:S01]  /*12a50*/  HMMA.16816.F32 R28, R44, R18.reuse, R28 ;  /* 0x000000122c1c723c */ /* 0x082fe2000000181c */
[----:B------:R-:W-:Y:S02]  /*12a60*/  FSEL R8, R8, -INF , !P2 ;  /* 0xff80000008087808 */ /* 0x000fe40005000000 */
[----:B------:R-:W-:Y:S01]  /*12a70*/  LOP3.LUT P2, RZ, R9, 0x1, RZ, 0xc0, !PT ;  /* 0x0000000109ff7812 */ /* 0x000fe2000784c0ff */
[----:B------:R-:W-:Y:S01]  /*12a80*/  FMUL R9, R43, UR14 ;  /* 0x0000000e2b097c20 */ /* 0x000fe20008400000 */
[----:B------:R-:W-:Y:S01]  /*12a90*/  FSEL R7, R7, -INF , !P1 ;  /* 0xff80000007077808 */ /* 0x000fe20004800000 */
[----:B------:R-:W-:Y:S01]  /*12aa0*/  IMAD.IADD R42, R17, 0x1, R16 ;  /* 0x00000001112a7824 */ /* 0x000fe200078e0210 */
[----:B------:R-:W-:Y:S01]  /*12ab0*/  LOP3.LUT P1, RZ, R10, 0x1, RZ, 0xc0, !PT ;  /* 0x000000010aff7812 */ /* 0x000fe2000782c0ff */
[----:B------:R-:W-:Y:S01]  /*12ac0*/  FMUL R16, R52, UR14 ;  /* 0x0000000e34107c20 */ /* 0x000fe20008400000 */
[--C-:B------:R-:W-:Y:S01]  /*12ad0*/  SHF.R.U32.HI R10, RZ, 0xc, R40.reuse ;  /* 0x0000000cff0a7819 */ /* 0x100fe20000011628 */
[----:B---3--:R-:W-:Y:S01]  /*12ae0*/  HMMA.16816.F32 R56, R12, R18, R56 ;  /* 0x000000120c38723c */ /* 0x008fe20000001838 */
[----:B------:R-:W-:Y:S01]  /*12af0*/  FMUL R14, R84, UR14 ;  /* 0x0000000e540e7c20 */ /* 0x000fe20008400000 */
[----:B------:R-:W-:Y:S01]  /*12b00*/  SHF.R.U32.HI R11, RZ, 0xb, R40 ;  /* 0x0000000bff0b7819 */ /* 0x000fe20000011628 */
[----:B------:R-:W-:Y:S01]  /*12b10*/  FMUL R17, R54, UR14 ;  /* 0x0000000e36117c20 */ /* 0x000fe20008400000 */
[----:B------:R-:W-:Y:S01]  /*12b20*/  FSEL R9, R9, -INF , !P4 ;  /* 0xff80000009097808 */ /* 0x000fe20006000000 */
[----:B------:R-:W-:Y:S01]  /*12b30*/  FMUL R15, R86, UR14 ;  /* 0x0000000e560f7c20 */ /* 0x000fe20008400000 */
[----:B------:R-:W-:-:S02]  /*12b40*/  LOP3.LUT P4, RZ, R10, 0x1, RZ, 0xc0, !PT ;  /* 0x000000010aff7812 */ /* 0x000fc4000788c0ff */
[--C-:B------:R-:W-:Y:S02]  /*12b50*/  SHF.R.U32.HI R13, RZ, 0x9, R40.reuse ;  /* 0x00000009ff0d7819 */ /* 0x100fe40000011628 */
[----:B------:R-:W-:Y:S01]  /*12b60*/  FSEL R10, R16, -INF , !P3 ;  /* 0xff800000100a7808 */ /* 0x000fe20005800000 */
[----:B------:R-:W-:Y:S01]  /*12b70*/  FMUL R16, R24, UR14 ;  /* 0x0000000e18107c20 */ /* 0x000fe20008400000 */
[----:B------:R-:W-:Y:S02]  /*12b80*/  SHF.R.U32.HI R12, RZ, 0x8, R40 ;  /* 0x00000008ff0c7819 */ /* 0x000fe40000011628 */
[----:B------:R-:W-:Y:S02]  /*12b90*/  LOP3.LUT P3, RZ, R11, 0x1, RZ, 0xc0, !PT ;  /* 0x000000010bff7812 */ /* 0x000fe4000786c0ff */
[----:B------:R-:W-:Y:S02]  /*12ba0*/  FSEL R14, R14, -INF , !P2 ;  /* 0xff8000000e0e7808 */ /* 0x000fe40005000000 */
[----:B------:R-:W-:-:S02]  /*12bb0*/  FSEL R11, R17, -INF , !P1 ;  /* 0xff800000110b7808 */ /* 0x000fc40004800000 */
[----:B------:R-:W-:Y:S02]  /*12bc0*/  LOP3.LUT P2, RZ, R13, 0x1, RZ, 0xc0, !PT ;  /* 0x000000010dff7812 */ /* 0x000fe4000784c0ff */
[--C-:B------:R-:W-:Y:S02]  /*12bd0*/  SHF.R.U32.HI R41, RZ, 0xa, R40.reuse ;  /* 0x0000000aff297819 */ /* 0x100fe40000011628 */
[----:B------:R-:W-:Y:S02]  /*12be0*/  SHF.R.U32.HI R17, RZ, 0x7, R40 ;  /* 0x00000007ff117819 */ /* 0x000fe40000011628 */
[----:B------:R-:W-:Y:S01]  /*12bf0*/  FSEL R13, R15, -INF , !P4 ;  /* 0xff8000000f0d7808 */ /* 0x000fe20006000000 */
[----:B0-----:R-:W-:Y:S01]  /*12c00*/  HMMA.16816.F32 R104, R36, R18, R104 ;  /* 0x000000122468723c */ /* 0x001fe20000001868 */
[----:B------:R-:W-:Y:S02]  /*12c10*/  LOP3.LUT P4, RZ, R12, 0x1, RZ, 0xc0, !PT ;  /* 0x000000010cff7812 */ /* 0x000fe4000788c0ff */
[----:B------:R-:W-:Y:S01]  /*12c20*/  FSEL R12, R16, -INF , !P3 ;  /* 0xff800000100c7808 */ /* 0x000fe20005800000 */
[----:B------:R-:W-:Y:S01]  /*12c30*/  FMUL R16, R26, UR14 ;  /* 0x0000000e1a107c20 */ /* 0x000fe20008400000 */
[----:B------:R-:W-:-:S02]  /*12c40*/  LOP3.LUT P1, RZ, R41, 0x1, RZ, 0xc0, !PT ;  /* 0x0000000129ff7812 */ /* 0x000fc4000782c0ff */
[----:B------:R-:W-:Y:S01]  /*12c50*/  LOP3.LUT P3, RZ, R17, 0x1, RZ, 0xc0, !PT ;  /* 0x0000000111ff7812 */ /* 0x000fe2000786c0ff */
[----:B------:R-:W-:Y:S01]  /*12c60*/  FMUL R17, R28, UR14 ;  /* 0x0000000e1c117c20 */ /* 0x000fe20008400000 */
[--C-:B------:R-:W-:Y:S01]  /*12c70*/  SHF.R.U32.HI R15, RZ, 0x6, R40.reuse ;  /* 0x00000006ff0f7819 */ /* 0x100fe20000011628 */
[----:B----4-:R-:W-:Y:S01]  /*12c80*/  HMMA.16816.F32 R32, R32, R18, R20 ;  /* 0x000000122020723c */ /* 0x010fe20000001814 */
[----:B------:R-:W-:Y:S02]  /*12c90*/  SHF.R.U32.HI R24, RZ, 0x5, R40 ;  /* 0x00000005ff187819 */ /* 0x000fe40000011628 */
[----:B------:R-:W-:Y:S02]  /*12ca0*/  FSEL R16, R16, -INF , !P1 ;  /* 0xff80000010107808 */ /* 0x000fe40004800000 */
[----:B------:R-:W-:Y:S02]  /*12cb0*/  LOP3.LUT P1, RZ, R15, 0x1, RZ, 0xc0, !PT ;  /* 0x000000010fff7812 */ /* 0x000fe4000782c0ff */
[----:B------:R-:W-:-:S02]  /*12cc0*/  FSEL R15, R17, -INF , !P2 ;  /* 0xff800000110f7808 */ /* 0x000fc40005000000 */
[----:B------:R-:W-:Y:S01]  /*12cd0*/  LOP3.LUT P2, RZ, R24, 0x1, RZ, 0xc0, !PT ;  /* 0x0000000118ff7812 */ /* 0x000fe2000784c0ff */
[----:B------:R-:W-:Y:S01]  /*12ce0*/  FMUL R24, R30, UR14 ;  /* 0x0000000e1e187c20 */ /* 0x000fe20008400000 */
[--C-:B------:R-:W-:Y:S01]  /*12cf0*/  SHF.R.U32.HI R17, RZ, 0x4, R40.reuse ;  /* 0x00000004ff117819 */ /* 0x100fe20000011628 */
[----:B------:R-:W-:Y:S01]  /*12d00*/  FMUL R26, R56, UR14 ;  /* 0x0000000e381a7c20 */ /* 0x000fe20008400000 */
[----:B------:R-:W-:Y:S02]  /*12d10*/  SHF.R.U32.HI R19, RZ, 0x3, R40 ;  /* 0x00000003ff137819 */ /* 0x000fe40000011628 */
[----:B------:R-:W-:Y:S01]  /*12d20*/  FSEL R18, R24, -INF , !P4 ;  /* 0xff80000018127808 */ /* 0x000fe20006000000 */
[----:B------:R-:W-:Y:S01]  /*12d30*/  FMUL R21, R58, UR14 ;  /* 0x0000000e3a157c20 */ /* 0x000fe20008400000 */
[----:B------:R-:W-:Y:S02]  /*12d40*/  LOP3.LUT P4, RZ, R17, 0x1, RZ, 0xc0, !PT ;  /* 0x0000000111ff7812 */ /* 0x000fe4000788c0ff */
[----:B------:R-:W-:Y:S01]  /*12d50*/  FSEL R17, R26, -INF , !P3 ;  /* 0xff8000001a117808 */ /* 0x000fe20005800000 */
[----:B------:R-:W-:Y:S01]  /*12d60*/  FMUL R23, R104, UR14 ;  /* 0x0000000e68177c20 */ /* 0x000fe20008400000 */
[----:B------:R-:W-:-:S02]  /*12d70*/  LOP3.LUT P3, RZ, R19, 0x1, RZ, 0xc0, !PT ;  /* 0x0000000113ff7812 */ /* 0x000fc4000786c0ff */
[--C-:B------:R-:W-:Y:S01]  /*12d80*/  SHF.R.U32.HI R19, RZ, 0x2, R40.reuse ;  /* 0x00000002ff137819 */ /* 0x100fe20000011628 */
[----:B------:R-:W-:Y:S01]  /*12d90*/  FMUL R22, R106, UR14 ;  /* 0x0000000e6a167c20 */ /* 0x000fe20008400000 */
[----:B------:R-:W-:Y:S02]  /*12da0*/  LOP3.LUT R26, R42, 0xffff, RZ, 0xc0, !PT ;  /* 0x0000ffff2a1a7812 */ /* 0x000fe400078ec0ff */
[----:B------:R-:W-:Y:S02]  /*12db0*/  SHF.R.U32.HI R20, RZ, 0x1, R40 ;  /* 0x00000001ff147819 */ /* 0x000fe40000011628 */
[----:B------:R-:W-:Y:S02]  /*12dc0*/  FSEL R21, R21, -INF , !P1 ;  /* 0xff80000015157808 */ /* 0x000fe40004800000 */
[----:B------:R-:W-:Y:S02]  /*12dd0*/  LOP3.LUT P1, RZ, R19, 0x1, RZ, 0xc0, !PT ;  /* 0x0000000113ff7812 */ /* 0x000fe4000782c0ff */
[----:B------:R-:W-:-:S02]  /*12de0*/  SHF.R.U32.HI R24, RZ, 0xf, R26 ;  /* 0x0000000fff187819 */ /* 0x000fc4000001161a */
[----:B------:R-:W-:Y:S01]  /*12df0*/  FSEL R19, R23, -INF , !P2 ;  /* 0xff80000017137808 */ /* 0x000fe20005000000 */
[----:B------:R-:W-:Y:S01]  /*12e00*/  FMUL R23, R32, UR14 ;  /* 0x0000000e20177c20 */ /* 0x000fe20008400000 */
[----:B------:R-:W-:Y:S01]  /*12e10*/  LOP3.LUT P2, RZ, R20, 0x1, RZ, 0xc0, !PT ;  /* 0x0000000114ff7812 */ /* 0x000fe2000784c0ff */
[----:B------:R-:W-:Y:S01]  /*12e20*/  FMUL R30, R34, UR14 ;  /* 0x0000000e221e7c20 */ /* 0x000fe20008400000 */
[----:B------:R-:W-:Y:S02]  /*12e30*/  FSEL R20, R22, -INF , !P4 ;  /* 0xff80000016147808 */ /* 0x000fe40006000000 */
[--C-:B------:R-:W-:Y:S01]  /*12e40*/  SHF.R.U32.HI R22, RZ, 0xe, R26.reuse ;  /* 0x0000000eff167819 */ /* 0x100fe2000001161a */
[----:B------:R-:W-:Y:S01]  /*12e50*/  FMUL R28, R48, UR14 ;  /* 0x0000000e301c7c20 */ /* 0x000fe20008400000 */
[----:B------:R-:W-:Y:S02]  /*12e60*/  LOP3.LUT P4, RZ, R24, 0x1, RZ, 0xc0, !PT ;  /* 0x0000000118ff7812 */ /* 0x000fe4000788c0ff */
[----:B------:R-:W-:-:S02]  /*12e70*/  SHF.R.U32.HI R24, RZ, 0xd, R26 ;  /* 0x0000000dff187819 */ /* 0x000fc4000001161a */
[----:B------:R-:W-:Y:S02]  /*12e80*/  FSEL R23, R23, -INF , !P3 ;  /* 0xff80000017177808 */ /* 0x000fe40005800000 */
[----:B------:R-:W-:Y:S02]  /*12e90*/  LOP3.LUT P3, RZ, R22, 0x1, RZ, 0xc0, !PT ;  /* 0x0000000116ff7812 */ /* 0x000fe4000786c0ff */
[----:B------:R-:W-:Y:S02]  /*12ea0*/  FSEL R22, R30, -INF , !P1 ;  /* 0xff8000001e167808 */ /* 0x000fe40004800000 */
[----:B------:R-:W-:Y:S02]  /*12eb0*/  SHF.R.U32.HI R32, RZ, 0xc, R26 ;  /* 0x0000000cff207819 */ /* 0x000fe4000001161a */
[----:B------:R-:W-:Y:S02]  /*12ec0*/  LOP3.LUT P1, RZ, R24, 0x1, RZ, 0xc0, !PT ;  /* 0x0000000118ff7812 */ /* 0x000fe4000782c0ff */
[----:B------:R-:W-:Y:S01]  /*12ed0*/  FSEL R24, R28, -INF , !P2 ;  /* 0xff8000001c187808 */ /* 0x000fe20005000000 */
[----:B------:R-:W-:Y:S01]  /*12ee0*/  FMUL R28, R55, UR14 ;  /* 0x0000000e371c7c20 */ /* 0x000fe20008400000 */
[----:B------:R-:W-:-:S02]  /*12ef0*/  FMNMX R67, R103, R7, !PT ;  /* 0x0000000767437209 */ /* 0x000fc40007800000 */
[----:B------:R-:W-:Y:S02]  /*12f00*/  FMNMX R55, R113, R114, !PT ;  /* 0x0000007271377209 */ /* 0x000fe40007800000 */
[----:B------:R-:W-:Y:S01]  /*12f10*/  LOP3.LUT P2, RZ, R32, 0x1, RZ, 0xc0, !PT ;  /* 0x0000000120ff7812 */ /* 0x000fe2000784c0ff */
[----:B------:R-:W-:Y:S01]  /*12f20*/  FMUL R32, R53, UR14 ;  /* 0x0000000e35207c20 */ /* 0x000fe20008400000 */
[--C-:B------:R-:W-:Y:S01]  /*12f30*/  SHF.R.U32.HI R36, RZ, 0xb, R26.reuse ;  /* 0x0000000bff247819 */ /* 0x100fe2000001161a */
[----:B------:R-:W0:Y:S01]  /*12f40*/  SHFL.BFLY PT, R71, R67, 0x2, 0x1f ;  /* 0x0c401f0043477f89 */ /* 0x000e2200000e0000 */
[----:B------:R-:W-:Y:S02]  /*12f50*/  FMNMX R70, R102, R9, !PT ;  /* 0x0000000966467209 */ /* 0x000fe40007800000 */
[----:B------:R-:W-:Y:S01]  /*12f60*/  FMNMX R63, R120, R89, !PT ;  /* 0x00000059783f7209 */ /* 0x000fe20007800000 */
[----:B------:R-:W1:Y:S01]  /*12f70*/  SHFL.BFLY PT, R56, R55, 0x2, 0x1f ;  /* 0x0c401f0037387f89 */ /* 0x000e6200000e0000 */
[----:B------:R-:W-:Y:S01]  /*12f80*/  SHF.R.U32.HI R30, RZ, 0xa, R26 ;  /* 0x0000000aff1e7819 */ /* 0x000fe2000001161a */
[----:B------:R-:W-:Y:S01]  /*12f90*/  FMUL R34, R85, UR14 ;  /* 0x0000000e55227c20 */ /* 0x000fe20008400000 */
[----:B------:R-:W-:-:S02]  /*12fa0*/  FSEL R32, R32, -INF , P4 ;  /* 0xff80000020207808 */ /* 0x000fc40002000000 */
[----:B------:R-:W-:Y:S01]  /*12fb0*/  FMNMX R61, R119, R90, !PT ;  /* 0x0000005a773d7209 */ /* 0x000fe20007800000 */
[----:B------:R-:W3:Y:S01]  /*12fc0*/  SHFL.BFLY PT, R68, R70, 0x2, 0x1f ;  /* 0x0c401f0046447f89 */ /* 0x000ee200000e0000 */
[----:B------:R-:W-:Y:S02]  /*12fd0*/  LOP3.LUT P4, RZ, R36, 0x1, RZ, 0xc0, !PT ;  /* 0x0000000124ff7812 */ /* 0x000fe4000788c0ff */
[----:B------:R-:W-:Y:S01]  /*12fe0*/  SHF.R.U32.HI R36, RZ, 0x9, R26 ;  /* 0x00000009ff247819 */ /* 0x000fe2000001161a */
[----:B------:R-:W4:Y:S01]  /*12ff0*/  SHFL.BFLY PT, R64, R63, 0x2, 0x1f ;  /* 0x0c401f003f407f89 */ /* 0x000f2200000e0000 */
[----:B------:R-:W-:Y:S02]  /*13000*/  FMNMX R69, R4, R8, !PT ;  /* 0x0000000804457209 */ /* 0x000fe40007800000 */
[----:B------:R-:W-:Y:S01]  /*13010*/  FSEL R28, R28, -INF , P3 ;  /* 0xff8000001c1c7808 */ /* 0x000fe20001800000 */
[----:B------:R-:W0:Y:S01]  /*13020*/  SHFL.BFLY PT, R62, R61, 0x2, 0x1f ;  /* 0x0c401f003d3e7f89 */ /* 0x000e2200000e0000 */
[----:B------:R-:W-:-:S02]  /*13030*/  LOP3.LUT P3, RZ, R30, 0x1, RZ, 0xc0, !PT ;  /* 0x000000011eff7812 */ /* 0x000fc4000786c0ff */
[----:B------:R-:W-:Y:S01]  /*13040*/  FSEL R30, R34, -INF , P1 ;  /* 0xff800000221e7808 */ /* 0x000fe20000800000 */
[----:B------:R-:W0:Y:S01]  /*13050*/  SHFL.BFLY PT, R72, R69, 0x2, 0x1f ;  /* 0x0c401f0045487f89 */ /* 0x000e2200000e0000 */
[----:B------:R-:W-:Y:S01]  /*13060*/  LOP3.LUT P1, RZ, R36, 0x1, RZ, 0xc0, !PT ;  /* 0x0000000124ff7812 */ /* 0x000fe2000782c0ff */
[----:B------:R-:W-:Y:S01]  /*13070*/  FMUL R36, R87, UR14 ;  /* 0x0000000e57247c20 */ /* 0x000fe20008400000 */
[----:B------:R-:W-:Y:S01]  /*13080*/  FMUL R40, R59, UR14 ;  /* 0x0000000e3b287c20 */ /* 0x000fe20008400000 */
[----:B------:R-:W-:Y:S01]  /*13090*/  FMNMX R65, R121, R6, !PT ;  /* 0x0000000679417209 */ /* 0x000fe20007800000 */
[----:B------:R-:W-:Y:S01]  /*130a0*/  FMUL R37, R25, UR14 ;  /* 0x0000000e19257c20 */ /* 0x000fe20008400000 */
[----:B------:R-:W-:Y:S02]  /*130b0*/  SHF.R.U32.HI R34, RZ, 0x8, R26 ;  /* 0x00000008ff227819 */ /* 0x000fe4000001161a */
[----:B------:R-:W-:Y:S02]  /*130c0*/  FMNMX R59, R117, R118, !PT ;  /* 0x00000076753b7209 */ /* 0x000fe40007800000 */
[----:B------:R-:W-:Y:S01]  /*130d0*/  FMNMX R48, R108, R109, !PT ;  /* 0x0000006d6c307209 */ /* 0x000fe20007800000 */
[----:B------:R-:W3:Y:S01]  /*130e0*/  SHFL.BFLY PT, R66, R65, 0x2, 0x1f ;  /* 0x0c401f0041427f89 */ /* 0x000ee200000e0000 */
[----:B------:R-:W-:-:S02]  /*130f0*/  FSEL R36, R36, -INF , P2 ;  /* 0xff80000024247808 */ /* 0x000fc40001000000 */
[----:B------:R-:W-:Y:S01]  /*13100*/  LOP3.LUT P2, RZ, R34, 0x1, RZ, 0xc0, !PT ;  /* 0x0000000122ff7812 */ /* 0x000fe2000784c0ff */
[----:B------:R-:W3:Y:S01]  /*13110*/  SHFL.BFLY PT, R60, R59, 0x2, 0x1f ;  /* 0x0c401f003b3c7f89 */ /* 0x000ee200000e0000 */
[----:B------:R-:W-:Y:S01]  /*13120*/  FSEL R34, R37, -INF , P4 ;  /* 0xff80000025227808 */ /* 0x000fe20002000000 */
[----:B------:R-:W-:Y:S01]  /*13130*/  FMUL R37, R29, UR14 ;  /* 0x0000000e1d257c20 */ /* 0x000fe20008400000 */
[----:B------:R-:W-:Y:S01]  /*13140*/  FMNMX R44, R99, R97, !PT ;  /* 0x00000061632c7209 */ /* 0x000fe20007800000 */
[----:B------:R-:W3:Y:S01]  /*13150*/  SHFL.BFLY PT, R50, R48, 0x2, 0x1f ;  /* 0x0c401f0030327f89 */ /* 0x000ee200000e0000 */
[----:B------:R-:W-:Y:S01]  /*13160*/  FMUL R29, R31, UR14 ;  /* 0x0000000e1f1d7c20 */ /* 0x000fe20008400000 */
[----:B------:R-:W-:Y:S01]  /*13170*/  FMUL R31, R57, UR14 ;  /* 0x0000000e391f7c20 */ /* 0x000fe20008400000 */
[----:B------:R-:W-:Y:S01]  /*13180*/  FMNMX R57, R115, R116, !PT ;  /* 0x0000007473397209 */ /* 0x000fe20007800000 */
[----:B------:R-:W-:Y:S01]  /*13190*/  FMUL R27, R27, UR14 ;  /* 0x0000000e1b1b7c20 */ /* 0x000fe20008400000 */
[----:B------:R-:W4:Y:S01]  /*131a0*/  SHFL.BFLY PT, R45, R44, 0x2, 0x1f ;  /* 0x0c401f002c2d7f89 */ /* 0x000f2200000e0000 */
[----:B------:R-:W-:-:S02]  /*131b0*/  FMNMX R46, R98, R3, !PT ;  /* 0x00000003622e7209 */ /* 0x000fc40007800000 */
[--C-:B------:R-:W-:Y:S02]  /*131c0*/  SHF.R.U32.HI R38, RZ, 0x6, R26.reuse ;  /* 0x00000006ff267819 */ /* 0x100fe4000001161a */
[----:B0-----:R-:W-:Y:S01]  /*131d0*/  FMNMX R71, R67, R71, !PT ;  /* 0x0000004743477209 */ /* 0x001fe20007800000 */
[----:B------:R-:W0:Y:S01]  /*131e0*/  SHFL.BFLY PT, R58, R57, 0x2, 0x1f ;  /* 0x0c401f00393a7f89 */ /* 0x000e2200000e0000 */
[----:B-1----:R-:W-:Y:S02]  /*131f0*/  FMNMX R67, R55, R56, !PT ;  /* 0x0000003837437209 */ /* 0x002fe40007800000 */
[----:B------:R-:W-:Y:S01]  /*13200*/  FMNMX R55, R11, R28, !PT ;  /* 0x0000001c0b377209 */ /* 0x000fe20007800000 */
[----:B------:R-:W1:Y:S01]  /*13210*/  SHFL.BFLY PT, R47, R46, 0x2, 0x1f ;  /* 0x0c401f002e2f7f89 */ /* 0x000e6200000e0000 */
[----:B------:R-:W-:Y:S02]  /*13220*/  FSEL R27, R27, -INF , P3 ;  /* 0xff8000001b1b7808 */ /* 0x000fe40001800000 */
[----:B------:R-:W-:-:S02]  /*13230*/  SHF.R.U32.HI R25, RZ, 0x7, R26 ;  /* 0x00000007ff197819 */ /* 0x000fc4000001161a */
[----:B------:R-:W-:Y:S02]  /*13240*/  LOP3.LUT P3, RZ, R38, 0x1, RZ, 0xc0, !PT ;  /* 0x0000000126ff7812 */ /* 0x000fe4000786c0ff */
[----:B------:R-:W-:Y:S02]  /*13250*/  FMNMX R53, R111, R112, !PT ;  /* 0x000000706f357209 */ /* 0x000fe40007800000 */
[----:B------:R-:W-:Y:S02]  /*13260*/  SHF.R.U32.HI R38, RZ, 0x5, R26 ;  /* 0x00000005ff267819 */ /* 0x000fe4000001161a */
[----:B---3--:R-:W-:Y:S01]  /*13270*/  FMNMX R70, R70, R68, !PT ;  /* 0x0000004446467209 */ /* 0x008fe20007800000 */
[----:B------:R-:W3:Y:S01]  /*13280*/  SHFL.BFLY PT, R74, R55, 0x2, 0x1f ;  /* 0x0c401f00374a7f89 */ /* 0x000ee200000e0000 */
[----:B----4-:R-:W-:Y:S02]  /*13290*/  FMNMX R68, R63, R64, !PT ;  /* 0x000000403f447209 */ /* 0x010fe40007800000 */
[----:B------:R-:W-:Y:S01]  /*132a0*/  LOP3.LUT P4, RZ, R25, 0x1, RZ, 0xc0, !PT ;  /* 0x0000000119ff7812 */ /* 0x000fe2000788c0ff */
[----:B------:R-:W-:Y:S01]  /*132b0*/  SHFL.BFLY PT, R54, R53, 0x2, 0x1f ;  /* 0x0c401f0035367f89 */ /* 0x000fe200000e0000 */
[----:B------:R-:W-:-:S02]  /*132c0*/  FSEL R37, R37, -INF , P1 ;  /* 0xff80000025257808 */ /* 0x000fc40000800000 */
[----:B------:R-:W-:Y:S02]  /*132d0*/  FMNMX R61, R61, R62, !PT ;  /* 0x0000003e3d3d7209 */ /* 0x000fe40007800000 */
[--C-:B------:R-:W-:Y:S02]  /*132e0*/  SHF.R.U32.HI R25, RZ, 0x4, R26.reuse ;  /* 0x00000004ff197819 */ /* 0x100fe4000001161a */
[----:B------:R-:W-:Y:S02]  /*132f0*/  LOP3.LUT P1, RZ, R38, 0x1, RZ, 0xc0, !PT ;  /* 0x0000000126ff7812 */ /* 0x000fe4000782c0ff */
[----:B------:R-:W-:Y:S02]  /*13300*/  SHF.R.U32.HI R38, RZ, 0x3, R26 ;  /* 0x00000003ff267819 */ /* 0x000fe4000001161a */
[----:B------:R-:W-:Y:S02]  /*13310*/  FMNMX R42, R101, R96, !PT ;  /* 0x00000060652a7209 */ /* 0x000fe40007800000 */
[----:B------:R-:W-:-:S02]  /*13320*/  FMNMX R69, R69, R72, !PT ;  /* 0x0000004845457209 */ /* 0x000fc40007800000 */
[----:B------:R-:W-:Y:S01]  /*13330*/  SHF.R.U32.HI R39, RZ, 0x2, R26 ;  /* 0x00000002ff277819 */ /* 0x000fe2000001161a */
[----:B------:R-:W-:Y:S01]  /*13340*/  SHFL.BFLY PT, R72, R68, 0x1, 0x1f ;  /* 0x0c201f0044487f89 */ /* 0x000fe200000e0000 */
[----:B------:R-:W-:Y:S01]  /*13350*/  FSEL R29, R29, -INF , P2 ;  /* 0xff8000001d1d7808 */ /* 0x000fe20001000000 */
[----:B------:R-:W-:Y:S01]  /*13360*/  FMUL R41, R105, UR14 ;  /* 0x0000000e69297c20 */ /* 0x000fe20008400000 */
[----:B------:R-:W-:Y:S01]  /*13370*/  LOP3.LUT P2, RZ, R25, 0x1, RZ, 0xc0, !PT ;  /* 0x0000000119ff7812 */ /* 0x000fe2000784c0ff */
[----:B------:R-:W-:Y:S01]  /*13380*/  SHFL.BFLY PT, R64, R61, 0x1, 0x1f ;  /* 0x0c201f003d407f89 */ /* 0x000fe200000e0000 */
[----:B------:R-:W-:Y:S01]  /*13390*/  FSEL R31, R31, -INF , P4 ;  /* 0xff8000001f1f7808 */ /* 0x000fe20002000000 */
[----:B------:R-:W-:Y:S01]  /*133a0*/  FMUL R35, R35, UR14 ;  /* 0x0000000e23237c20 */ /* 0x000fe20008400000 */
[----:B------:R-:W-:Y:S01]  /*133b0*/  LOP3.LUT P4, RZ, R38, 0x1, RZ, 0xc0, !PT ;  /* 0x0000000126ff7812 */ /* 0x000fe2000788c0ff */
[----:B------:R-:W-:Y:S01]  /*133c0*/  SHFL.BFLY PT, R43, R42, 0x2, 0x1f ;  /* 0x0c401f002a2b7f89 */ /* 0x000fe200000e0000 */
[----:B------:R-:W-:-:S02]  /*133d0*/  FMNMX R25, R100, R5, !PT ;  /* 0x0000000564197209 */ /* 0x000fc40007800000 */
[----:B------:R-:W-:Y:S02]  /*133e0*/  FSEL R40, R40, -INF , P3 ;  /* 0xff80000028287808 */ /* 0x000fe40001800000 */
[----:B------:R-:W-:Y:S02]  /*133f0*/  SHF.R.U32.HI R38, RZ, 0x1, R26 ;  /* 0x00000001ff267819 */ /* 0x000fe4000001161a */
[----:B------:R-:W-:Y:S02]  /*13400*/  LOP3.LUT P3, RZ, R39, 0x1, RZ, 0xc0, !PT ;  /* 0x0000000127ff7812 */ /* 0x000fe4000786c0ff */
[----:B------:R-:W-:Y:S01]  /*13410*/  FMNMX R73, R65, R66, !PT ;  /* 0x0000004241497209 */ /* 0x000fe20007800000 */
[----:B------:R-:W-:Y:S01]  /*13420*/  FMUL R39, R49, UR14 ;  /* 0x0000000e31277c20 */ /* 0x000fe20008400000 */
[----:B------:R-:W-:Y:S01]  /*13430*/  FMNMX R65, R59, R60, !PT ;  /* 0x0000003c3b417209 */ /* 0x000fe20007800000 */
[----:B------:R-:W-:Y:S01]  /*13440*/  SHFL.BFLY PT, R26, R25, 0x2, 0x1f ;  /* 0x0c401f00191a7f89 */ /* 0x000fe200000e0000 */
[----:B------:R-:W-:-:S02]  /*13450*/  FSEL R41, R41, -INF , P1 ;  /* 0xff80000029297808 */ /* 0x000fc40000800000 */
[----:B------:R-:W-:Y:S02]  /*13460*/  FMNMX R60, R48, R50, !PT ;  /* 0x00000032303c7209 */ /* 0x000fe40007800000 */
[----:B------:R-:W-:Y:S02]  /*13470*/  LOP3.LUT P1, RZ, R38, 0x1, RZ, 0xc0, !PT ;  /* 0x0000000126ff7812 */ /* 0x000fe4000782c0ff */
[----:B------:R-:W-:Y:S01]  /*13480*/  FSEL R50, R35, -INF , P3 ;  /* 0xff80000023327808 */ /* 0x000fe20001800000 */
[----:B------:R-:W-:Y:S01]  /*13490*/  FMUL R33, R33, UR14 ;  /* 0x0000000e21217c20 */ /* 0x000fe20008400000 */
[----:B------:R-:W-:Y:S02]  /*134a0*/  FMNMX R56, R44, R45, !PT ;  /* 0x0000002d2c387209 */ /* 0x000fe40007800000 */
[----:B--2---:R-:W-:-:S05]  /*134b0*/  FMNMX R51, R110, R2, !PT ;  /* 0x000000026e337209 */ /* 0x004fca0007800000 */
[----:B------:R-:W2:Y:S01]  /*134c0*/  SHFL.BFLY PT, R52, R51, 0x2, 0x1f ;  /* 0x0c401f0033347f89 */ /* 0x000ea200000e0000 */
[----:B------:R-:W-:Y:S02]  /*134d0*/  FMNMX R45, R22, R50, !PT ;  /* 0x00000032162d7209 */ /* 0x000fe40007800000 */
[----:B0-----:R-:W-:Y:S02]  /*134e0*/  FMNMX R66, R57, R58, !PT ;  /* 0x0000003a39427209 */ /* 0x001fe40007800000 */
[----:B------:R-:W-:Y:S01]  /*134f0*/  FSEL R49, R33, -INF , P4 ;  /* 0xff80000021317808 */ /* 0x000fe20002000000 */
[----:B------:R-:W0:Y:S01]  /*13500*/  SHFL.BFLY PT, R82, R45, 0x2, 0x1f ;  /* 0x0c401f002d527f89 */ /* 0x000e2200000e0000 */
[----:B------:R-:W-:Y:S02]  /*13510*/  FMNMX R44, R12, R34, !PT ;  /* 0x000000220c2c7209 */ /* 0x000fe40007800000 */
[----:B-1----:R-:W-:Y:S02]  /*13520*/  FMNMX R62, R46, R47, !PT ;  /* 0x0000002f2e3e7209 */ /* 0x002fe40007800000 */
[----:B------:R-:W-:Y:S01]  /*13530*/  FMNMX R46, R125, R0, !PT ;  /* 0x000000007d2e7209 */ /* 0x000fe20007800000 */
[----:B------:R-:W-:Y:S01]  /*13540*/  FMUL R38, R107, UR14 ;  /* 0x0000000e6b267c20 */ /* 0x000fe20008400000 */
[----:B------:R-:W-:Y:S01]  /*13550*/  FMNMX R47, R23, R49, !PT ;  /* 0x00000031172f7209 */ /* 0x000fe20007800000 */
[----:B------:R-:W1:Y:S01]  /*13560*/  SHFL.BFLY PT, R91, R44, 0x2, 0x1f ;  /* 0x0c401f002c5b7f89 */ /* 0x000e6200000e0000 */
[----:B---3--:R-:W-:-:S02]  /*13570*/  FMNMX R55, R55, R74, !PT ;  /* 0x0000004a37377209 */ /* 0x008fc40007800000 */
[----:B--2---:R-:W-:Y:S02]  /*13580*/  FMNMX R63, R51, R52, !PT ;  /* 0x00000034333f7209 */ /* 0x004fe40007800000 */
[----:B------:R-:W-:-:S04]  /*13590*/  FSEL R52, R39, -INF , P1 ;  /* 0xff80000027347808 */ /* 0x000fc80000800000 */
[----:B------:R-:W-:Y:S01]  /*135a0*/  FMNMX R58, R24, R52, !PT ;  /* 0x00000034183a7209 */ /* 0x000fe20007800000 */
[----:B------:R-:W-:Y:S01]  /*135b0*/  SHFL.BFLY PT, R74, R66, 0x1, 0x1f ;  /* 0x0c201f00424a7f89 */ /* 0x000fe200000e0000 */
[----:B------:R-:W-:Y:S02]  /*135c0*/  FMNMX R39, R10, R32, !PT ;  /* 0x000000200a277209 */ /* 0x000fe40007800000 */
[----:B------:R-:W-:Y:S01]  /*135d0*/  FMNMX R57, R53, R54, !PT ;  /* 0x0000003635397209 */ /* 0x000fe20007800000 */
[----:B------:R-:W2:Y:S01]  /*135e0*/  SHFL.BFLY PT, R81, R58, 0x2, 0x1f ;  /* 0x0c401f003a517f89 */ /* 0x000ea200000e0000 */
[----:B------:R-:W-:-:S03]  /*135f0*/  FMNMX R68, R68, R72, !PT ;  /* 0x0000004844447209 */ /* 0x000fc60007800000 */
[----:B------:R-:W3:Y:S01]  /*13600*/  SHFL.BFLY PT, R80, R46, 0x2, 0x1f ;  /* 0x0c401f002e507f89 */ /* 0x000ee200000e0000 */
[----:B------:R-:W-:Y:S02]  /*13610*/  FSEL R53, R38, -INF , P2 ;  /* 0xff80000026357808 */ /* 0x000fe40001000000 */
[----:B------:R-:W-:Y:S01]  /*13620*/  FMNMX R64, R61, R64, !PT ;  /* 0x000000403d407209 */ /* 0x000fe20007800000 */
[----:B------:R-:W4:Y:S01]  /*13630*/  SHFL.BFLY PT, R83, R47, 0x2, 0x1f ;  /* 0x0c401f002f537f89 */ /* 0x000f2200000e0000 */
[----:B------:R-:W-:-:S03]  /*13640*/  FMNMX R51, R42, R43, !PT ;  /* 0x0000002b2a337209 */ /* 0x000fc60007800000 */
[----:B------:R-:W0:Y:S01]  /*13650*/  SHFL.BFLY PT, R72, R67, 0x1, 0x1f ;  /* 0x0c201f0043487f89 */ /* 0x000e2200000e0000 */
[----:B------:R-:W-:-:S03]  /*13660*/  FMNMX R43, R13, R36, !PT ;  /* 0x000000240d2b7209 */ /* 0x000fc60007800000 */
[----:B------:R-:W0:Y:S01]  /*13670*/  SHFL.BFLY PT, R75, R39, 0x2, 0x1f ;  /* 0x0c401f00274b7f89 */ /* 0x000e2200000e0000 */
[----:B------:R-:W-:-:S03]  /*13680*/  FMNMX R54, R20, R53, !PT ;  /* 0x0000003514367209 */ /* 0x000fc60007800000 */
[----:B------:R-:W1:Y:S01]  /*13690*/  SHFL.BFLY PT, R61, R57, 0x1, 0x1f ;  /* 0x0c201f00393d7f89 */ /* 0x000e6200000e0000 */
[----:B------:R-:W-:Y:S02]  /*136a0*/  FMNMX R38, R14, R30, !PT ;  /* 0x0000001e0e267209 */ /* 0x000fe40007800000 */
[----:B------:R-:W-:Y:S01]  /*136b0*/  FMNMX R59, R25, R26, !PT ;  /* 0x0000001a193b7209 */ /* 0x000fe20007800000 */
[----:B------:R-:W1:Y:S01]  /*136c0*/  SHFL.BFLY PT, R92, R43, 0x2, 0x1f ;  /* 0x0c401f002b5c7f89 */ /* 0x000e6200000e0000 */
[----:B------:R-:W-:Y:S02]  /*136d0*/  FMNMX R25, R17, R31, !PT ;  /* 0x0000001f11197209 */ /* 0x000fe40007800000 */
[----:B------:R-:W-:Y:S01]  /*136e0*/  FMNMX R42, R19, R41, !PT ;  /* 0x00000029132a7209 */ /* 0x000fe20007800000 */
[----:B------:R-:W2:Y:S01]  /*136f0*/  SHFL.BFLY PT, R84, R54, 0x2, 0x1f ;  /* 0x0c401f0036547f89 */ /* 0x000ea200000e0000 */
[----:B------:R-:W-:-:S03]  /*13700*/  FMNMX R26, R21, R40, !PT ;  /* 0x00000028151a7209 */ /* 0x000fc60007800000 */
[----:B------:R-:W3:Y:S01]  /*13710*/  SHFL.BFLY PT, R93, R38, 0x2, 0x1f ;  /* 0x0c401f00265d7f89 */ /* 0x000ee200000e0000 */
[----:B------:R-:W-:-:S03]  /*13720*/  FMNMX R48, R18, R29, !PT ;  /* 0x0000001d12307209 */ /* 0x000fc60007800000 */
[----:B------:R-:W4:Y:S01]  /*13730*/  SHFL.BFLY PT, R87, R25, 0x2, 0x1f ;  /* 0x0c401f0019577f89 */ /* 0x000f2200000e0000 */
[----:B------:R-:W-:-:S03]  /*13740*/  FMNMX R35, R15, R37, !PT ;  /* 0x000000250f237209 */ /* 0x000fc60007800000 */
[----:B------:R-:W4:Y:S01]  /*13750*/  SHFL.BFLY PT, R76, R73, 0x1, 0x1f ;  /* 0x0c201f00494c7f89 */ /* 0x000f2200000e0000 */
[----:B0-----:R-:W-:-:S03]  /*13760*/  FMNMX R45, R45, R82, !PT ;  /* 0x000000522d2d7209 */ /* 0x001fc60007800000 */
[----:B------:R-:W0:Y:S04]  /*13770*/  SHFL.BFLY PT, R85, R42, 0x2, 0x1f ;  /* 0x0c401f002a557f89 */ /* 0x000e2800000e0000 */
[----:B------:R-:W0:Y:S01]  /*13780*/  SHFL.BFLY PT, R86, R26, 0x2, 0x1f ;  /* 0x0c401f001a567f89 */ /* 0x000e2200000e0000 */
[----:B-1----:R-:W-:-:S03]  /*13790*/  FMNMX R44, R44, R91, !PT ;  /* 0x0000005b2c2c7209 */ /* 0x002fc60007800000 */
[----:B------:R-:W1:Y:S01]  /*137a0*/  SHFL.BFLY PT, R79, R69, 0x1, 0x1f ;  /* 0x0c201f00454f7f89 */ /* 0x000e6200000e0000 */
[----:B--2---:R-:W-:Y:S02]  /*137b0*/  FMNMX R58, R58, R81, !PT ;  /* 0x000000513a3a7209 */ /* 0x004fe40007800000 */
[----:B------:R-:W-:Y:S01]  /*137c0*/  FMNMX R66, R66, R74, !PT ;  /* 0x0000004a42427209 */ /* 0x000fe20007800000 */
[----:B------:R-:W2:Y:S01]  /*137d0*/  SHFL.BFLY PT, R88, R48, 0x2, 0x1f ;  /* 0x0c401f0030587f89 */ /* 0x000ea200000e0000 */
[----:B---3--:R-:W-:-:S03]  /*137e0*/  FMNMX R46, R46, R80, !PT ;  /* 0x000000502e2e7209 */ /* 0x008fc60007800000 */
[----:B------:R-:W3:Y:S01]  /*137f0*/  SHFL.BFLY PT, R89, R35, 0x2, 0x1f ;  /* 0x0c401f0023597f89 */ /* 0x000ee200000e0000 */
[----:B----4-:R-:W-:-:S03]  /*13800*/  FMNMX R47, R47, R83, !PT ;  /* 0x000000532f2f7209 */ /* 0x010fc60007800000 */
[----:B------:R-:W4:Y:S01]  /*13810*/  SHFL.BFLY PT, R74, R45, 0x1, 0x1f ;  /* 0x0c201f002d4a7f89 */ /* 0x000f2200000e0000 */
[----:B------:R-:W-:Y:S02]  /*13820*/  FMNMX R67, R67, R72, !PT ;  /* 0x0000004843437209 */ /* 0x000fe40007800000 */
[----:B------:R-:W-:Y:S01]  /*13830*/  FMNMX R39, R39, R75, !PT ;  /* 0x0000004b27277209 */ /* 0x000fe20007800000 */
[----:B------:R-:W0:Y:S01]  /*13840*/  SHFL.BFLY PT, R83, R44, 0x1, 0x1f ;  /* 0x0c201f002c537f89 */ /* 0x000e2200000e0000 */
[----:B------:R-:W-:Y:S02]  /*13850*/  FMNMX R33, R16, R27, !PT ;  /* 0x0000001b10217209 */ /* 0x000fe40007800000 */
[----:B------:R-:W-:Y:S01]  /*13860*/  FMNMX R61, R57, R61, !PT ;  /* 0x0000003d393d7209 */ /* 0x000fe20007800000 */
[----:B------:R-:W0:Y:S04]  /*13870*/  SHFL.BFLY PT, R72, R58, 0x1, 0x1f ;  /* 0x0c201f003a487f89 */ /* 0x000e2800000e0000 */
[----:B------:R-:W1:Y:S04]  /*13880*/  SHFL.BFLY PT, R75, R65, 0x1, 0x1f ;  /* 0x0c201f00414b7f89 */ /* 0x000e6800000e0000 */
[----:B------:R-:W1:Y:S04]  /*13890*/  SHFL.BFLY PT, R91, R62, 0x1, 0x1f ;  /* 0x0c201f003e5b7f89 */ /* 0x000e6800000e0000 */
[----:B------:R-:W2:Y:S01]  /*138a0*/  SHFL.BFLY PT, R57, R46, 0x1, 0x1f ;  /* 0x0c201f002e397f89 */ /* 0x000ea200000e0000 */
[----:B------:R-:W-:-:S03]  /*138b0*/  FMNMX R43, R43, R92, !PT ;  /* 0x0000005c2b2b7209 */ /* 0x000fc60007800000 */
[----:B------:R-:W3:Y:S01]  /*138c0*/  SHFL.BFLY PT, R90, R33, 0x2, 0x1f ;  /* 0x0c401f00215a7f89 */ /* 0x000ee200000e0000 */
[----:B------:R-:W-:Y:S02]  /*138d0*/  FMNMX R54, R54, R84, !PT ;  /* 0x0000005436367209 */ /* 0x000fe40007800000 */
[----:B------:R-:W-:Y:S01]  /*138e0*/  FMNMX R38, R38, R93, !PT ;  /* 0x0000005d26267209 */ /* 0x000fe20007800000 */
[----:B------:R-:W4:Y:S01]  /*138f0*/  SHFL.BFLY PT, R78, R70, 0x1, 0x1f ;  /* 0x0c201f00464e7f89 */ /* 0x000f2200000e0000 */
[----:B------:R-:W-:-:S03]  /*13900*/  FMNMX R25, R25, R87, !PT ;  /* 0x0000005719197209 */ /* 0x000fc60007800000 */
[----:B------:R-:W4:Y:S01]  /*13910*/  SHFL.BFLY PT, R77, R71, 0x1, 0x1f ;  /* 0x0c201f00474d7f89 */ /* 0x000f2200000e0000 */
[----:B------:R-:W-:Y:S02]  /*13920*/  FMNMX R73, R73, R76, !PT ;  /* 0x0000004c49497209 */ /* 0x000fe40007800000 */
[----:B0-----:R-:W-:Y:S01]  /*13930*/  FMNMX R42, R42, R85, !PT ;  /* 0x000000552a2a7209 */ /* 0x001fe20007800000 */
[----:B------:R-:W0:Y:S01]  /*13940*/  SHFL.BFLY PT, R84, R43, 0x1, 0x1f ;  /* 0x0c201f002b547f89 */ /* 0x000e2200000e0000 */
[----:B------:R-:W-:-:S03]  /*13950*/  FMNMX R26, R26, R86, !PT ;  /* 0x000000561a1a7209 */ /* 0x000fc60007800000 */
[----:B------:R-:W0:Y:S01]  /*13960*/  SHFL.BFLY PT, R76, R54, 0x1, 0x1f ;  /* 0x0c201f00364c7f89 */ /* 0x000e2200000e0000 */
[----:B-1----:R-:W-:-:S03]  /*13970*/  FMNMX R69, R69, R79, !PT ;  /* 0x0000004f45457209 */ /* 0x002fc60007800000 */
[----:B------:R-:W1:Y:S01]  /*13980*/  SHFL.BFLY PT, R85, R38, 0x1, 0x1f ;  /* 0x0c201f0026557f89 */ /* 0x000e6200000e0000 */
[----:B--2---:R-:W-:-:S03]  /*13990*/  FMNMX R48, R48, R88, !PT ;  /* 0x0000005830307209 */ /* 0x004fc60007800000 */
[----:B------:R-:W2:Y:S01]  /*139a0*/  SHFL.BFLY PT, R86, R55, 0x1, 0x1f ;  /* 0x0c201f0037567f89 */ /* 0x000ea200000e0000 */
[----:B---3--:R-:W-:-:S03]  /*139b0*/  FMNMX R35, R35, R89, !PT ;  /* 0x0000005923237209 */ /* 0x008fc60007800000 */
[----:B------:R-:W3:Y:S01]  /*139c0*/  SHFL.BFLY PT, R79, R25, 0x1, 0x1f ;  /* 0x0c201f00194f7f89 */ /* 0x000ee200000e0000 */
[----:B----4-:R-:W-:Y:S02]  /*139d0*/  FMNMX R97, R45, R74, !PT ;  /* 0x0000004a2d617209 */ /* 0x010fe40007800000 */
[----:B------:R-:W-:Y:S01]  /*139e0*/  LOP3.LUT R45, R124, 0x1c, RZ, 0xc0, !PT ;  /* 0x0000001c7c2d7812 */ /* 0x000fe200078ec0ff */
[----:B------:R-:W4:Y:S01]  /*139f0*/  SHFL.BFLY PT, R89, R51, 0x1, 0x1f ;  /* 0x0c201f0033597f89 */ /* 0x000f2200000e0000 */
[----:B------:R-:W-:Y:S02]  /*13a00*/  SHF.R.U32.HI R74, RZ, 0x3, R124 ;  /* 0x00000003ff4a7819 */ /* 0x000fe4000001167c */
[----:B------:R-:W-:Y:S01]  /*13a10*/  FMNMX R44, R44, R83, !PT ;  /* 0x000000532c2c7209 */ /* 0x000fe20007800000 */
[----:B------:R-:W0:Y:S01]  /*13a20*/  SHFL.BFLY PT, R93, R63, 0x1, 0x1f ;  /* 0x0c201f003f5d7f89 */ /* 0x000e2200000e0000 */
[----:B------:R-:W-:-:S03]  /*13a30*/  FMNMX R98, R58, R72, !PT ;  /* 0x000000483a627209 */ /* 0x000fc60007800000 */
[----:B------:R-:W0:Y:S01]  /*13a40*/  SHFL.BFLY PT, R80, R48, 0x1, 0x1f ;  /* 0x0c201f0030507f89 */ /* 0x000e2200000e0000 */
[----:B------:R-:W-:Y:S02]  /*13a50*/  FMNMX R65, R65, R75, !PT ;  /* 0x0000004b41417209 */ /* 0x000fe40007800000 */
[----:B------:R-:W-:Y:S01]  /*13a60*/  FMNMX R62, R62, R91, !PT ;  /* 0x0000005b3e3e7209 */ /* 0x000fe20007800000 */
[----:B------:R-:W0:Y:S01]  /*13a70*/  SHFL.BFLY PT, R87, R39, 0x1, 0x1f ;  /* 0x0c201f0027577f89 */ /* 0x000e2200000e0000 */
[C---:B------:R-:W-:Y:S02]  /*13a80*/  LEA.HI R72, R45.reuse, 0x8, RZ, 0x1e ;  /* 0x000000082d487811 */ /* 0x040fe400078ff0ff */
[C---:B------:R-:W-:Y:S01]  /*13a90*/  LEA.HI R83, R45.reuse, 0x10, RZ, 0x1e ;  /* 0x000000102d537811 */ /* 0x040fe200078ff0ff */
[----:B------:R-:W-:Y:S01]  /*13aa0*/  STL [R1+0x1104], R2 ;  /* 0x0011040201007387 */ /* 0x000fe20000100800 */
[----:B------:R-:W-:Y:S02]  /*13ab0*/  FMNMX R96, R46, R57, !PT ;  /* 0x000000392e607209 */ /* 0x000fe40007800000 */
[----:B------:R-:W-:Y:S01]  /*13ac0*/  LEA.HI R91, R45, 0x18, RZ, 0x1e ;  /* 0x000000182d5b7811 */ /* 0x000fe200078ff0ff */
[----:B------:R-:W0:Y:S01]  /*13ad0*/  SHFL.BFLY PT, R88, R59, 0x1, 0x1f ;  /* 0x0c201f003b587f89 */ /* 0x000e2200000e0000 */
[----:B------:R-:W-:-:S03]  /*13ae0*/  LOP3.LUT R46, R74, 0x1c, RZ, 0xc0, !PT ;  /* 0x0000001c4a2e7812 */ /* 0x000fc600078ec0ff */
[----:B------:R1:W-:Y:S01]  /*13af0*/  STL [R1+0x1108], R3 ;  /* 0x0011080301007387 */ /* 0x0003e20000100800 */
[----:B------:R-:W-:-:S03]  /*13b00*/  LEA R72, R72, UR7, 0x5 ;  /* 0x0000000748487c11 */ /* 0x000fc6000f8e28ff */
[----:B------:R-:W2:Y:S01]  /*13b10*/  SHFL.BFLY PT, R75, R47, 0x1, 0x1f ;  /* 0x0c201f002f4b7f89 */ /* 0x000ea200000e0000 */
[----:B------:R-:W-:Y:S02]  /*13b20*/  LEA R83, R83, UR7, 0x5 ;  /* 0x0000000753537c11 */ /* 0x000fe4000f8e28ff */
[----:B------:R-:W-:Y:S02]  /*13b30*/  FMNMX R33, R33, R90, !PT ;  /* 0x0000005a21217209 */ /* 0x000fe40007800000 */
[----:B-1----:R-:W-:Y:S01]  /*13b40*/  LEA R3, R45, UR7, 0x3 ;  /* 0x000000072d037c11 */ /* 0x002fe2000f8e18ff */
[----:B------:R-:W1:Y:S01]  /*13b50*/  SHFL.BFLY PT, R90, R56, 0x1, 0x1f ;  /* 0x0c201f00385a7f89 */ /* 0x000e6200000e0000 */
[----:B------:R-:W-:Y:S01]  /*13b60*/  LEA R91, R91, UR7, 0x5 ;  /* 0x000000075b5b7c11 */ /* 0x000fe2000f8e28ff */
[----:B------:R-:W-:Y:S01]  /*13b70*/  IMAD.IADD R57, R46, 0x1, R83 ;  /* 0x000000012e397824 */ /* 0x000fe200078e0253 */
[----:B------:R-:W-:Y:S01]  /*13b80*/  FMNMX R70, R70, R78, !PT ;  /* 0x0000004e46467209 */ /* 0x000fe20007800000 */
[----:B------:R-:W-:Y:S01]  /*13b90*/  IMAD.IADD R58, R3, 0x1, R46 ;  /* 0x00000001033a7824 */ /* 0x000fe200078e022e */
[----:B------:R-:W-:Y:S01]  /*13ba0*/  BAR.SYNC.DEFER_BLOCKING 0x0 ;  /* 0x0000000000007b1d */ /* 0x000fe20000010000 */
[C---:B------:R-:W-:Y:S01]  /*13bb0*/  IADD3 R94, PT, PT, R46.reuse, R72, RZ ;  /* 0x000000482e5e7210 */ /* 0x040fe20007ffe0ff */
[----:B------:R-:W-:Y:S01]  /*13bc0*/  IMAD.IADD R95, R46, 0x1, R91 ;  /* 0x000000012e5f7824 */ /* 0x000fe200078e025b */
[----:B------:R-:W-:-:S03]  /*13bd0*/  FMNMX R71, R71, R77, !PT ;  /* 0x0000004d47477209 */ /* 0x000fc60007800000 */
[----:B------:R-:W1:Y:S01]  /*13be0*/  SHFL.BFLY PT, R92, R60, 0x1, 0x1f ;  /* 0x0c201f003c5c7f89 */ /* 0x000e6200000e0000 */
[----:B0-----:R-:W-:-:S03]  /*13bf0*/  FMNMX R43, R43, R84, !PT ;  /* 0x000000542b2b7209 */ /* 0x001fc60007800000 */
[----:B------:R-:W0:Y:S01]  /*13c00*/  SHFL.BFLY PT, R81, R35, 0x1, 0x1f ;  /* 0x0c201f0023517f89 */ /* 0x000e2200000e0000 */
[----:B------:R-:W-:Y:S02]  /*13c10*/  FMNMX R54, R54, R76, !PT ;  /* 0x0000004c36367209 */ /* 0x000fe40007800000 */
[----:B------:R-:W-:Y:S01]  /*13c20*/  FMNMX R38, R38, R85, !PT ;  /* 0x0000005526267209 */ /* 0x000fe20007800000 */
[----:B------:R-:W0:Y:S01]  /*13c30*/  SHFL.BFLY PT, R78, R26, 0x1, 0x1f ;  /* 0x0c201f001a4e7f89 */ /* 0x000e2200000e0000 */
[C---:B------:R-:W-:Y:S02]  /*13c40*/  LEA.HI R84, R45.reuse, 0x20, RZ, 0x1e ;  /* 0x000000202d547811 */ /* 0x040fe400078ff0ff */
[C---:B------:R-:W-:Y:S02]  /*13c50*/  LEA.HI R76, R45.reuse, 0x28, RZ, 0x1e ;  /* 0x000000282d4c7811 */ /* 0x040fe400078ff0ff */
[----:B------:R-:W-:Y:S01]  /*13c60*/  LEA.HI R85, R45, 0x30, RZ, 0x1e ;  /* 0x000000302d557811 */ /* 0x000fe200078ff0ff */
[----:B------:R-:W-:Y:S01]  /*13c70*/  @P0 STS [R58+0x40000], R69 ;  /* 0x040000453a000388 */ /* 0x000fe20000000800 */
[----:B--2---:R-:W-:-:S03]  /*13c80*/  FMNMX R55, R55, R86, !PT ;  /* 0x0000005637377209 */ /* 0x004fc60007800000 */
[----:B------:R-:W-:Y:S01]  /*13c90*/  @P0 STS [R94+0x40000], R70 ;  /* 0x040000465e000388 */ /* 0x000fe20000000800 */
[----:B---3--:R-:W-:-:S03]  /*13ca0*/  FMNMX R25, R25, R79, !PT ;  /* 0x0000004f19197209 */ /* 0x008fc60007800000 */
[----:B------:R-:W-:Y:S01]  /*13cb0*/  @P0 STS [R57+0x40000], R71 ;  /* 0x0400004739000388 */ /* 0x000fe20000000800 */
[----:B------:R-:W-:-:S03]  /*13cc0*/  LEA.HI R86, R45, 0x40, RZ, 0x1e ;  /* 0x000000402d567811 */ /* 0x000fc600078ff0ff */
[----:B------:R2:W-:Y:S01]  /*13cd0*/  @P0 STS [R95+0x40000], R73 ;  /* 0x040000495f000388 */ /* 0x0005e20000000800 */
[----:B------:R-:W-:Y:S02]  /*13ce0*/  LEA R84, R84, UR7, 0x5 ;  /* 0x0000000754547c11 */ /* 0x000fe4000f8e28ff */
[----:B------:R-:W-:Y:S01]  /*13cf0*/  LEA R76, R76, UR7, 0x5 ;  /* 0x000000074c4c7c11 */ /* 0x000fe2000f8e28ff */
[----:B------:R-:W3:Y:S01]  /*13d00*/  SHFL.BFLY PT, R82, R33, 0x1, 0x1f ;  /* 0x0c201f0021527f89 */ /* 0x000ee200000e0000 */
[----:B------:R-:W-:Y:S02]  /*13d10*/  LEA.HI R79, R45, 0x48, RZ, 0x1e ;  /* 0x000000482d4f7811 */ /* 0x000fe400078ff0ff */
[----:B------:R-:W-:Y:S02]  /*13d20*/  LEA R85, R85, UR7, 0x5 ;  /* 0x0000000755557c11 */ /* 0x000fe4000f8e28ff */
[----:B--2---:R-:W-:Y:S02]  /*13d30*/  LEA.HI R73, R45, 0x38, RZ, 0x1e ;  /* 0x000000382d497811 */ /* 0x004fe400078ff0ff */
[----:B----4-:R-:W-:-:S02]  /*13d40*/  FMNMX R51, R51, R89, !PT ;  /* 0x0000005933337209 */ /* 0x010fc40007800000 */
[----:B------:R-:W-:Y:S02]  /*13d50*/  LEA R73, R73, UR7, 0x5 ;  /* 0x0000000749497c11 */ /* 0x000fe4000f8e28ff */
[----:B------:R-:W-:Y:S01]  /*13d60*/  LEA R86, R86, UR7, 0x5 ;  /* 0x0000000756567c11 */ /* 0x000fe2000f8e28ff */
[C---:B------:R-:W-:Y:S01]  /*13d70*/  IMAD.IADD R71, R46.reuse, 0x1, R76 ;  /* 0x000000012e477824 */ /* 0x040fe200078e024c */
[C---:B------:R-:W-:Y:S02]  /*13d80*/  IADD3 R89, PT, PT, R46.reuse, R84, RZ ;  /* 0x000000542e597210 */ /* 0x040fe40007ffe0ff */
[----:B------:R-:W-:Y:S02]  /*13d90*/  LEA R79, R79, UR7, 0x5 ;  /* 0x000000074f4f7c11 */ /* 0x000fe4000f8e28ff */
[----:B------:R-:W-:Y:S01]  /*13da0*/  FMNMX R63, R63, R93, !PT ;  /* 0x0000005d3f3f7209 */ /* 0x000fe20007800000 */
[----:B------:R-:W-:Y:S01]  /*13db0*/  IMAD.IADD R93, R46, 0x1, R85 ;  /* 0x000000012e5d7824 */ /* 0x000fe200078e0255 */
[----:B------:R-:W-:Y:S01]  /*13dc0*/  FMNMX R48, R48, R80, !PT ;  /* 0x0000005030307209 */ /* 0x000fe20007800000 */
[----:B------:R-:W2:Y:S01]  /*13dd0*/  SHFL.BFLY PT, R77, R42, 0x1, 0x1f ;  /* 0x0c201f002a4d7f89 */ /* 0x000ea200000e0000 */
[----:B------:R-:W-:-:S02]  /*13de0*/  FMNMX R39, R39, R87, !PT ;  /* 0x0000005727277209 */ /* 0x000fc40007800000 */
[C---:B------:R-:W-:Y:S02]  /*13df0*/  LEA.HI R74, R45.reuse, 0x50, RZ, 0x1e ;  /* 0x000000502d4a7811 */ /* 0x040fe400078ff0ff */
[----:B------:R-:W-:Y:S02]  /*13e00*/  LEA.HI R80, R45, 0x58, RZ, 0x1e ;  /* 0x000000582d507811 */ /* 0x000fe400078ff0ff */
[----:B------:R-:W-:Y:S01]  /*13e10*/  FMNMX R59, R59, R88, !PT ;  /* 0x000000583b3b7209 */ /* 0x000fe20007800000 */
[C---:B------:R-:W-:Y:S01]  /*13e20*/  IMAD.IADD R88, R46.reuse, 0x1, R86 ;  /* 0x000000012e587824 */ /* 0x040fe200078e0256 */
[C---:B------:R-:W-:Y:S02]  /*13e30*/  IADD3 R69, PT, PT, R46.reuse, R73, RZ ;  /* 0x000000492e457210 */ /* 0x040fe40007ffe0ff */
[----:B------:R-:W-:Y:S01]  /*13e40*/  LEA.HI R87, R45, 0x60, RZ, 0x1e ;  /* 0x000000602d577811 */ /* 0x000fe200078ff0ff */
[----:B------:R-:W-:Y:S01]  /*13e50*/  @P0 STS [R89+0x40000], R68 ;  /* 0x0400004459000388 */ /* 0x000fe20000000800 */
[----:B------:R-:W-:Y:S01]  /*13e60*/  FMNMX R47, R47, R75, !PT ;  /* 0x0000004b2f2f7209 */ /* 0x000fe20007800000 */
[----:B------:R-:W-:Y:S01]  /*13e70*/  IMAD.IADD R70, R46, 0x1, R79 ;  /* 0x000000012e467824 */ /* 0x000fe200078e024f */
[----:B------:R-:W-:Y:S01]  /*13e80*/  LEA.HI R75, R45, 0x68, RZ, 0x1e ;  /* 0x000000682d4b7811 */ /* 0x000fe200078ff0ff */
[----:B------:R-:W-:Y:S01]  /*13e90*/  @P0 STS [R71+0x40000], R64 ;  /* 0x0400004047000388 */ /* 0x000fe20000000800 */
[----:B------:R-:W-:-:S02]  /*13ea0*/  LEA R74, R74, UR7, 0x5 ;  /* 0x000000074a4a7c11 */ /* 0x000fc4000f8e28ff */
[----:B------:R-:W-:Y:S01]  /*13eb0*/  LEA R80, R80, UR7, 0x5 ;  /* 0x0000000750507c11 */ /* 0x000fe2000f8e28ff */
[----:B------:R4:W-:Y:S01]  /*13ec0*/  @P0 STS [R93+0x40000], R65 ;  /* 0x040000415d000388 */ /* 0x0009e20000000800 */
[----:B------:R-:W-:Y:S02]  /*13ed0*/  LEA R87, R87, UR7, 0x5 ;  /* 0x0000000757577c11 */ /* 0x000fe4000f8e28ff */
[----:B-1----:R-:W-:Y:S01]  /*13ee0*/  FMNMX R56, R56, R90, !PT ;  /* 0x0000005a38387209 */ /* 0x002fe20007800000 */
[----:B------:R1:W-:Y:S01]  /*13ef0*/  @P0 STS [R69+0x40000], R66 ;  /* 0x0400004245000388 */ /* 0x0003e20000000800 */
[----:B------:R-:W-:Y:S02]  /*13f00*/  LEA R75, R75, UR7, 0x5 ;  /* 0x000000074b4b7c11 */ /* 0x000fe4000f8e28ff */
[----:B------:R-:W-:Y:S01]  /*13f10*/  LEA.HI R90, R45, 0x70, RZ, 0x1e ;  /* 0x000000702d5a7811 */ /* 0x000fe200078ff0ff */
[----:B------:R2:W-:Y:S01]  /*13f20*/  @P0 STS [R88+0x40000], R67 ;  /* 0x0400004358000388 */ /* 0x0005e20000000800 */
[----:B------:R-:W-:Y:S01]  /*13f30*/  FMNMX R60, R60, R92, !PT ;  /* 0x0000005c3c3c7209 */ /* 0x000fe20007800000 */
[----:B----4-:R-:W-:-:S02]  /*13f40*/  IMAD.IADD R65, R46, 0x1, R87 ;  /* 0x000000012e417824 */ /* 0x010fc400078e0257 */
[----:B------:R4:W-:Y:S01]  /*13f50*/  @P0 STS [R70+0x40000], R61 ;  /* 0x0400003d46000388 */ /* 0x0009e20000000800 */
[C---:B-1----:R-:W-:Y:S02]  /*13f60*/  IADD3 R66, PT, PT, R46.reuse, R74, RZ ;  /* 0x0000004a2e427210 */ /* 0x042fe40007ffe0ff */
[----:B0-----:R-:W-:Y:S02]  /*13f70*/  FMNMX R35, R35, R81, !PT ;  /* 0x0000005123237209 */ /* 0x001fe40007800000 */
[C---:B--2---:R-:W-:Y:S01]  /*13f80*/  IADD3 R67, PT, PT, R46.reuse, R75, RZ ;  /* 0x0000004b2e437210 */ /* 0x044fe20007ffe0ff */
[----:B----4-:R-:W-:Y:S01]  /*13f90*/  IMAD.IADD R61, R46, 0x1, R80 ;  /* 0x000000012e3d7824 */ /* 0x010fe200078e0250 */
[C---:B------:R-:W-:Y:S01]  /*13fa0*/  LEA.HI R81, R45.reuse, 0x78, RZ, 0x1e ;  /* 0x000000782d517811 */ /* 0x040fe200078ff0ff */
[----:B------:R-:W-:Y:S01]  /*13fb0*/  @P0 STS [R66+0x40000], R63 ;  /* 0x0400003f42000388 */ /* 0x000fe20000000800 */
[----:B------:R-:W-:Y:S02]  /*13fc0*/  LEA R90, R90, UR7, 0x5 ;  /* 0x000000075a5a7c11 */ /* 0x000fe4000f8e28ff */
[----:B------:R-:W-:Y:S01]  /*13fd0*/  FMNMX R26, R26, R78, !PT ;  /* 0x0000004e1a1a7209 */ /* 0x000fe20007800000 */
[----:B------:R-:W-:Y:S01]  /*13fe0*/  @P0 STS [R61+0x40000], R60 ;  /* 0x0400003c3d000388 */ /* 0x000fe20000000800 */
[----:B------:R-:W-:-:S02]  /*13ff0*/  LEA.HI R78, R45, 0x80, RZ, 0x1e ;  /* 0x000000802d4e7811 */ /* 0x000fc400078ff0ff */
[----:B------:R-:W-:Y:S01]  /*14000*/  LEA R81, R81, UR7, 0x5 ;  /* 0x0000000751517c11 */ /* 0x000fe2000f8e28ff */
[----:B------:R-:W-:Y:S01]  /*14010*/  @P0 STS [R65+0x40000], R62 ;  /* 0x0400003e41000388 */ /* 0x000fe20000000800 */
[----:B---3--:R-:W-:-:S03]  /*14020*/  FMNMX R33, R33, R82, !PT ;  /* 0x0000005221217209 */ /* 0x008fc60007800000 */
[----:B------:R0:W-:Y:S01]  /*14030*/  @P0 STS [R67+0x40000], R56 ;  /* 0x0400003843000388 */ /* 0x0001e20000000800 */
[C---:B------:R-:W-:Y:S02]  /*14040*/  LEA.HI R82, R45.reuse, 0x88, RZ, 0x1e ;  /* 0x000000882d527811 */ /* 0x040fe400078ff0ff */
[----:B------:R-:W-:Y:S02]  /*14050*/  LEA.HI R92, R45, 0x90, RZ, 0x1e ;  /* 0x000000902d5c7811 */ /* 0x000fe400078ff0ff */
[----:B------:R-:W-:Y:S01]  /*14060*/  LEA R78, R78, UR7, 0x5 ;  /* 0x000000074e4e7c11 */ /* 0x000fe2000f8e28ff */
[C---:B------:R-:W-:Y:S02]  /*14070*/  IMAD.IADD R68, R46.reuse, 0x1, R81 ;  /* 0x000000012e447824 */ /* 0x040fe400078e0251 */
[----:B0-----:R-:W-:Y:S01]  /*14080*/  IMAD.IADD R56, R46, 0x1, R90 ;  /* 0x000000012e387824 */ /* 0x001fe200078e025a */
[----:B------:R-:W-:Y:S02]  /*14090*/  LEA R82, R82, UR7, 0x5 ;  /* 0x0000000752527c11 */ /* 0x000fe4000f8e28ff */
[----:B------:R-:W-:-:S02]  /*140a0*/  LEA R92, R92, UR7, 0x5 ;  /* 0x000000075c5c7c11 */ /* 0x000fc4000f8e28ff */
[----:B------:R0:W-:Y:S01]  /*140b0*/  @P0 STS [R56+0x40000], R51 ;  /* 0x0400003338000388 */ /* 0x0001e20000000800 */
[----:B------:R-:W-:Y:S02]  /*140c0*/  FMNMX R42, R42, R77, !PT ;  /* 0x0000004d2a2a7209 */ /* 0x000fe40007800000 */
[----:B------:R-:W-:Y:S01]  /*140d0*/  LEA.HI R77, R45, 0x98, RZ, 0x1e ;  /* 0x000000982d4d7811 */ /* 0x000fe200078ff0ff */
[----:B------:R1:W-:Y:S01]  /*140e0*/  @P0 STS [R68+0x40000], R59 ;  /* 0x0400003b44000388 */ /* 0x0003e20000000800 */
[C---:B------:R-:W-:Y:S01]  /*140f0*/  IMAD.IADD R64, R46.reuse, 0x1, R92 ;  /* 0x000000012e407824 */ /* 0x040fe200078e025c */
[C---:B0-----:R-:W-:Y:S01]  /*14100*/  IADD3 R51, PT, PT, R46.reuse, R78, RZ ;  /* 0x0000004e2e337210 */ /* 0x041fe20007ffe0ff */
[----:B-1----:R-:W-:-:S04]  /*14110*/  IMAD.IADD R59, R46, 0x1, R82 ;  /* 0x000000012e3b7824 */ /* 0x002fc800078e0252 */
[----:B------:R0:W-:Y:S01]  /*14120*/  @P0 STS [R51+0x40000], R39 ;  /* 0x0400002733000388 */ /* 0x0001e20000000800 */
[----:B------:R-:W-:-:S03]  /*14130*/  LEA R77, R77, UR7, 0x5 ;  /* 0x000000074d4d7c11 */ /* 0x000fc6000f8e28ff */
[----:B------:R1:W-:Y:S01]  /*14140*/  @P0 STS [R59+0x40000], R55 ;  /* 0x040000373b000388 */ /* 0x0003e20000000800 */
[C---:B------:R-:W-:Y:S02]  /*14150*/  IADD3 R60, PT, PT, R46.reuse, R77, RZ ;  /* 0x0000004d2e3c7210 */ /* 0x040fe40007ffe0ff */
[----:B0-----:R-:W-:Y:S01]  /*14160*/  LEA.HI R39, R45, 0xa0, RZ, 0x1e ;  /* 0x000000a02d277811 */ /* 0x001fe200078ff0ff */
[----:B------:R0:W-:Y:S03]  /*14170*/  @P0 STS [R64+0x40000], R38 ;  /* 0x0400002640000388 */ /* 0x0001e60000000800 */
[----:B------:R-:W-:Y:S02]  /*14180*/  LEA R39, R39, UR7, 0x5 ;  /* 0x0000000727277c11 */ /* 0x000fe4000f8e28ff */
[C---:B-1----:R-:W-:Y:S02]  /*14190*/  LEA.HI R55, R45.reuse, 0xb0, RZ, 0x1e ;  /* 0x000000b02d377811 */ /* 0x042fe400078ff0ff */
[----:B0-----:R-:W-:Y:S01]  /*141a0*/  LEA.HI R38, R45, 0xa8, RZ, 0x1e ;  /* 0x000000a82d267811 */ /* 0x001fe200078ff0ff */
[----:B------:R-:W-:Y:S01]  /*141b0*/  IMAD.IADD R2, R46, 0x1, R39 ;  /* 0x000000012e027824 */ /* 0x000fe200078e0227 */
[----:B------:R0:W-:Y:S02]  /*141c0*/  @P0 STS [R60+0x40000], R43 ;  /* 0x0400002b3c000388 */ /* 0x0001e40000000800 */
[----:B------:R-:W-:-:S02]  /*141d0*/  LEA R38, R38, UR7, 0x5 ;  /* 0x0000000726267c11 */ /* 0x000fc4000f8e28ff */
[----:B------:R1:W-:Y:S01]  /*141e0*/  STL [R1+0x110c], R5 ;  /* 0x00110c0501007387 */ /* 0x0003e20000100800 */
[----:B0-----:R-:W-:-:S03]  /*141f0*/  LEA R43, R55, UR7, 0x5 ;  /* 0x00000007372b7c11 */ /* 0x001fc6000f8e28ff */
[----:B------:R0:W-:Y:S01]  /*14200*/  @P0 STS [R2+0x40000], R44 ;  /* 0x0400002c02000388 */ /* 0x0001e20000000800 */
[C---:B-1----:R-:W-:Y:S01]  /*14210*/  IMAD.IADD R5, R46.reuse, 0x1, R38 ;  /* 0x000000012e057824 */ /* 0x042fe200078e0226 */
[----:B0-----:R-:W-:-:S04]  /*14220*/  IADD3 R2, PT, PT, R46, R43, RZ ;  /* 0x0000002b2e027210 */ /* 0x001fc80007ffe0ff */
[----:B------:R0:W-:Y:S01]  /*14230*/  @P0 STS [R5+0x40000], R33 ;  /* 0x0400002105000388 */ /* 0x0001e20000000800 */
[----:B------:R-:W-:-:S03]  /*14240*/  LEA.HI R44, R45, 0xb8, RZ, 0x1e ;  /* 0x000000b82d2c7811 */ /* 0x000fc600078ff0ff */
[----:B------:R1:W-:Y:S01]  /*14250*/  @P0 STS [R2+0x40000], R35 ;  /* 0x0400002302000388 */ /* 0x0003e20000000800 */
[----:B0-----:R-:W-:Y:S02]  /*14260*/  LEA R33, R44, UR7, 0x5 ;  /* 0x000000072c217c11 */ /* 0x001fe4000f8e28ff */
[----:B-1----:R-:W-:-:S04]  /*14270*/  LEA.HI R35, R45, 0xc0, RZ, 0x1e ;  /* 0x000000c02d237811 */ /* 0x002fc800078ff0ff */
[----:B------:R-:W-:Y:S01]  /*14280*/  LEA R35, R35, UR7, 0x5 ;  /* 0x0000000723237c11 */ /* 0x000fe2000f8e28ff */
[----:B------:R-:W-:Y:S01]  /*14290*/  IMAD.IADD R2, R46, 0x1, R33 ;  /* 0x000000012e027824 */ /* 0x000fe200078e0221 */
[----:B------:R-:W-:-:S03]  /*142a0*/  LEA.HI R44, R45, 0xc8, RZ, 0x1e ;  /* 0x000000c82d2c7811 */ /* 0x000fc600078ff0ff */
[----:B------:R-:W-:Y:S01]  /*142b0*/  IMAD.IADD R5, R46, 0x1, R35 ;  /* 0x000000012e057824 */ /* 0x000fe200078e0223 */
[----:B------:R-:W-:Y:S01]  /*142c0*/  LEA R44, R44, UR7, 0x5 ;  /* 0x000000072c2c7c11 */ /* 0x000fe2000f8e28ff */
[----:B------:R0:W-:Y:S04]  /*142d0*/  @P0 STS [R2+0x40000], R48 ;  /* 0x0400003002000388 */ /* 0x0001e80000000800 */
[----:B------:R1:W-:Y:S01]  /*142e0*/  @P0 STS [R5+0x40000], R25 ;  /* 0x0400001905000388 */ /* 0x0003e20000000800 */
[----:B0-----:R-:W-:Y:S02]  /*142f0*/  IADD3 R2, PT, PT, R46, R44, RZ ;  /* 0x0000002c2e027210 */ /* 0x001fe40007ffe0ff */
[----:B-1----:R-:W-:-:S03]  /*14300*/  LEA.HI R25, R45, 0xd0, RZ, 0x1e ;  /* 0x000000d02d197811 */ /* 0x002fc600078ff0ff */
[----:B------:R0:W-:Y:S01]  /*14310*/  @P0 STS [R2+0x40000], R26 ;  /* 0x0400001a02000388 */ /* 0x0001e20000000800 */
[----:B------:R-:W-:Y:S02]  /*14320*/  LEA R25, R25, UR7, 0x5 ;  /* 0x0000000719197c11 */ /* 0x000fe4000f8e28ff */
[----:B0-----:R-:W-:-:S03]  /*14330*/  LEA.HI R26, R45, 0xd8, RZ, 0x1e ;  /* 0x000000d82d1a7811 */ /* 0x001fc600078ff0ff */
[----:B------:R-:W-:Y:S01]  /*14340*/  IMAD.IADD R2, R46, 0x1, R25 ;  /* 0x000000012e027824 */ /* 0x000fe200078e0219 */
[----:B------:R-:W-:Y:S02]  /*14350*/  LEA R26, R26, UR7, 0x5 ;  /* 0x000000071a1a7c11 */ /* 0x000fe4000f8e28ff */
[C---:B------:R-:W-:Y:S02]  /*14360*/  LEA.HI R62, R45.reuse, 0xe0, RZ, 0x1e ;  /* 0x000000e02d3e7811 */ /* 0x040fe400078ff0ff */
[----:B------:R0:W-:Y:S01]  /*14370*/  @P0 STS [R2+0x40000], R42 ;  /* 0x0400002a02000388 */ /* 0x0001e20000000800 */
[C---:B------:R-:W-:Y:S02]  /*14380*/  LEA.HI R63, R45.reuse, 0xe8, RZ, 0x1e ;  /* 0x000000e82d3f7811 */ /* 0x040fe400078ff0ff */
[----:B------:R-:W-:Y:S02]  /*14390*/  LEA R62, R62, UR7, 0x5 ;  /* 0x000000073e3e7c11 */ /* 0x000fe4000f8e28ff */
[----:B------:R-:W-:Y:S01]  /*143a0*/  LEA.HI R55, R45, 0xf0, RZ, 0x1e ;  /* 0x000000f02d377811 */ /* 0x000fe200078ff0ff */
[C---:B0-----:R-:W-:Y:S01]  /*143b0*/  IMAD.IADD R42, R46.reuse, 0x1, R26 ;  /* 0x000000012e2a7824 */ /* 0x041fe200078e021a */
[----:B------:R-:W-:-:S02]  /*143c0*/  IADD3 R48, PT, PT, R46, R62, RZ ;  /* 0x0000003e2e307210 */ /* 0x000fc40007ffe0ff */
[----:B------:R-:W-:Y:S02]  /*143d0*/  LEA R63, R63, UR7, 0x5 ;  /* 0x000000073f3f7c11 */ /* 0x000fe4000f8e28ff */
[----:B------:R0:W-:Y:S01]  /*143e0*/  @P0 STS [R42+0x40000], R54 ;  /* 0x040000362a000388 */ /* 0x0001e20000000800 */
[----:B------:R-:W-:-:S03]  /*143f0*/  LEA R55, R55, UR7, 0x5 ;  /* 0x0000000737377c11 */ /* 0x000fc6000f8e28ff */
[----:B------:R1:W-:Y:S01]  /*14400*/  @P0 STS [R48+0x40000], R47 ;  /* 0x0400002f30000388 */ /* 0x0003e20000000800 */
[----:B0-----:R-:W-:Y:S01]  /*14410*/  LEA.HI R54, R45, 0xf8, RZ, 0x1e ;  /* 0x000000f82d367811 */ /* 0x001fe200078ff0ff */
[----:B------:R-:W-:-:S03]  /*14420*/  IMAD.IADD R45, R46, 0x1, R63 ;  /* 0x000000012e2d7824 */ /* 0x000fc600078e023f */
[----:B------:R-:W-:Y:S01]  /*14430*/  LEA R54, R54, UR7, 0x5 ;  /* 0x0000000736367c11 */ /* 0x000fe2000f8e28ff */
[----:B-1----:R-:W-:-:S03]  /*14440*/  IMAD.IADD R47, R46, 0x1, R55 ;  /* 0x000000012e2f7824 */ /* 0x002fc600078e0237 */
[----:B------:R-:W-:Y:S01]  /*14450*/  IADD3 R46, PT, PT, R46, R54, RZ ;  /* 0x000000362e2e7210 */ /* 0x000fe20007ffe0ff */
[----:B------:R-:W-:Y:S04]  /*14460*/  @P0 STS [R45+0x40000], R97 ;  /* 0x040000612d000388 */ /* 0x000fe80000000800 */
[----:B------:R-:W-:Y:S04]  /*14470*/  @P0 STS [R47+0x40000], R98 ;  /* 0x040000622f000388 */ /* 0x000fe80000000800 */
[----:B------:R-:W-:Y:S01]  /*14480*/  @P0 STS [R46+0x40000], R96 ;  /* 0x040000602e000388 */ /* 0x000fe20000000800 */
[----:B------:R-:W-:-:S04]  /*14490*/  LOP3.LUT R2, R124, 0x1ff, RZ, 0xc0, !PT ;  /* 0x000001ff7c027812 */ /* 0x000fc800078ec0ff */
[----:B------:R-:W-:Y:S01]  /*144a0*/  LEA R5, R2, UR7, 0x2 ;  /* 0x0000000702057c11 */ /* 0x000fe2000f8e10ff */
[----:B------:R-:W-:Y:S06]  /*144b0*/  BAR.SYNC.DEFER_BLOCKING 0x0 ;  /* 0x0000000000007b1d */ /* 0x000fec0000010000 */
[----:B------:R-:W0:Y:S04]  /*144c0*/  LDS R96, [R5+0x40000] ;  /* 0x0400000005607984 */ /* 0x000e280000000800 */
[----:B------:R-:W-:Y:S04]  /*144d0*/  STL [R1+0x1114], R10 ;  /* 0x0011140a01007387 */ /* 0x000fe80000100800 */
[----:B------:R-:W-:Y:S04]  /*144e0*/  STL [R1+0x1110], R32 ;  /* 0x0011102001007387 */ /* 0x000fe80000100800 */
[----:B------:R-:W-:Y:S04]  /*144f0*/  STL [R1+0x111c], R11 ;  /* 0x00111c0b01007387 */ /* 0x000fe80000100800 */
[----:B------:R-:W-:Y:S04]  /*14500*/  STL [R1+0x1118], R28 ;  /* 0x0011181c01007387 */ /* 0x000fe80000100800 */
[----:B------:R-:W-:Y:S04]  /*14510*/  STL [R1+0x1120], R30 ;  /* 0x0011201e01007387 */ /* 0x000fe80000100800 */
[----:B------:R-:W2:Y:S04]  /*14520*/  LDL R2, [R1+0x564] ;  /* 0x0005640001027983 */ /* 0x000ea80000100800 */
[----:B0-----:R-:W0:Y:S02]  /*14530*/  SHFL.BFLY PT, R97, R96, 0x4, 0x1f ;  /* 0x0c801f0060617f89 */ /* 0x001e2400000e0000 */
[----:B0-----:R-:W-:-:S05]  /*14540*/  FMNMX R97, R96, R97, !PT ;  /* 0x0000006160617209 */ /* 0x001fca0007800000 */
[----:B------:R-:W0:Y:S02]  /*14550*/  SHFL.BFLY PT, R96, R97, 0x2, 0x1f ;  /* 0x0c401f0061607f89 */ /* 0x000e2400000e0000 */
[----:B0-----:R-:W-:-:S05]  /*14560*/  FMNMX R96, R97, R96, !PT ;  /* 0x0000006061607209 */ /* 0x001fca0007800000 */
[----:B------:R-:W0:Y:S02]  /*14570*/  SHFL.BFLY PT, R97, R96, 0x1, 0x1f ;  /* 0x0c201f0060617f89 */ /* 0x000e2400000e0000 */
[----:B0-----:R-:W-:-:S05]  /*14580*/  FMNMX R97, R96, R97, !PT ;  /* 0x0000006160617209 */ /* 0x001fca0007800000 */
[----:B------:R0:W-:Y:S02]  /*14590*/  @!P5 STS [R5+0x40000], R97 ;  /* 0x040000610500d388 */ /* 0x0001e40000000800 */
[----:B0-----:R-:W-:-:S05]  /*145a0*/  LEA R5, R124, 0x800, 0x2 ;  /* 0x000008007c057811 */ /* 0x001fca00078e10ff */
[----:B------:R-:W0:Y:S04]  /*145b0*/  LDS R100, [R5+UR7+0x40000] ;  /* 0x0400000705647984 */ /* 0x000e280008000800 */
[----:B------:R-:W1:Y:S04]  /*145c0*/  LDS R98, [R5+UR7+0x40800] ;  /* 0x0408000705627984 */ /* 0x000e680008000800 */
[----:B------:R-:W3:Y:S04]  /*145d0*/  LDS R97, [R5+UR7+0x41000] ;  /* 0x0410000705617984 */ /* 0x000ee80008000800 */
[----:B0-----:R-:W0:Y:S04]  /*145e0*/  SHFL.BFLY PT, R101, R100, 0x4, 0x1f ;  /* 0x0c801f0064657f89 */ /* 0x001e2800000e0000 */
[----:B-1----:R-:W1:Y:S04]  /*145f0*/  SHFL.BFLY PT, R99, R98, 0x4, 0x1f ;  /* 0x0c801f0062637f89 */ /* 0x002e6800000e0000 */
[----:B---3--:R-:W3:Y:S01]  /*14600*/  SHFL.BFLY PT, R96, R97, 0x4, 0x1f ;  /* 0x0c801f0061607f89 */ /* 0x008ee200000e0000 */
[----:B0-----:R-:W-:-:S02]  /*14610*/  FMNMX R101, R100, R101, !PT ;  /* 0x0000006564657209 */ /* 0x001fc40007800000 */
[----:B-1----:R-:W-:-:S03]  /*14620*/  FMNMX R99, R98, R99, !PT ;  /* 0x0000006362637209 */ /* 0x002fc60007800000 */
[----:B------:R-:W0:Y:S01]  /*14630*/  SHFL.BFLY PT, R100, R101, 0x2, 0x1f ;  /* 0x0c401f0065647f89 */ /* 0x000e2200000e0000 */
[----:B---3--:R-:W-:-:S03]  /*14640*/  FMNMX R97, R97, R96, !PT ;  /* 0x0000006061617209 */ /* 0x008fc60007800000 */
[----:B------:R-:W1:Y:S04]  /*14650*/  SHFL.BFLY PT, R98, R99, 0x2, 0x1f ;  /* 0x0c401f0063627f89 */ /* 0x000e6800000e0000 */
[----:B------:R-:W3:Y:S01]  /*14660*/  SHFL.BFLY PT, R96, R97, 0x2, 0x1f ;  /* 0x0c401f0061607f89 */ /* 0x000ee200000e0000 */
[----:B0-----:R-:W-:Y:S02]  /*14670*/  FMNMX R100, R101, R100, !PT ;  /* 0x0000006465647209 */ /* 0x001fe40007800000 */
[----:B-1----:R-:W-:Y:S02]  /*14680*/  FMNMX R98, R99, R98, !PT ;  /* 0x0000006263627209 */ /* 0x002fe40007800000 */
[----:B---3--:R-:W-:-:S03]  /*14690*/  FMNMX R96, R97, R96, !PT ;  /* 0x0000006061607209 */ /* 0x008fc60007800000 */
[----:B------:R-:W0:Y:S04]  /*146a0*/  SHFL.BFLY PT, R99, R98, 0x1, 0x1f ;  /* 0x0c201f0062637f89 */ /* 0x000e2800000e0000 */
[----:B------:R-:W1:Y:S04]  /*146b0*/  SHFL.BFLY PT, R97, R100, 0x1, 0x1f ;  /* 0x0c201f0064617f89 */ /* 0x000e6800000e0000 */
[----:B------:R-:W3:Y:S01]  /*146c0*/  SHFL.BFLY PT, R101, R96, 0x1, 0x1f ;  /* 0x0c201f0060657f89 */ /* 0x000ee200000e0000 */
[----:B0-----:R-:W-:Y:S02]  /*146d0*/  FMNMX R99, R98, R99, !PT ;  /* 0x0000006362637209 */ /* 0x001fe40007800000 */
[----:B-1----:R-:W-:-:S02]  /*146e0*/  FMNMX R97, R100, R97, !PT ;  /* 0x0000006164617209 */ /* 0x002fc40007800000 */
[----:B---3--:R-:W-:-:S03]  /*146f0*/  FMNMX R96, R96, R101, !PT ;  /* 0x0000006560607209 */ /* 0x008fc60007800000 */
[----:B------:R-:W-:Y:S04]  /*14700*/  @!P5 STS [R5+UR7+0x40000], R97 ;  /* 0x040000610500d988 */ /* 0x000fe80008000807 */
[----:B------:R-:W-:Y:S04]  /*14710*/  @!P5 STS [R5+UR7+0x40800], R99 ;  /* 0x040800630500d988 */ /* 0x000fe80008000807 */
[----:B------:R0:W-:Y:S01]  /*14720*/  @!P5 STS [R5+UR7+0x41000], R96 ;  /* 0x041000600500d988 */ /* 0x0001e20008000807 */
[----:B------:R-:W-:Y:S06]  /*14730*/  BAR.SYNC.DEFER_BLOCKING 0x0 ;  /* 0x0000000000007b1d */ /* 0x000fec0000010000 */
[----:B------:R-:W2:Y:S04]  /*14740*/  LDS R96, [R3+0x40000] ;  /* 0x0400000003607984 */ /* 0x000ea80000000800 */
[----:B------:R-:W-:Y:S01]  /*14750*/  LDS R97, [R91+0x40000] ;  /* 0x040000005b617984 */ /* 0x000fe20000000800 */
[----:B0-----:R-:W-:-:S02]  /*14760*/  IMAD.MOV.U32 R5, RZ, RZ, R103 ;  /* 0x000000ffff057224 */ /* 0x001fc400078e0067 */
[----:B------:R-:W-:Y:S01]  /*14770*/  IMAD.MOV.U32 R32, RZ, RZ, R102 ;  /* 0x000000ffff207224 */ /* 0x000fe200078e0066 */
[----:B------:R-:W-:Y:S04]  /*14780*/  LDS R98, [R84+0x40000] ;  /* 0x0400000054627984 */ /* 0x000fe80000000800 */
[----:B------:R-:W-:Y:S04]  /*14790*/  LDS R99, [R76+0x40000] ;  /* 0x040000004c637984 */ /* 0x000fe80000000800 */
[----:B------:R-:W-:Y:S04]  /*147a0*/  LDS R100, [R85+0x40000] ;  /* 0x0400000055647984 */ /* 0x000fe80000000800 */
[----:B------:R-:W-:Y:S04]  /*147b0*/  LDS R101, [R73+0x40000] ;  /* 0x0400000049657984 */ /* 0x000fe80000000800 */
[----:B------:R-:W-:Y:S04]  /*147c0*/  LDS R102, [R86+0x40000] ;  /* 0x0400000056667984 */ /* 0x000fe80000000800 */
[----:B------:R-:W-:Y:S04]  /*147d0*/  LDS R103, [R79+0x40000] ;  /* 0x040000004f677984 */ /* 0x000fe80000000800 */
[----:B------:R-:W-:Y:S04]  /*147e0*/  LDS R104, [R74+0x40000] ;  /* 0x040000004a687984 */ /* 0x000fe80000000800 */
[----:B------:R-:W-:Y:S01]  /*147f0*/  LDS R105, [R80+0x40000] ;  /* 0x0400000050697984 */ /* 0x000fe20000000800 */
[----:B--2---:R-:W-:-:S03]  /*14800*/  FMNMX R2, R96, R2, !PT ;  /* 0x0000000260027209 */ /* 0x004fc60007800000 */
[----:B------:R-:W-:Y:S02]  /*14810*/  LDS R106, [R87+0x40000] ;  /* 0x04000000576a7984 */ /* 0x000fe40000000800 */
[--C-:B------:R-:W-:Y:S01]  /*14820*/  FADD R4, R4, -R2.reuse ;  /* 0x8000000204047221 */ /* 0x100fe20000000000 */
[----:B------:R-:W-:Y:S01]  /*14830*/  FADD R8, R8, -R2 ;  /* 0x8000000208087221 */ /* 0x000fe20000000000 */
[----:B------:R-:W-:Y:S02]  /*14840*/  LDS R107, [R75+0x40000] ;  /* 0x040000004b6b7984 */ /* 0x000fe40000000800 */
[----:B------:R-:W-:Y:S02]  /*14850*/  FMUL R4, R4, 1.4426950216293334961 ;  /* 0x3fb8aa3b04047820 */ /* 0x000fe40000400000 */
[----:B------:R0:W-:Y:S04]  /*14860*/  STL [R1+0x698], R2 ;  /* 0x0006980201007387 */ /* 0x0001e80000100800 */
[----:B------:R-:W-:Y:S04]  /*14870*/  LDS R108, [R90+0x40000] ;  /* 0x040000005a6c7984 */ /* 0x000fe80000000800 */
[----:B------:R-:W-:Y:S01]  /*14880*/  LDS R109, [R81+0x40000] ;  /* 0x04000000516d7984 */ /* 0x000fe20000000800 */
[----:B0-----:R0:W1:Y:S03]  /*14890*/  MUFU.EX2 R2, R4 ;  /* 0x0000000400027308 */ /* 0x0010660000000800 */
[----:B------:R-:W-:Y:S04]  /*148a0*/  LDS R110, [R78+0x40000] ;  /* 0x040000004e6e7984 */ /* 0x000fe80000000800 */
[----:B------:R-:W-:Y:S01]  /*148b0*/  LDS R111, [R82+0x40000] ;  /* 0x04000000526f7984 */ /* 0x000fe20000000800 */
[----:B0-----:R-:W-:-:S03]  /*148c0*/  FMUL R4, R8, 1.4426950216293334961 ;  /* 0x3fb8aa3b08047820 */ /* 0x001fc60000400000 */
[----:B------:R-:W-:Y:S01]  /*148d0*/  LDS R112, [R92+0x40000] ;  /* 0x040000005c707984 */ /* 0x000fe20000000800 */
[----:B------:R-:W0:Y:S03]  /*148e0*/  MUFU.EX2 R3, R4 ;  /* 0x0000000400037308 */ /* 0x000e260000000800 */
[----:B------:R-:W-:Y:S04]  /*148f0*/  LDS R113, [R77+0x40000] ;  /* 0x040000004d717984 */ /* 0x000fe80000000800 */
[----:B-1----:R1:W-:Y:S04]  /*14900*/  STL [R1+0x1ac], R2 ;  /* 0x0001ac0201007387 */ /* 0x0023e80000100800 */
[----:B------:R-:W-:Y:S04]  /*14910*/  LDS R114, [R39+0x40000] ;  /* 0x0400000027727984 */ /* 0x000fe80000000800 */
[----:B------:R-:W-:Y:S04]  /*14920*/  LDS R115, [R38+0x40000] ;  /* 0x0400000026737984 */ /* 0x000fe80000000800 */
[----:B0-----:R0:W-:Y:S04]  /*14930*/  STL [R1+0x1a8], R3 ;  /* 0x0001a80301007387 */ /* 0x0011e80000100800 */
[----:B------:R-:W2:Y:S01]  /*14940*/  LDL R10, [R1+0x568] ;  /* 0x00056800010a7983 */ /* 0x000ea20000100800 */
[----:B------:R-:W-:-:S03]  /*14950*/  FADD R4, R2, R3 ;  /* 0x0000000302047221 */ /* 0x000fc60000000000 */
[----:B-1----:R-:W3:Y:S04]  /*14960*/  LDL R2, [R1+0x570] ;  /* 0x0005700001027983 */ /* 0x002ee80000100800 */
[----:B0-----:R-:W4:Y:S04]  /*14970*/  LDL R3, [R1+0x56c] ;  /* 0x00056c0001037983 */ /* 0x001f280000100800 */
[----:B------:R-:W0:Y:S04]  /*14980*/  SHFL.BFLY PT, R8, R4, 0x2, 0x1f ;  /* 0x0c401f0004087f89 */ /* 0x000e2800000e0000 */
[----:B------:R-:W-:Y:S04]  /*14990*/  LDS R116, [R43+0x40000] ;  /* 0x040000002b747984 */ /* 0x000fe80000000800 */
[----:B------:R-:W-:Y:S04]  /*149a0*/  LDS R117, [R33+0x40000] ;  /* 0x0400000021757984 */ /* 0x000fe80000000800 */
[----:B------:R-:W-:Y:S04]  /*149b0*/  LDS R118, [R35+0x40000] ;  /* 0x0400000023767984 */ /* 0x000fe80000000800 */
[----:B------:R-:W-:Y:S04]  /*149c0*/  LDS R119, [R44+0x40000] ;  /* 0x040000002c777984 */ /* 0x000fe80000000800 */
[----:B------:R-:W-:Y:S01]  /*149d0*/  LDS R120, [R25+0x40000] ;  /* 0x0400000019787984 */ /* 0x000fe20000000800 */
[----:B0-----:R-:W-:-:S03]  /*149e0*/  FADD R8, R4, R8 ;  /* 0x0000000804087221 */ /* 0x001fc60000000000 */
[----:B------:R-:W-:Y:S04]  /*149f0*/  LDS R121, [R26+0x40000] ;  /* 0x040000001a797984 */ /* 0x000fe80000000800 */
[----:B------:R-:W0:Y:S04]  /*14a00*/  SHFL.BFLY PT, R96, R8, 0x1, 0x1f ;  /* 0x0c201f0008607f89 */ /* 0x000e2800000e0000 */
[----:B------:R-:W2:Y:S04]  /*14a10*/  LDS R4, [R72+0x40000] ;  /* 0x0400000048047984 */ /* 0x000ea80000000800 */
[----:B------:R-:W-:Y:S04]  /*14a20*/  LDS R122, [R62+0x40000] ;  /* 0x040000003e7a7984 */ /* 0x000fe80000000800 */
[----:B------:R-:W-:Y:S04]  /*14a30*/  LDS R123, [R63+0x40000] ;  /* 0x040000003f7b7984 */ /* 0x000fe80000000800 */
[----:B------:R-:W-:Y:S04]  /*14a40*/  LDS R124, [R55+0x40000] ;  /* 0x04000000377c7984 */ /* 0x000fe80000000800 */
[----:B------:R-:W-:Y:S01]  /*14a50*/  LDS R125, [R54+0x40000] ;  /* 0x04000000367d7984 */ /* 0x000fe20000000800 */
[----:B0-----:R-:W-:-:S03]  /*14a60*/  FADD R8, R8, R96 ;  /* 0x0000006008087221 */ /* 0x001fc60000000000 */
[----:B------:R-:W3:Y:S04]  /*14a70*/  LDL.LU R28, [R1+0x28] ;  /* 0x00002800011c7983 */ /* 0x000ee80000300800 */
[----:B------:R-:W4:Y:S01]  /*14a80*/  LDS R96, [R83+0x40000] ;  /* 0x0400000053607984 */ /* 0x000f220000000800 */
[----:B------:R-:W-:Y:S06]  /*14a90*/  BAR.SYNC.DEFER_BLOCKING 0x0 ;  /* 0x0000000000007b1d */ /* 0x000fec0000010000 */
[----:B------:R-:W-:Y:S01]  /*14aa0*/  @P0 STS [R58+0x40000], R8 ;  /* 0x040000083a000388 */ /* 0x000fe20000000800 */
[----:B--2---:R-:W-:-:S05]  /*14ab0*/  FMNMX R10, R4, R10, !PT ;  /* 0x0000000a040a7209 */ /* 0x004fca0007800000 */
[----:B------:R0:W-:Y:S01]  /*14ac0*/  STL [R1+0x694], R10 ;  /* 0x0006940a01007387 */ /* 0x0001e20000100800 */
[--C-:B------:R-:W-:Y:S01]  /*14ad0*/  FADD R4, R32, -R10.reuse ;  /* 0x8000000a20047221 */ /* 0x100fe20000000000 */
[----:B----4-:R-:W-:Y:S02]  /*14ae0*/  FMNMX R3, R96, R3, !PT ;  /* 0x0000000360037209 */ /* 0x010fe40007800000 */
[----:B------:R-:W2:Y:S01]  /*14af0*/  LDL.LU R96, [R1+0x20] ;  /* 0x0000200001607983 */ /* 0x000ea20000300800 */
[----:B------:R-:W-:Y:S01]  /*14b00*/  FMUL R4, R4, 1.4426950216293334961 ;  /* 0x3fb8aa3b04047820 */ /* 0x000fe20000400000 */
[----:B------:R-:W-:-:S03]  /*14b10*/  FADD R9, R9, -R10 ;  /* 0x8000000a09097221 */ /* 0x000fc60000000000 */
[----:B0-----:R-:W0:Y:S01]  /*14b20*/  MUFU.EX2 R10, R4 ;  /* 0x00000004000a7308 */ /* 0x001e220000000800 */
[----:B------:R1:W-:Y:S04]  /*14b30*/  STL [R1+0x690], R3 ;  /* 0x0006900301007387 */ /* 0x0003e80000100800 */
[----:B------:R-:W4:Y:S01]  /*14b40*/  LDL R11, [R1+0x574] ;  /* 0x00057400010b7983 */ /* 0x000f220000100800 */
[----:B---3--:R-:W-:Y:S01]  /*14b50*/  FMNMX R30, R97, R2, !PT ;  /* 0x00000002611e7209 */ /* 0x008fe20007800000 */
[--C-:B------:R-:W-:Y:S02]  /*14b60*/  FADD R8, R5, -R3.reuse ;  /* 0x8000000305087221 */ /* 0x100fe40000000000 */
[----:B------:R-:W3:Y:S01]  /*14b70*/  LDL.LU R5, [R1+0x24] ;  /* 0x0000240001057983 */ /* 0x000ee20000300800 */
[----:B------:R-:W-:-:S03]  /*14b80*/  FADD R7, R7, -R3 ;  /* 0x8000000307077221 */ /* 0x000fc60000000000 */
[----:B0-----:R-:W-:Y:S04]  /*14b90*/  STL [R1+0x1a4], R10 ;  /* 0x0001a40a01007387 */ /* 0x001fe80000100800 */
[----:B------:R-:W3:Y:S04]  /*14ba0*/  LDL.LU R2, [R1+0x30] ;  /* 0x0000300001027983 */ /* 0x000ee80000300800 */
[----:B------:R0:W-:Y:S04]  /*14bb0*/  STL [R1+0x68c], R30 ;  /* 0x00068c1e01007387 */ /* 0x0001e80000100800 */
[----:B-1----:R-:W3:Y:S01]  /*14bc0*/  LDL R3, [R1+0x578] ;  /* 0x0005780001037983 */ /* 0x002ee20000100800 */
[----:B------:R-:W-:Y:S01]  /*14bd0*/  FMUL R4, R9, 1.4426950216293334961 ;  /* 0x3fb8aa3b09047820 */ /* 0x000fe20000400000 */
[----:B------:R-:W-:Y:S01]  /*14be0*/  FMUL R7, R7, 1.4426950216293334961 ;  /* 0x3fb8aa3b07077820 */ /* 0x000fe20000400000 */
[----:B------:R-:W-:Y:S01]  /*14bf0*/  FADD R6, R6, -R30 ;  /* 0x8000001e06067221 */ /* 0x000fe20000000000 */
[----:B------:R-:W3:Y:S01]  /*14c00*/  LDL.LU R32, [R1+0x1c] ;  /* 0x00001c0001207983 */ /* 0x000ee20000300800 */
[----:B------:R1:W0:Y:S02]  /*14c10*/  MUFU.EX2 R58, R4 ;  /* 0x00000004003a7308 */ /* 0x0002240000000800 */
[----:B-1----:R-:W-:-:S06]  /*14c20*/  FMUL R4, R8, 1.4426950216293334961 ;  /* 0x3fb8aa3b08047820 */ /* 0x002fcc0000400000 */
[----:B------:R-:W1:Y:S01]  /*14c30*/  MUFU.EX2 R9, R4 ;  /* 0x0000000400097308 */ /* 0x000e620000000800 */
[----:B------:R-:W-:Y:S01]  /*14c40*/  FMUL R6, R6, 1.4426950216293334961 ;  /* 0x3fb8aa3b06067820 */ /* 0x000fe20000400000 */
[----:B0-----:R-:W-:Y:S06]  /*14c50*/  STL [R1+0x1a0], R58 ;  /* 0x0001a03a01007387 */ /* 0x001fec0000100800 */
[----:B------:R-:W-:Y:S01]  /*14c60*/  MUFU.EX2 R8, R6 ;  /* 0x0000000600087308 */ /* 0x000fe20000000800 */
[----:B-1----:R-:W-:Y:S01]  /*14c70*/  STL [R1+0x19c], R9 ;  /* 0x00019c0901007387 */ /* 0x002fe20000100800 */
[----:B--2---:R-:W-:-:S06]  /*14c80*/  FADD R4, R96, -R30 ;  /* 0x8000001e60047221 */ /* 0x004fcc0000000000 */
[----:B------:R-:W0:Y:S01]  /*14c90*/  MUFU.EX2 R96, R7 ;  /* 0x0000000700607308 */ /* 0x000e220000000800 */
[----:B------:R-:W-:-:S07]  /*14ca0*/  FMUL R4, R4, 1.4426950216293334961 ;  /* 0x3fb8aa3b04047820 */ /* 0x000fce0000400000 */
[----:B------:R-:W1:Y:S01]  /*14cb0*/  MUFU.EX2 R7, R4 ;  /* 0x0000000400077308 */ /* 0x000e620000000800 */
[----:B----4-:R-:W-:Y:S01]  /*14cc0*/  FMNMX R11, R98, R11, !PT ;  /* 0x0000000b620b7209 */ /* 0x010fe20007800000 */
[----:B0-----:R-:W-:Y:S04]  /*14cd0*/  STL [R1+0x198], R96 ;  /* 0x0001986001007387 */ /* 0x001fe80000100800 */
[----:B------:R-:W2:Y:S04]  /*14ce0*/  LDL.LU R98, [R1+0x2c] ;  /* 0x00002c0001627983 */ /* 0x000ea80000300800 */
[----:B------:R0:W-:Y:S04]  /*14cf0*/  STL [R1+0x688], R11 ;  /* 0x0006880b01007387 */ /* 0x0001e80000100800 */
[----:B------:R-:W4:Y:S01]  /*14d00*/  LDL R97, [R1+0x770] ;  /* 0x0007700001617983 */ /* 0x000f220000100800 */
[----:B---3--:R-:W-:-:S03]  /*14d10*/  FMNMX R99, R99, R3, !PT ;  /* 0x0000000363637209 */ /* 0x008fc60007800000 */
[----:B-1----:R-:W-:Y:S04]  /*14d20*/  STL [R1+0x194], R7 ;  /* 0x0001940701007387 */ /* 0x002fe80000100800 */
[----:B------:R-:W3:Y:S04]  /*14d30*/  LDL R30, [R1+0x774] ;  /* 0x00077400011e7983 */ /* 0x000ee80000100800 */
[----:B------:R-:W3:Y:S01]  /*14d40*/  LDL.LU R3, [R1+0x14] ;  /* 0x0000140001037983 */ /* 0x000ee20000300800 */
[----:B------:R-:W-:-:S03]  /*14d50*/  FADD R6, R5, -R11 ;  /* 0x8000000b05067221 */ /* 0x000fc60000000000 */
[----:B------:R-:W-:Y:S04]  /*14d60*/  STL [R1+0x684], R99 ;  /* 0x0006846301007387 */ /* 0x000fe80000100800 */
[----:B------:R-:W-:Y:S04]  /*14d70*/  STL [R1+0x190], R8 ;  /* 0x0001900801007387 */ /* 0x000fe80000100800 */
[----:B------:R-:W3:Y:S01]  /*14d80*/  LDL.LU R5, [R1+0x40] ;  /* 0x0000400001057983 */ /* 0x000ee20000300800 */
[----:B------:R-:W-:-:S04]  /*14d90*/  FADD R4, R28, -R11 ;  /* 0x8000000b1c047221 */ /* 0x000fc80000000000 */
[----:B------:R-:W-:-:S04]  /*14da0*/  FMUL R4, R4, 1.4426950216293334961 ;  /* 0x3fb8aa3b04047820 */ /* 0x000fc80000400000 */
[----:B------:R1:W0:Y:S02]  /*14db0*/  MUFU.EX2 R28, R4 ;  /* 0x00000004001c7308 */ /* 0x0002240000000800 */
[----:B-1----:R-:W-:Y:S02]  /*14dc0*/  FADD R4, R2, -R99 ;  /* 0x8000006302047221 */ /* 0x002fe40000000000 */
[----:B------:R-:W3:Y:S01]  /*14dd0*/  LDL.LU R2, [R1+0x34] ;  /* 0x0000340001027983 */ /* 0x000ee20000300800 */
[----:B------:R-:W-:-:S04]  /*14de0*/  FMUL R6, R6, 1.4426950216293334961 ;  /* 0x3fb8aa3b06067820 */ /* 0x000fc80000400000 */
[----:B0-----:R0:W1:Y:S01]  /*14df0*/  MUFU.EX2 R11, R6 ;  /* 0x00000006000b7308 */ /* 0x0010620000000800 */
[----:B------:R-:W-:Y:S01]  /*14e00*/  FMUL R4, R4, 1.4426950216293334961 ;  /* 0x3fb8aa3b04047820 */ /* 0x000fe20000400000 */
[----:B------:R-:W-:Y:S01]  /*14e10*/  STL [R1+0x18c], R28 ;  /* 0x00018c1c01007387 */ /* 0x000fe20000100800 */
[----:B------:R-:W-:Y:S01]  /*14e20*/  FADD R9, R9, R96 ;  /* 0x0000006009097221 */ /* 0x000fe20000000000 */
[----:B0-----:R-:W-:-:S04]  /*14e30*/  FADD R6, R32, -R99 ;  /* 0x8000006320067221 */ /* 0x001fc80000000000 */
[----:B------:R2:W0:Y:S01]  /*14e40*/  MUFU.EX2 R32, R4 ;  /* 0x0000000400207308 */ /* 0x0004220000000800 */
[----:B------:R-:W-:Y:S01]  /*14e50*/  FMUL R6, R6, 1.4426950216293334961 ;  /* 0x3fb8aa3b06067820 */ /* 0x000fe20000400000 */
[----:B-1----:R-:W-:Y:S01]  /*14e60*/  STL [R1+0x188], R11 ;  /* 0x0001880b01007387 */ /* 0x002fe20000100800 */
[----:B------:R-:W-:-:S05]  /*14e70*/  FADD R58, R10, R58 ;  /* 0x0000003a0a3a7221 */ /* 0x000fca0000000000 */
[----:B------:R-:W1:Y:S01]  /*14e80*/  MUFU.EX2 R10, R6 ;  /* 0x00000006000a7308 */ /* 0x000e620000000800 */
[----:B----4-:R-:W-:-:S05]  /*14e90*/  FMNMX R97, R100, R97, !PT ;  /* 0x0000006164617209 */ /* 0x010fca0007800000 */
[--C-:B--2---:R-:W-:Y:S01]  /*14ea0*/  FADD R4, R98, -R97.reuse ;  /* 0x8000006162047221 */ /* 0x104fe20000000000 */
[----:B------:R2:W-:Y:S01]  /*14eb0*/  STL [R1+0x680], R97 ;  /* 0x0006806101007387 */ /* 0x0005e20000100800 */
[----:B---3--:R-:W-:Y:S02]  /*14ec0*/  FMNMX R30, R101, R30, !PT ;  /* 0x0000001e651e7209 */ /* 0x008fe40007800000 */
[----:B------:R-:W-:Y:S01]  /*14ed0*/  FMUL R96, R4, 1.4426950216293334961 ;  /* 0x3fb8aa3b04607820 */ /* 0x000fe20000400000 */
[----:B--2---:R-:W-:-:S03]  /*14ee0*/  FADD R97, R3, -R97 ;  /* 0x8000006103617221 */ /* 0x004fc60000000000 */
[----:B------:R2:W3:Y:S01]  /*14ef0*/  MUFU.EX2 R3, R96 ;  /* 0x0000006000037308 */ /* 0x0004e20000000800 */
[----:B------:R-:W-:Y:S01]  /*14f00*/  FMUL R97, R97, 1.4426950216293334961 ;  /* 0x3fb8aa3b61617820 */ /* 0x000fe20000400000 */
[----:B--2---:R-:W-:-:S06]  /*14f10*/  FADD R96, R5, -R30 ;  /* 0x8000001e05607221 */ /* 0x004fcc0000000000 */
[----:B------:R2:W4:Y:S01]  /*14f20*/  MUFU.EX2 R5, R97 ;  /* 0x0000006100057308 */ /* 0x0005220000000800 */
[----:B0-----:R-:W-:Y:S01]  /*14f30*/  STL [R1+0x184], R32 ;  /* 0x0001842001007387 */ /* 0x001fe20000100800 */
[----:B------:R-:W-:-:S03]  /*14f40*/  FMUL R96, R96, 1.4426950216293334961 ;  /* 0x3fb8aa3b60607820 */ /* 0x000fc60000400000 */
[----:B------:R0:W-:Y:S04]  /*14f50*/  STL [R1+0x67c], R30 ;  /* 0x00067c1e01007387 */ /* 0x0001e80000100800 */
[----:B------:R-:W4:Y:S04]  /*14f60*/  LDL.LU R100, [R1+0x44] ;  /* 0x0000440001647983 */ /* 0x000f280000300800 */
[----:B------:R-:W4:Y:S04]  /*14f70*/  LDL.LU R101, [R1+0x4c] ;  /* 0x00004c0001657983 */ /* 0x000f280000300800 */
[----:B-1----:R-:W-:Y:S01]  /*14f80*/  STL [R1+0x180], R10 ;  /* 0x0001800a01007387 */ /* 0x002fe20000100800 */
[----:B--2---:R-:W-:-:S03]  /*14f90*/  FADD R97, R2, -R30 ;  /* 0x8000001e02617221 */ /* 0x004fc60000000000 */
[----:B------:R-:W2:Y:S01]  /*14fa0*/  LDL.LU R98, [R1+0x3c] ;  /* 0x00003c0001627983 */ /* 0x000ea20000300800 */
[----:B------:R1:W1:Y:S03]  /*14fb0*/  MUFU.EX2 R2, R96 ;  /* 0x0000006000027308 */ /* 0x0002660000000800 */
[----:B------:R-:W2:Y:S04]  /*14fc0*/  LDL R99, [R1+0x77c] ;  /* 0x00077c0001637983 */ /* 0x000ea80000100800 */
[----:B---3--:R-:W-:Y:S04]  /*14fd0*/  STL [R1+0x17c], R3 ;  /* 0x00017c0301007387 */ /* 0x008fe80000100800 */
[----:B0-----:R-:W3:Y:S04]  /*14fe0*/  LDL.LU R30, [R1+0x1120] ;  /* 0x00112000011e7983 */ /* 0x001ee80000300800 */
[----:B----4-:R-:W-:Y:S04]  /*14ff0*/  STL [R1+0x178], R5 ;  /* 0x0001780501007387 */ /* 0x010fe80000100800 */
[----:B-1----:R-:W4:Y:S01]  /*15000*/  LDL R96, [R1+0x778] ;  /* 0x0007780001607983 */ /* 0x002f220000100800 */
[----:B------:R-:W-:-:S03]  /*15010*/  FADD R8, R7, R8 ;  /* 0x0000000807087221 */ /* 0x000fc60000000000 */
[----:B------:R-:W0:Y:S04]  /*15020*/  SHFL.BFLY PT, R7, R58, 0x2, 0x1f ;  /* 0x0c401f003a077f89 */ /* 0x000e2800000e0000 */
[----:B------:R-:W1:Y:S04]  /*15030*/  SHFL.BFLY PT, R4, R8, 0x2, 0x1f ;  /* 0x0c401f0008047f89 */ /* 0x000e6800000e0000 */
[----:B------:R-:W0:Y:S01]  /*15040*/  SHFL.BFLY PT, R6, R9, 0x2, 0x1f ;  /* 0x0c401f0009067f89 */ /* 0x000e2200000e0000 */
[----:B----4-:R-:W-:-:S03]  /*15050*/  FMNMX R96, R102, R96, !PT ;  /* 0x0000006066607209 */ /* 0x010fc60007800000 */
[----:B------:R-:W4:Y:S01]  /*15060*/  LDL.LU R102, [R1+0x48] ;  /* 0x0000480001667983 */ /* 0x000f220000300800 */
[----:B0-----:R-:W-:Y:S01]  /*15070*/  FADD R7, R58, R7 ;  /* 0x000000073a077221 */ /* 0x001fe20000000000 */
[----:B-1----:R-:W-:Y:S01]  /*15080*/  FADD R4, R8, R4 ;  /* 0x0000000408047221 */ /* 0x002fe20000000000 */
[----:B------:R-:W-:Y:S01]  /*15090*/  FMUL R97, R97, 1.4426950216293334961 ;  /* 0x3fb8aa3b61617820 */ /* 0x000fe20000400000 */
[----:B------:R-:W-:Y:S01]  /*150a0*/  STL [R1+0x174], R2 ;  /* 0x0001740201007387 */ /* 0x000fe20000100800 */
[----:B------:R-:W-:-:S03]  /*150b0*/  FADD R6, R9, R6 ;  /* 0x0000000609067221 */ /* 0x000fc60000000000 */
[----:B------:R-:W-:Y:S01]  /*150c0*/  STL [R1+0x678], R96 ;  /* 0x0006786001007387 */ /* 0x000fe20000100800 */
[----:B--2---:R-:W-:-:S03]  /*150d0*/  FMNMX R99, R103, R99, !PT ;  /* 0x0000006367637209 */ /* 0x004fc60007800000 */
[----:B------:R-:W0:Y:S02]  /*150e0*/  SHFL.BFLY PT, R9, R4, 0x1, 0x1f ;  /* 0x0c201f0004097f89 */ /* 0x000e2400000e0000 */
[----:B0-----:R-:W-:Y:S01]  /*150f0*/  FADD R4, R4, R9 ;  /* 0x0000000904047221 */ /* 0x001fe20000000000 */
[----:B----4-:R-:W-:-:S04]  /*15100*/  FADD R58, R102, -R96 ;  /* 0x80000060663a7221 */ /* 0x010fc80000000000 */
[----:B------:R-:W-:Y:S01]  /*15110*/  FMUL R8, R58, 1.4426950216293334961 ;  /* 0x3fb8aa3b3a087820 */ /* 0x000fe20000400000 */
[----:B------:R-:W-:Y:S01]  /*15120*/  FADD R96, R100, -R96 ;  /* 0x8000006064607221 */ /* 0x000fe20000000000 */
[----:B------:R-:W0:Y:S01]  /*15130*/  MUFU.EX2 R102, R97 ;  /* 0x0000006100667308 */ /* 0x000e220000000800 */
[----:B------:R-:W1:Y:S07]  /*15140*/  SHFL.BFLY PT, R58, R6, 0x1, 0x1f ;  /* 0x0c201f00063a7f89 */ /* 0x000e6e00000e0000 */
[----:B------:R2:W4:Y:S01]  /*15150*/  MUFU.EX2 R100, R8 ;  /* 0x0000000800647308 */ /* 0x0005220000000800 */
[----:B------:R-:W-:Y:S01]  /*15160*/  FMUL R96, R96, 1.4426950216293334961 ;  /* 0x3fb8aa3b60607820 */ /* 0x000fe20000400000 */
[----:B--2---:R-:W2:Y:S01]  /*15170*/  SHFL.BFLY PT, R8, R7, 0x1, 0x1f ;  /* 0x0c201f0007087f89 */ /* 0x004ea200000e0000 */
[----:B------:R-:W-:-:S05]  /*15180*/  FADD R97, R101, -R99 ;  /* 0x8000006365617221 */ /* 0x000fca0000000000 */
[----:B------:R1:W-:Y:S01]  /*15190*/  MUFU.EX2 R101, R96 ;  /* 0x0000006000657308 */ /* 0x0003e20000000800 */
[----:B------:R-:W-:Y:S01]  /*151a0*/  FMUL R97, R97, 1.4426950216293334961 ;  /* 0x3fb8aa3b61617820 */ /* 0x000fe20000400000 */
[----:B0-----:R-:W-:Y:S01]  /*151b0*/  STL [R1+0x170], R102 ;  /* 0x0001706601007387 */ /* 0x001fe20000100800 */
[----:B-1----:R-:W-:-:S03]  /*151c0*/  FADD R96, R98, -R99 ;  /* 0x8000006362607221 */ /* 0x002fc60000000000 */
[----:B------:R0:W-:Y:S01]  /*151d0*/  STL [R1+0x674], R99 ;  /* 0x0006746301007387 */ /* 0x0001e20000100800 */
[----:B------:R-:W-:Y:S01]  /*151e0*/  FMUL R96, R96, 1.4426950216293334961 ;  /* 0x3fb8aa3b60607820 */ /* 0x000fe20000400000 */
[----:B------:R1:W-:Y:S01]  /*151f0*/  MUFU.EX2 R98, R97 ;  /* 0x0000006100627308 */ /* 0x0003e20000000800 */
[----:B------:R-:W-:-:S07]  /*15200*/  FADD R6, R6, R58 ;  /* 0x0000003a06067221 */ /* 0x000fce0000000000 */
[----:B0-----:R-:W0:Y:S01]  /*15210*/  MUFU.EX2 R99, R96 ;  /* 0x0000006000637308 */ /* 0x001e220000000800 */
[----:B--2---:R-:W-:Y:S01]  /*15220*/  FADD R7, R7, R8 ;  /* 0x0000000807077221 */ /* 0x004fe20000000000 */
[----:B-1----:R-:W-:-:S04]  /*15230*/  FADD R97, R28, R11 ;  /* 0x0000000b1c617221 */ /* 0x002fc80000000000 */
[----:B------:R-:W-:Y:S04]  /*15240*/  @P0 STS [R94+0x40000], R7 ;  /* 0x040000075e000388 */ /* 0x000fe80000000800 */
[----:B------:R1:W-:Y:S04]  /*15250*/  @P0 STS [R57+0x40000], R6 ;  /* 0x0400000639000388 */ /* 0x0003e80000000800 */
[----:B------:R2:W-:Y:S04]  /*15260*/  @P0 STS [R95+0x40000], R4 ;  /* 0x040000045f000388 */ /* 0x0005e80000000800 */
[----:B----4-:R-:W-:Y:S01]  /*15270*/  STL [R1+0x16c], R100 ;  /* 0x00016c6401007387 */ /* 0x010fe20000100800 */
[----:B0-----:R-:W-:Y:S01]  /*15280*/  FADD R9, R98, R99 ;  /* 0x0000006362097221 */ /* 0x001fe20000000000 */
[----:B-1----:R-:W-:-:S02]  /*15290*/  FADD R57, R100, R101 ;  /* 0x0000006564397221 */ /* 0x002fc40000000000 */
[----:B------:R-:W-:Y:S01]  /*152a0*/  STL [R1+0x168], R101 ;  /* 0x0001686501007387 */ /* 0x000fe20000100800 */
[----:B--2---:R-:W-:-:S03]  /*152b0*/  FADD R95, R32, R10 ;  /* 0x0000000a205f7221 */ /* 0x004fc60000000000 */
[----:B------:R-:W-:Y:S04]  /*152c0*/  STL [R1+0x164], R98 ;  /* 0x0001646201007387 */ /* 0x000fe80000100800 */
[----:B------:R-:W0:Y:S04]  /*152d0*/  SHFL.BFLY PT, R98, R97, 0x2, 0x1f ;  /* 0x0c401f0061627f89 */ /* 0x000e2800000e0000 */
[----:B------:R-:W1:Y:S04]  /*152e0*/  SHFL.BFLY PT, R96, R95, 0x2, 0x1f ;  /* 0x0c401f005f607f89 */ /* 0x000e6800000e0000 */
[----:B------:R-:W2:Y:S04]  /*152f0*/  SHFL.BFLY PT, R6, R9, 0x2, 0x1f ;  /* 0x0c401f0009067f89 */ /* 0x000ea800000e0000 */
[----:B------:R-:W4:Y:S04]  /*15300*/  SHFL.BFLY PT, R7, R57, 0x2, 0x1f ;  /* 0x0c401f0039077f89 */ /* 0x000f2800000e0000 */
[----:B------:R-:W-:Y:S01]  /*15310*/  STL [R1+0x160], R99 ;  /* 0x0001606301007387 */ /* 0x000fe20000100800 */
[----:B------:R-:W-:-:S03]  /*15320*/  FADD R94, R3, R5 ;  /* 0x00000005035e7221 */ /* 0x000fc60000000000 */
[----:B------:R-:W3:Y:S01]  /*15330*/  LDL.LU R11, [R1+0x111c] ;  /* 0x00111c00010b7983 */ /* 0x000ee20000300800 */
[----:B0-----:R-:W-:-:S03]  /*15340*/  FADD R98, R97, R98 ;  /* 0x0000006261627221 */ /* 0x001fc60000000000 */
[----:B------:R-:W3:Y:S01]  /*15350*/  LDL.LU R28, [R1+0x1118] ;  /* 0x00111800011c7983 */ /* 0x000ee20000300800 */
[----:B-1----:R-:W-:-:S03]  /*15360*/  FADD R95, R95, R96 ;  /* 0x000000605f5f7221 */ /* 0x002fc60000000000 */
[----:B------:R-:W3:Y:S01]  /*15370*/  LDL.LU R10, [R1+0x1114] ;  /* 0x00111400010a7983 */ /* 0x000ee20000300800 */
[----:B------:R-:W-:Y:S01]  /*15380*/  FADD R58, R2, R102 ;  /* 0x00000066023a7221 */ /* 0x000fe20000000000 */
[----:B--2---:R-:W-:Y:S02]  /*15390*/  FADD R6, R9, R6 ;  /* 0x0000000609067221 */ /* 0x004fe40000000000 */
[----:B------:R-:W2:Y:S01]  /*153a0*/  LDL.LU R32, [R1+0x1110] ;  /* 0x0011100001207983 */ /* 0x000ea20000300800 */
[----:B----4-:R-:W-:-:S03]  /*153b0*/  FADD R7, R57, R7 ;  /* 0x0000000739077221 */ /* 0x010fc60000000000 */
[----:B------:R-:W4:Y:S04]  /*153c0*/  LDL.LU R5, [R1+0x110c] ;  /* 0x00110c0001057983 */ /* 0x000f280000300800 */
[----:B------:R-:W0:Y:S04]  /*153d0*/  SHFL.BFLY PT, R9, R98, 0x1, 0x1f ;  /* 0x0c201f0062097f89 */ /* 0x000e2800000e0000 */
[----:B------:R-:W2:Y:S04]  /*153e0*/  LDL.LU R3, [R1+0x1108] ;  /* 0x0011080001037983 */ /* 0x000ea80000300800 */
[----:B------:R-:W1:Y:S04]  /*153f0*/  SHFL.BFLY PT, R57, R95, 0x1, 0x1f ;  /* 0x0c201f005f397f89 */ /* 0x000e6800000e0000 */
[----:B------:R-:W2:Y:S04]  /*15400*/  LDL.LU R2, [R1+0x1104] ;  /* 0x0011040001027983 */ /* 0x000ea80000300800 */
[----:B------:R-:W2:Y:S04]  /*15410*/  LDL R102, [R1+0x788] ;  /* 0x0007880001667983 */ /* 0x000ea80000100800 */
[----:B------:R-:W3:Y:S04]  /*15420*/  LDL.LU R103, [R1+0x64] ;  /* 0x0000640001677983 */ /* 0x000ee80000300800 */
[----:B------:R-:W4:Y:S01]  /*15430*/  LDL.LU R101, [R1+0x60] ;  /* 0x0000600001657983 */ /* 0x000f220000300800 */
[----:B0-----:R-:W-:-:S03]  /*15440*/  FADD R9, R98, R9 ;  /* 0x0000000962097221 */ /* 0x001fc60000000000 */
[----:B------:R-:W4:Y:S04]  /*15450*/  LDL R100, [R1+0x790] ;  /* 0x0007900001647983 */ /* 0x000f280000100800 */
[----:B------:R-:W4:Y:S01]  /*15460*/  LDL.LU R99, [R1+0x5c] ;  /* 0x00005c0001637983 */ /* 0x000f220000300800 */
[----:B-1----:R-:W-:-:S03]  /*15470*/  FADD R57, R95, R57 ;  /* 0x000000395f397221 */ /* 0x002fc60000000000 */
[----:B------:R-:W4:Y:S04]  /*15480*/  LDL.LU R98, [R1+0x10] ;  /* 0x0000100001627983 */ /* 0x000f280000300800 */
[----:B------:R-:W4:Y:S04]  /*15490*/  LDL R95, [R1+0x78c] ;  /* 0x00078c00015f7983 */ /* 0x000f280000100800 */
[----:B------:R-:W0:Y:S04]  /*154a0*/  SHFL.BFLY PT, R8, R94, 0x2, 0x1f ;  /* 0x0c401f005e087f89 */ /* 0x000e2800000e0000 */
[----:B------:R-:W1:Y:S04]  /*154b0*/  SHFL.BFLY PT, R4, R58, 0x2, 0x1f ;  /* 0x0c401f003a047f89 */ /* 0x000e6800000e0000 */
[----:B------:R-:W1:Y:S01]  /*154c0*/  SHFL.BFLY PT, R96, R7, 0x1, 0x1f ;  /* 0x0c201f0007607f89 */ /* 0x000e6200000e0000 */
[----:B0-----:R-:W-:Y:S01]  /*154d0*/  FADD R8, R94, R8 ;  /* 0x000000085e087221 */ /* 0x001fe20000000000 */
[----:B-1----:R-:W-:-:S04]  /*154e0*/  FADD R4, R58, R4 ;  /* 0x000000043a047221 */ /* 0x002fc80000000000 */
[----:B------:R-:W0:Y:S04]  /*154f0*/  SHFL.BFLY PT, R58, R8, 0x1, 0x1f ;  /* 0x0c201f00083a7f89 */ /* 0x000e2800000e0000 */
[----:B------:R-:W1:Y:S04]  /*15500*/  SHFL.BFLY PT, R94, R4, 0x1, 0x1f ;  /* 0x0c201f00045e7f89 */ /* 0x000e6800000e0000 */
[----:B------:R-:W1:Y:S04]  /*15510*/  SHFL.BFLY PT, R97, R6, 0x1, 0x1f ;  /* 0x0c201f0006617f89 */ /* 0x000e6800000e0000 */
[----:B------:R-:W-:Y:S01]  /*15520*/  @P0 STS [R89+0x40000], R9 ;  /* 0x0400000959000388 */ /* 0x000fe20000000800 */
[----:B------:R-:W-:-:S03]  /*15530*/  FADD R7, R7, R96 ;  /* 0x0000006007077221 */ /* 0x000fc60000000000 */
[----:B------:R-:W-:Y:S01]  /*15540*/  @P0 STS [R71+0x40000], R57 ;  /* 0x0400003947000388 */ /* 0x000fe20000000800 */
[----:B0-----:R-:W-:Y:S01]  /*15550*/  FADD R8, R8, R58 ;  /* 0x0000003a08087221 */ /* 0x001fe20000000000 */
[----:B-1----:R-:W-:-:S04]  /*15560*/  FADD R4, R4, R94 ;  /* 0x0000005e04047221 */ /* 0x002fc80000000000 */
[----:B------:R-:W-:Y:S04]  /*15570*/  @P0 STS [R93+0x40000], R8 ;  /* 0x040000085d000388 */ /* 0x000fe80000000800 */
[----:B------:R3:W-:Y:S01]  /*15580*/  @P0 STS [R69+0x40000], R4 ;  /* 0x0400000445000388 */ /* 0x0007e20000000800 */
[----:B------:R-:W-:-:S03]  /*15590*/  FADD R6, R6, R97 ;  /* 0x0000006106067221 */ /* 0x000fc60000000000 */
[----:B------:R-:W-:Y:S04]  /*155a0*/  @P0 STS [R88+0x40000], R7 ;  /* 0x0400000758000388 */ /* 0x000fe80000000800 */
[----:B------:R0:W-:Y:S01]  /*155b0*/  @P0 STS [R70+0x40000], R6 ;  /* 0x0400000646000388 */ /* 0x0001e20000000800 */
[----:B--2---:R-:W-:-:S05]  /*155c0*/  FMNMX R102, R104, R102, !PT ;  /* 0x0000006668667209 */ /* 0x004fca0007800000 */
[--C-:B---3--:R-:W-:Y:S01]  /*155d0*/  FADD R4, R103, -R102.reuse ;  /* 0x8000006667047221 */ /* 0x108fe20000000000 */
[----:B------:R1:W-:Y:S03]  /*155e0*/  STL [R1+0x670], R102 ;  /* 0x0006706601007387 */ /* 0x0003e60000100800 */
[----:B------:R-:W-:Y:S01]  /*155f0*/  FMUL R4, R4, 1.4426950216293334961 ;  /* 0x3fb8aa3b04047820 */ /* 0x000fe20000400000 */
[----:B------:R-:W2:Y:S01]  /*15600*/  LDL.LU R103, [R1+0x58] ;  /* 0x0000580001677983 */ /* 0x000ea20000300800 */
[----:B0-----:R-:W-:-:S03]  /*15610*/  FADD R6, R2, -R102 ;  /* 0x8000006602067221 */ /* 0x001fc60000000000 */
[----:B------:R-:W3:Y:S01]  /*15620*/  LDL R8, [R1+0x794] ;  /* 0x0007940001087983 */ /* 0x000ee20000100800 */
[----:B------:R0:W0:Y:S01]  /*15630*/  MUFU.EX2 R2, R4 ;  /* 0x0000000400027308 */ /* 0x0000220000000800 */
[----:B------:R-:W-:Y:S01]  /*15640*/  FMUL R6, R6, 1.4426950216293334961 ;  /* 0x3fb8aa3b06067820 */ /* 0x000fe20000400000 */
[----:B----4-:R-:W-:Y:S01]  /*15650*/  FMNMX R57, R106, R100, !PT ;  /* 0x000000646a397209 */ /* 0x010fe20007800000 */
[----:B-1----:R-:W4:Y:S01]  /*15660*/  LDL.LU R102, [R1+0x4] ;  /* 0x0000040001667983 */ /* 0x002f220000300800 */
[----:B------:R-:W-:-:S04]  /*15670*/  FMNMX R7, R105, R95, !PT ;  /* 0x0000005f69077209 */ /* 0x000fc80007800000 */
[----:B------:R1:W1:Y:S01]  /*15680*/  MUFU.EX2 R9, R6 ;  /* 0x0000000600097308 */ /* 0x0002620000000800 */
[----:B------:R1:W-:Y:S01]  /*15690*/  STL [R1+0x66c], R7 ;  /* 0x00066c0701007387 */ /* 0x0003e20000100800 */
[----:B0-----:R-:W-:-:S03]  /*156a0*/  FADD R4, R101, -R7 ;  /* 0x8000000765047221 */ /* 0x001fc60000000000 */
[----:B------:R-:W4:Y:S01]  /*156b0*/  LDL.LU R101, [R1+0x54] ;  /* 0x0000540001657983 */ /* 0x000f220000300800 */
[----:B-1----:R-:W-:-:S03]  /*156c0*/  FADD R6, R98, -R7 ;  /* 0x8000000762067221 */ /* 0x002fc60000000000 */
[----:B------:R-:W-:Y:S01]  /*156d0*/  STL [R1+0x128], R2 ;  /* 0x0001280201007387 */ /* 0x000fe20000100800 */
[----:B------:R-:W-:-:S03]  /*156e0*/  FMUL R4, R4, 1.4426950216293334961 ;  /* 0x3fb8aa3b04047820 */ /* 0x000fc60000400000 */
[----:B------:R-:W4:Y:S04]  /*156f0*/  LDL.LU R100, [R1] ;  /* 0x0000000001647983 */ /* 0x000f280000300800 */
[----:B------:R0:W-:Y:S04]  /*15700*/  STL [R1+0x668], R57 ;  /* 0x0006683901007387 */ /* 0x0001e80000100800 */
[----:B------:R-:W4:Y:S01]  /*15710*/  LDL R7, [R1+0x7a0] ;  /* 0x0007a00001077983 */ /* 0x000f220000100800 */
[----:B------:R1:W0:Y:S01]  /*15720*/  MUFU.EX2 R95, R4 ;  /* 0x00000004005f7308 */ /* 0x0002220000000800 */
[----:B------:R-:W-:-:S02]  /*15730*/  FMUL R6, R6, 1.4426950216293334961 ;  /* 0x3fb8aa3b06067820 */ /* 0x000fc40000400000 */
[----:B------:R-:W-:Y:S05]  /*15740*/  STL [R1+0x124], R9 ;  /* 0x0001240901007387 */ /* 0x000fea0000100800 */
[----:B------:R0:W0:Y:S01]  /*15750*/  MUFU.EX2 R96, R6 ;  /* 0x0000000600607308 */ /* 0x0000220000000800 */
[--C-:B-1----:R-:W-:Y:S02]  /*15760*/  FADD R4, R99, -R57.reuse ;  /* 0x8000003963047221 */ /* 0x102fe40000000000 */
[----:B------:R-:W4:Y:S04]  /*15770*/  LDL.LU R99, [R1+0x50] ;  /* 0x0000500001637983 */ /* 0x000f280000300800 */
[----:B0-----:R-:W-:Y:S01]  /*15780*/  STL [R1+0x120], R95 ;  /* 0x0001205f01007387 */ /* 0x001fe20000100800 */
[----:B------:R-:W-:-:S03]  /*15790*/  FADD R6, R3, -R57 ;  /* 0x8000003903067221 */ /* 0x000fc60000000000 */
[----:B------:R-:W4:Y:S01]  /*157a0*/  LDL R3, [R1+0x7a4] ;  /* 0x0007a40001037983 */ /* 0x000f220000100800 */
[----:B------:R-:W-:-:S04]  /*157b0*/  FMUL R4, R4, 1.4426950216293334961 ;  /* 0x3fb8aa3b04047820 */ /* 0x000fc80000400000 */
[----:B------:R2:W0:Y:S01]  /*157c0*/  MUFU.EX2 R93, R4 ;  /* 0x00000004005d7308 */ /* 0x0004220000000800 */
[----:B------:R-:W-:-:S07]  /*157d0*/  FMUL R6, R6, 1.4426950216293334961 ;  /* 0x3fb8aa3b06067820 */ /* 0x000fce0000400000 */
[----:B------:R4:W1:Y:S01]  /*157e0*/  MUFU.EX2 R94, R6 ;  /* 0x00000006005e7308 */ /* 0x0008620000000800 */
[----:B------:R-:W-:Y:S01]  /*157f0*/  STL [R1+0x11c], R96 ;  /* 0x00011c6001007387 */ /* 0x000fe20000100800 */
[----:B---3--:R-:W-:-:S05]  /*15800*/  FMNMX R8, R107, R8, !PT ;  /* 0x000000086b087209 */ /* 0x008fca0007800000 */
[----:B--2---:R-:W-:-:S04]  /*15810*/  FADD R4, R103, -R8 ;  /* 0x8000000867047221 */ /* 0x004fc80000000000 */
[----:B------:R-:W-:-:S04]  /*15820*/  FMUL R4, R4, 1.4426950216293334961 ;  /* 0x3fb8aa3b04047820 */ /* 0x000fc80000400000 */
[----:B------:R2:W3:Y:S01]  /*15830*/  MUFU.EX2 R88, R4 ;  /* 0x0000000400587308 */ /* 0x0004e20000000800 */
[----:B------:R1:W-:Y:S01]  /*15840*/  STL [R1+0x664], R8 ;  /* 0x0006640801007387 */ /* 0x0003e20000100800 */
[----:B----4-:R-:W-:-:S03]  /*15850*/  FADD R6, R102, -R8 ;  /* 0x8000000866067221 */ /* 0x010fc60000000000 */
[----:B0-----:R-:W-:Y:S01]  /*15860*/  STL [R1+0x114], R93 ;  /* 0x0001145d01007387 */ /* 0x001fe20000100800 */
[----:B------:R-:W-:-:S03]  /*15870*/  FMUL R6, R6, 1.4426950216293334961 ;  /* 0x3fb8aa3b06067820 */ /* 0x000fc60000400000 */
[----:B------:R-:W4:Y:S01]  /*15880*/  LDL R57, [R1+0x7a8] ;  /* 0x0007a80001397983 */ /* 0x000f220000100800 */
[----:B------:R0:W0:Y:S01]  /*15890*/  MUFU.EX2 R89, R6 ;  /* 0x0000000600597308 */ /* 0x0000220000000800 */
[----:B------:R-:W-:-:S05]  /*158a0*/  FMNMX R7, R108, R7, !PT ;  /* 0x000000076c077209 */ /* 0x000fca0007800000 */
[----:B------:R0:W-:Y:S01]  /*158b0*/  STL [R1+0x660], R7 ;  /* 0x0006600701007387 */ /* 0x0001e20000100800 */
[----:B--2---:R-:W-:-:S03]  /*158c0*/  FADD R4, R101, -R7 ;  /* 0x8000000765047221 */ /* 0x004fc60000000000 */
[----:B-1----:R-:W-:Y:S01]  /*158d0*/  STL [R1+0x110], R94 ;  /* 0x0001105e01007387 */ /* 0x002fe20000100800 */
[----:B------:R-:W-:-:S03]  /*158e0*/  FMUL R4, R4, 1.4426950216293334961 ;  /* 0x3fb8aa3b04047820 */ /* 0x000fc60000400000 */
[----:B---3--:R-:W-:Y:S04]  /*158f0*/  STL [R1+0x10c], R88 ;  /* 0x00010c5801007387 */ /* 0x008fe80000100800 */
[----:B------:R-:W2:Y:S01]  /*15900*/  LDL R58, [R1+0x7ac] ;  /* 0x0007ac00013a7983 */ /* 0x000ea20000100800 */
[----:B------:R1:W3:Y:S01]  /*15910*/  MUFU.EX2 R8, R4 ;  /* 0x0000000400087308 */ /* 0x0002e20000000800 */
[----:B0-----:R-:W-:Y:S02]  /*15920*/  FADD R6, R100, -R7 ;  /* 0x8000000764067221 */ /* 0x001fe40000000000 */
[----:B------:R-:W-:Y:S01]  /*15930*/  STL [R1+0x104], R89 ;  /* 0x0001045901007387 */ /* 0x000fe20000100800 */
[----:B------:R-:W-:-:S03]  /*15940*/  FMNMX R7, R109, R3, !PT ;  /* 0x000000036d077209 */ /* 0x000fc60007800000 */
[----:B------:R-:W2:Y:S01]  /*15950*/  LDL R3, [R1+0x7b8] ;  /* 0x0007b80001037983 */ /* 0x000ea20000100800 */
[----:B-1----:R-:W-:-:S03]  /*15960*/  FMUL R4, R6, 1.4426950216293334961 ;  /* 0x3fb8aa3b06047820 */ /* 0x002fc60000400000 */
[----:B------:R0:W-:Y:S01]  /*15970*/  STL [R1+0x65c], R7 ;  /* 0x00065c0701007387 */ /* 0x0001e20000100800 */
[----:B------:R1:W0:Y:S03]  /*15980*/  MUFU.EX2 R71, R4 ;  /* 0x0000000400477308 */ /* 0x0002260000000800 */
[----:B---3--:R-:W-:Y:S01]  /*15990*/  STL [R1+0x100], R8 ;  /* 0x0001000801007387 */ /* 0x008fe20000100800 */
[----:B-1----:R-:W-:-:S03]  /*159a0*/  FADD R4, R2, R9 ;  /* 0x0000000902047221 */ /* 0x002fc60000000000 */
[----:B------:R-:W3:Y:S01]  /*159b0*/  LDL R2, [R1+0x7bc] ;  /* 0x0007bc0001027983 */ /* 0x000ee20000100800 */
[--C-:B------:R-:W-:Y:S01]  /*159c0*/  FADD R6, R99, -R7.reuse ;  /* 0x8000000763067221 */ /* 0x100fe20000000000 */
[----:B0-----:R-:W-:Y:S02]  /*159d0*/  FADD R7, R5, -R7 ;  /* 0x8000000705077221 */ /* 0x001fe40000000000 */
[----:B------:R-:W0:Y:S01]  /*159e0*/  SHFL.BFLY PT, R5, R4, 0x2, 0x1f ;  /* 0x0c401f0004057f89 */ /* 0x000e2200000e0000 */
[----:B------:R-:W-:-:S04]  /*159f0*/  FMUL R6, R6, 1.4426950216293334961 ;  /* 0x3fb8aa3b06067820 */ /* 0x000fc80000400000 */
[----:B------:R1:W0:Y:S01]  /*15a00*/  MUFU.EX2 R9, R6 ;  /* 0x0000000600097308 */ /* 0x0002220000000800 */
[----:B------:R-:W-:-:S07]  /*15a10*/  FMUL R7, R7, 1.4426950216293334961 ;  /* 0x3fb8aa3b07077820 */ /* 0x000fce0000400000 */
[----:B------:R0:W1:Y:S01]  /*15a20*/  MUFU.EX2 R70, R7 ;  /* 0x0000000700467308 */ /* 0x0000620000000800 */
[----:B------:R-:W-:Y:S01]  /*15a30*/  STL [R1+0xfc], R71 ;  /* 0x0000fc4701007387 */ /* 0x000fe20000100800 */
[----:B0-----:R-:W-:Y:S01]  /*15a40*/  FADD R4, R4, R5 ;  /* 0x0000000504047221 */ /* 0x001fe20000000000 */
[----:B----4-:R-:W-:-:S05]  /*15a50*/  FMNMX R57, R110, R57, !PT ;  /* 0x000000396e397209 */ /* 0x010fca0007800000 */
[----:B-1----:R-:W-:-:S04]  /*15a60*/  FADD R6, R10, -R57 ;  /* 0x800000390a067221 */ /* 0x002fc80000000000 */
[----:B------:R-:W-:Y:S01]  /*15a70*/  FMUL R6, R6, 1.4426950216293334961 ;  /* 0x3fb8aa3b06067820 */ /* 0x000fe20000400000 */
[----:B------:R-:W-:-:S03]  /*15a80*/  FADD R7, R32, -R57 ;  /* 0x8000003920077221 */ /* 0x000fc60000000000 */
[----:B------:R0:W1:Y:S01]  /*15a90*/  MUFU.EX2 R10, R6 ;  /* 0x00000006000a7308 */ /* 0x0000620000000800 */
[----:B------:R-:W-:Y:S01]  /*15aa0*/  FMUL R7, R7, 1.4426950216293334961 ;  /* 0x3fb8aa3b07077820 */ /* 0x000fe20000400000 */
[----:B------:R4:W-:Y:S01]  /*15ab0*/  STL [R1+0x658], R57 ;  /* 0x0006583901007387 */ /* 0x0009e20000100800 */
[----:B--2---:R-:W-:-:S05]  /*15ac0*/  FMNMX R58, R111, R58, !PT ;  /* 0x0000003a6f3a7209 */ /* 0x004fca0007800000 */
[--C-:B0-----:R-:W-:Y:S01]  /*15ad0*/  FADD R6, R11, -R58.reuse ;  /* 0x8000003a0b067221 */ /* 0x101fe20000000000 */
[----:B------:R-:W-:-:S03]  /*15ae0*/  FADD R5, R28, -R58 ;  /* 0x8000003a1c057221 */ /* 0x000fc60000000000 */
[----:B------:R-:W-:Y:S01]  /*15af0*/  FMUL R6, R6, 1.4426950216293334961 ;  /* 0x3fb8aa3b06067820 */ /* 0x000fe20000400000 */
[----:B----4-:R0:W2:Y:S01]  /*15b00*/  MUFU.EX2 R57, R7 ;  /* 0x0000000700397308 */ /* 0x0100a20000000800 */
[----:B------:R-:W-:-:S07]  /*15b10*/  FMNMX R3, R112, R3, !PT ;  /* 0x0000000370037209 */ /* 0x000fce0007800000 */
[----:B------:R4:W1:Y:S01]  /*15b20*/  MUFU.EX2 R11, R6 ;  /* 0x00000006000b7308 */ /* 0x0008620000000800 */
[----:B0-----:R-:W-:Y:S01]  /*15b30*/  FADD R7, R14, -R3 ;  /* 0x800000030e077221 */ /* 0x001fe20000000000 */
[----:B----4-:R-:W-:-:S06]  /*15b40*/  FMUL R6, R5, 1.4426950216293334961 ;  /* 0x3fb8aa3b05067820 */ /* 0x010fcc0000400000 */
[----:B------:R0:W4:Y:S01]  /*15b50*/  MUFU.EX2 R28, R6 ;  /* 0x00000006001c7308 */ /* 0x0001220000000800 */
[----:B---3--:R-:W-:Y:S01]  /*15b60*/  FMNMX R2, R113, R2, !PT ;  /* 0x0000000271027209 */ /* 0x008fe20007800000 */
[----:B------:R-:W-:Y:S01]  /*15b70*/  FMUL R7, R7, 1.4426950216293334961 ;  /* 0x3fb8aa3b07077820 */ /* 0x000fe20000400000 */
[----:B------:R-:W-:Y:S01]  /*15b80*/  STL [R1+0xf8], R9 ;  /* 0x0000f80901007387 */ /* 0x000fe20000100800 */
[----:B0-----:R-:W-:-:S03]  /*15b90*/  FADD R6, R30, -R3 ;  /* 0x800000031e067221 */ /* 0x001fc60000000000 */
[----:B------:R-:W-:Y:S01]  /*15ba0*/  STL [R1+0xf4], R70 ;  /* 0x0000f44601007387 */ /* 0x000fe20000100800 */
[----:B------:R-:W-:-:S03]  /*15bb0*/  FMUL R6, R6, 1.4426950216293334961 ;  /* 0x3fb8aa3b06067820 */ /* 0x000fc60000400000 */
[----:B------:R0:W-:Y:S01]  /*15bc0*/  STL [R1+0x654], R58 ;  /* 0x0006543a01007387 */ /* 0x0001e20000100800 */
[----:B------:R3:W-:Y:S03]  /*15bd0*/  MUFU.EX2 R69, R6 ;  /* 0x0000000600457308 */ /* 0x0007e60000000800 */
[----:B-1----:R-:W-:Y:S05]  /*15be0*/  STL [R1+0xf0], R10 ;  /* 0x0000f00a01007387 */ /* 0x002fea0000100800 */
[----:B0-----:R0:W1:Y:S01]  /*15bf0*/  MUFU.EX2 R58, R7 ;  /* 0x00000007003a7308 */ /* 0x0010620000000800 */
[--C-:B---3--:R-:W-:Y:S01]  /*15c00*/  FADD R6, R36, -R2.reuse ;  /* 0x8000000224067221 */ /* 0x108fe20000000000 */
[----:B--2---:R-:W-:Y:S01]  /*15c10*/  STL [R1+0xec], R57 ;  /* 0x0000ec3901007387 */ /* 0x004fe20000100800 */
[----:B0-----:R-:W-:-:S03]  /*15c20*/  FADD R7, R13, -R2 ;  /* 0x800000020d077221 */ /* 0x001fc60000000000 */
[----:B------:R-:W-:Y:S01]  /*15c30*/  STL [R1+0xe8], R11 ;  /* 0x0000e80b01007387 */ /* 0x000fe20000100800 */
[----:B------:R-:W-:Y:S01]  /*15c40*/  FMUL R6, R6, 1.4426950216293334961 ;  /* 0x3fb8aa3b06067820 */ /* 0x000fe20000400000 */
[----:B------:R-:W-:Y:S02]  /*15c50*/  FMUL R7, R7, 1.4426950216293334961 ;  /* 0x3fb8aa3b07077820 */ /* 0x000fe40000400000 */
[----:B------:R0:W-:Y:S04]  /*15c60*/  STL [R1+0x650], R3 ;  /* 0x0006500301007387 */ /* 0x0001e80000100800 */
[----:B----4-:R-:W-:Y:S04]  /*15c70*/  STL [R1+0xe0], R28 ;  /* 0x0000e01c01007387 */ /* 0x010fe80000100800 */
[----:B------:R2:W-:Y:S01]  /*15c80*/  STL [R1+0x644], R2 ;  /* 0x0006440201007387 */ /* 0x0005e20000100800 */
[----:B0-----:R-:W-:Y:S08]  /*15c90*/  MUFU.EX2 R3, R6 ;  /* 0x0000000600037308 */ /* 0x001ff00000000800 */
[----:B--2---:R-:W0:Y:S01]  /*15ca0*/  MUFU.EX2 R2, R7 ;  /* 0x0000000700027308 */ /* 0x004e220000000800 */
[----:B-1----:R-:W-:Y:S04]  /*15cb0*/  STL [R1+0xdc], R58 ;  /* 0x0000dc3a01007387 */ /* 0x002fe80000100800 */
[----:B------:R-:W-:Y:S04]  /*15cc0*/  STL [R1+0xd8], R69 ;  /* 0x0000d84501007387 */ /* 0x000fe80000100800 */
[----:B0-----:R-:W-:Y:S04]  /*15cd0*/  STL [R1+0xd4], R2 ;  /* 0x0000d40201007387 */ /* 0x001fe80000100800 */
[----:B------:R-:W-:Y:S04]  /*15ce0*/  STL [R1+0xcc], R3 ;  /* 0x0000cc0301007387 */ /* 0x000fe80000100800 */
[----:B------:R-:W2:Y:S04]  /*15cf0*/  LDL.LU R110, [R1+0x118] ;  /* 0x00011800016e7983 */ /* 0x000ea80000300800 */
[----:B------:R-:W3:Y:S04]  /*15d00*/  LDL.LU R108, [R1+0x12c] ;  /* 0x00012c00016c7983 */ /* 0x000ee80000300800 */
[----:B------:R-:W4:Y:S04]  /*15d10*/  LDL.LU R106, [R1+0x364] ;  /* 0x00036400016a7983 */ /* 0x000f280000300800 */
[----:B------:R-:W3:Y:S04]  /*15d20*/  LDL.LU R103, [R1+0x3b0] ;  /* 0x0003b00001677983 */ /* 0x000ee80000300800 */
[----:B------:R-:W3:Y:S04]  /*15d30*/  LDL.LU R101, [R1+0x3b4] ;  /* 0x0003b40001657983 */ /* 0x000ee80000300800 */
[----:B------:R-:W3:Y:S04]  /*15d40*/  LDL.LU R99, [R1+0x548] ;  /* 0x0005480001637983 */ /* 0x000ee80000300800 */
[----:B------:R-:W3:Y:S01]  /*15d50*/  LDL.LU R97, [R1+0x54c] ;  /* 0x00054c0001617983 */ /* 0x000ee20000300800 */
[----:B------:R-:W-:-:S03]  /*15d60*/  FADD R7, R88, R89 ;  /* 0x0000005958077221 */ /* 0x000fc60000000000 */
[----:B------:R-:W4:Y:S04]  /*15d70*/  LDL.LU R89, [R1+0x550] ;  /* 0x0005500001597983 */ /* 0x000f280000300800 */
[----:B------:R-:W0:Y:S01]  /*15d80*/  SHFL.BFLY PT, R5, R4, 0x1, 0x1f ;  /* 0x0c201f0004057f89 */ /* 0x000e2200000e0000 */
[----:B------:R-:W-:Y:S01]  /*15d90*/  FADD R6, R93, R94 ;  /* 0x0000005e5d067221 */ /* 0x000fe20000000000 */
[----:B------:R-:W-:Y:S01]  /*15da0*/  FADD R8, R8, R71 ;  /* 0x0000004708087221 */ /* 0x000fe20000000000 */
[----:B------:R-:W-:Y:S01]  /*15db0*/  FADD R11, R11, R28 ;  /* 0x0000001c0b0b7221 */ /* 0x000fe20000000000 */
[----:B------:R-:W-:Y:S01]  /*15dc0*/  FADD R9, R9, R70 ;  /* 0x0000004609097221 */ /* 0x000fe20000000000 */
[----:B------:R-:W-:Y:S01]  /*15dd0*/  SHFL.BFLY PT, R28, R7, 0x2, 0x1f ;  /* 0x0c401f00071c7f89 */ /* 0x000fe200000e0000 */
[----:B------:R-:W-:-:S03]  /*15de0*/  FADD R10, R10, R57 ;  /* 0x000000390a0a7221 */ /* 0x000fc60000000000 */
[----:B------:R-:W1:Y:S04]  /*15df0*/  SHFL.BFLY PT, R14, R6, 0x2, 0x1f ;  /* 0x0c401f00060e7f89 */ /* 0x000e6800000e0000 */
[----:B------:R-:W-:Y:S01]  /*15e00*/  SHFL.BFLY PT, R30, R8, 0x2, 0x1f ;  /* 0x0c401f00081e7f89 */ /* 0x000fe200000e0000 */
[----:B0-----:R-:W-:Y:S01]  /*15e10*/  FADD R4, R4, R5 ;  /* 0x0000000504047221 */ /* 0x001fe20000000000 */
[----:B------:R-:W-:Y:S02]  /*15e20*/  FADD R5, R95, R96 ;  /* 0x000000605f057221 */ /* 0x000fe40000000000 */
[----:B------:R-:W-:Y:S04]  /*15e30*/  SHFL.BFLY PT, R32, R9, 0x2, 0x1f ;  /* 0x0c401f0009207f89 */ /* 0x000fe800000e0000 */
[----:B------:R-:W0:Y:S01]  /*15e40*/  SHFL.BFLY PT, R13, R5, 0x2, 0x1f ;  /* 0x0c401f00050d7f89 */ /* 0x000e2200000e0000 */
[----:B------:R-:W-:-:S03]  /*15e50*/  FADD R58, R58, R69 ;  /* 0x000000453a3a7221 */ /* 0x000fc60000000000 */
[----:B------:R-:W0:Y:S04]  /*15e60*/  SHFL.BFLY PT, R36, R10, 0x2, 0x1f ;  /* 0x0c401f000a247f89 */ /* 0x000e2800000e0000 */
[----:B------:R-:W0:Y:S04]  /*15e70*/  SHFL.BFLY PT, R57, R11, 0x2, 0x1f ;  /* 0x0c401f000b397f89 */ /* 0x000e2800000e0000 */
[----:B------:R-:W0:Y:S01]  /*15e80*/  SHFL.BFLY PT, R70, R58, 0x2, 0x1f ;  /* 0x0c401f003a467f89 */ /* 0x000e2200000e0000 */
[----:B-1----:R-:W-:Y:S01]  /*15e90*/  FADD R6, R6, R14 ;  /* 0x0000000e06067221 */ /* 0x002fe20000000000 */
[----:B------:R-:W-:-:S02]  /*15ea0*/  FADD R7, R7, R28 ;  /* 0x0000001c07077221 */ /* 0x000fc40000000000 */
[----:B------:R1:W-:Y:S04]  /*15eb0*/  @P0 STS [R66+0x40000], R4 ;  /* 0x0400000442000388 */ /* 0x0003e80000000800 */
[----:B------:R-:W4:Y:S01]  /*15ec0*/  LDL.LU R95, [R1+0x55c] ;  /* 0x00055c00015f7983 */ /* 0x000f220000300800 */
[----:B0-----:R-:W-:-:S03]  /*15ed0*/  FADD R5, R5, R13 ;  /* 0x0000000d05057221 */ /* 0x001fc60000000000 */
[----:B------:R-:W-:Y:S01]  /*15ee0*/  SHFL.BFLY PT, R14, R6, 0x1, 0x1f ;  /* 0x0c201f00060e7f89 */ /* 0x000fe200000e0000 */
[----:B-1----:R-:W-:Y:S01]  /*15ef0*/  FADD R4, R8, R30 ;  /* 0x0000001e08047221 */ /* 0x002fe20000000000 */
[----:B------:R-:W-:Y:S02]  /*15f00*/  FADD R9, R9, R32 ;  /* 0x0000002009097221 */ /* 0x000fe40000000000 */
[----:B------:R-:W0:Y:S01]  /*15f10*/  SHFL.BFLY PT, R8, R5, 0x1, 0x1f ;  /* 0x0c201f0005087f89 */ /* 0x000e2200000e0000 */
[----:B------:R-:W-:-:S03]  /*15f20*/  FADD R10, R10, R36 ;  /* 0x000000240a0a7221 */ /* 0x000fc60000000000 */
[----:B------:R-:W1:Y:S01]  /*15f30*/  SHFL.BFLY PT, R13, R7, 0x1, 0x1f ;  /* 0x0c201f00070d7f89 */ /* 0x000e6200000e0000 */
[----:B------:R-:W-:-:S03]  /*15f40*/  FADD R11, R11, R57 ;  /* 0x000000390b0b7221 */ /* 0x000fc60000000000 */
[----:B------:R-:W1:Y:S01]  /*15f50*/  SHFL.BFLY PT, R32, R4, 0x1, 0x1f ;  /* 0x0c201f0004207f89 */ /* 0x000e6200000e0000 */
[----:B------:R-:W-:-:S03]  /*15f60*/  FADD R28, R58, R70 ;  /* 0x000000463a1c7221 */ /* 0x000fc60000000000 */
[----:B------:R-:W1:Y:S04]  /*15f70*/  SHFL.BFLY PT, R36, R9, 0x1, 0x1f ;  /* 0x0c201f0009247f89 */ /* 0x000e6800000e0000 */
[----:B------:R-:W1:Y:S04]  /*15f80*/  SHFL.BFLY PT, R57, R10, 0x1, 0x1f ;  /* 0x0c201f000a397f89 */ /* 0x000e6800000e0000 */
[----:B------:R-:W1:Y:S04]  /*15f90*/  SHFL.BFLY PT, R58, R11, 0x1, 0x1f ;  /* 0x0c201f000b3a7f89 */ /* 0x000e6800000e0000 */
[----:B------:R-:W1:Y:S01]  /*15fa0*/  SHFL.BFLY PT, R66, R28, 0x1, 0x1f ;  /* 0x0c201f001c427f89 */ /* 0x000e6200000e0000 */
[----:B0-----:R-:W-:Y:S01]  /*15fb0*/  FADD R5, R5, R8 ;  /* 0x0000000805057221 */ /* 0x001fe20000000000 */
[----:B------:R-:W-:Y:S01]  /*15fc0*/  FADD R6, R6, R14 ;  /* 0x0000000e06067221 */ /* 0x000fe20000000000 */
[----:B-1----:R-:W-:Y:S01]  /*15fd0*/  FADD R7, R7, R13 ;  /* 0x0000000d07077221 */ /* 0x002fe20000000000 */
[----:B------:R-:W-:-:S02]  /*15fe0*/  FADD R69, R2, R3 ;  /* 0x0000000302457221 */ /* 0x000fc40000000000 */
[----:B------:R0:W-:Y:S01]  /*15ff0*/  @P0 STS [R61+0x40000], R5 ;  /* 0x040000053d000388 */ /* 0x0001e20000000800 */
[----:B------:R-:W-:-:S03]  /*16000*/  FADD R4, R4, R32 ;  /* 0x0000002004047221 */ /* 0x000fc60000000000 */
[----:B------:R1:W-:Y:S04]  /*16010*/  @P0 STS [R65+0x40000], R6 ;  /* 0x0400000641000388 */ /* 0x0003e80000000800 */
[----:B------:R-:W-:Y:S01]  /*16020*/  @P0 STS [R67+0x40000], R7 ;  /* 0x0400000743000388 */ /* 0x000fe20000000800 */
[----:B0-----:R-:W-:-:S03]  /*16030*/  FADD R5, R9, R36 ;  /* 0x0000002409057221 */ /* 0x001fc60000000000 */
[----:B------:R0:W-:Y:S01]  /*16040*/  @P0 STS [R56+0x40000], R4 ;  /* 0x0400000438000388 */ /* 0x0001e20000000800 */
[----:B-1----:R-:W-:-:S03]  /*16050*/  FADD R6, R10, R57 ;  /* 0x000000390a067221 */ /* 0x002fc60000000000 */
[----:B------:R1:W-:Y:S04]  /*16060*/  @P0 STS [R68+0x40000], R5 ;  /* 0x0400000544000388 */ /* 0x0003e80000000800 */
[----:B------:R-:W4:Y:S01]  /*16070*/  LDL.LU R94, [R1+0x560] ;  /* 0x00056000015e7983 */ /* 0x000f220000300800 */
[----:B0-----:R-:W-:-:S03]  /*16080*/  FADD R4, R11, R58 ;  /* 0x0000003a0b047221 */ /* 0x001fc60000000000 */
[----:B------:R-:W-:Y:S01]  /*16090*/  @P0 STS [R51+0x40000], R6 ;  /* 0x0400000633000388 */ /* 0x000fe20000000800 */
[----:B-1----:R-:W-:-:S03]  /*160a0*/  FADD R5, R28, R66 ;  /* 0x000000421c057221 */ /* 0x002fc60000000000 */
[----:B------:R-:W-:Y:S04]  /*160b0*/  @P0 STS [R59+0x40000], R4 ;  /* 0x040000043b000388 */ /* 0x000fe80000000800 */
[----:B------:R-:W-:Y:S04]  /*160c0*/  @P0 STS [R64+0x40000], R5 ;  /* 0x0400000540000388 */ /* 0x000fe80000000800 */
[----:B------:R-:W0:Y:S02]  /*160d0*/  SHFL.BFLY PT, R71, R69, 0x2, 0x1f ;  /* 0x0c401f0045477f89 */ /* 0x000e2400000e0000 */
[----:B0-----:R-:W-:-:S05]  /*160e0*/  FADD R30, R69, R71 ;  /* 0x00000047451e7221 */ /* 0x001fca0000000000 */
[----:B------:R-:W0:Y:S02]  /*160f0*/  SHFL.BFLY PT, R69, R30, 0x1, 0x1f ;  /* 0x0c201f001e457f89 */ /* 0x000e2400000e0000 */
[----:B0-----:R-:W-:-:S05]  /*16100*/  FADD R6, R30, R69 ;  /* 0x000000451e067221 */ /* 0x001fca0000000000 */
[----:B------:R-:W-:Y:S01]  /*16110*/  @P0 STS [R60+0x40000], R6 ;  /* 0x040000063c000388 */ /* 0x000fe20000000800 */
[----:B--2---:R-:W-:Y:S02]  /*16120*/  FMNMX R109, R116, R110, !PT ;  /* 0x0000006e746d7209 */ /* 0x004fe40007800000 */
[----:B---3--:R-:W-:-:S05]  /*16130*/  FMNMX R96, R114, R97, !PT ;  /* 0x0000006172607209 */ /* 0x008fca0007800000 */
[--C-:B------:R-:W-:Y:S01]  /*16140*/  FADD R4, R12, -R96.reuse ;  /* 0x800000600c047221 */ /* 0x100fe20000000000 */
[----:B----4-:R-:W-:Y:S01]  /*16150*/  FMNMX R88, R115, R89, !PT ;  /* 0x0000005973587209 */ /* 0x010fe20007800000 */
[----:B------:R-:W-:Y:S02]  /*16160*/  FADD R5, R34, -R96 ;  /* 0x8000006022057221 */ /* 0x000fe40000000000 */
[----:B------:R-:W-:Y:S02]  /*16170*/  FMUL R4, R4, 1.4426950216293334961 ;  /* 0x3fb8aa3b04047820 */ /* 0x000fe40000400000 */
[----:B------:R-:W-:Y:S02]  /*16180*/  FMUL R5, R5, 1.4426950216293334961 ;  /* 0x3fb8aa3b05057820 */ /* 0x000fe40000400000 */
[----:B------:R0:W1:Y:S02]  /*16190*/  MUFU.EX2 R105, R4 ;  /* 0x0000000400697308 */ /* 0x0000640000000800 */
[----:B0-----:R-:W-:-:S06]  /*161a0*/  FADD R4, R16, -R88 ;  /* 0x8000005810047221 */ /* 0x001fcc0000000000 */
[----:B------:R0:W2:Y:S02]  /*161b0*/  MUFU.EX2 R14, R5 ;  /* 0x00000005000e7308 */ /* 0x0000a40000000800 */
[----:B0-----:R-:W-:Y:S01]  /*161c0*/  FMUL R5, R4, 1.4426950216293334961 ;  /* 0x3fb8aa3b04057820 */ /* 0x001fe20000400000 */
[----:B------:R-:W-:-:S05]  /*161d0*/  FADD R4, R27, -R88 ;  /* 0x800000581b047221 */ /* 0x000fca0000000000 */
[----:B------:R0:W3:Y:S01]  /*161e0*/  MUFU.EX2 R3, R5 ;  /* 0x0000000500037308 */ /* 0x0000e20000000800 */
[----:B------:R-:W-:Y:S01]  /*161f0*/  FMNMX R102, R117, R103, !PT ;  /* 0x0000006775667209 */ /* 0x000fe20007800000 */
[----:B0-----:R-:W-:Y:S01]  /*16200*/  FMUL R5, R4, 1.4426950216293334961 ;  /* 0x3fb8aa3b04057820 */ /* 0x001fe20000400000 */
[----:B------:R-:W-:-:S05]  /*16210*/  FADD R4, R15, -R109 ;  /* 0x8000006d0f047221 */ /* 0x000fca0000000000 */
[----:B------:R0:W4:Y:S01]  /*16220*/  MUFU.EX2 R93, R5 ;  /* 0x00000005005d7308 */ /* 0x0001220000000800 */
[----:B------:R-:W-:Y:S01]  /*16230*/  FMUL R4, R4, 1.4426950216293334961 ;  /* 0x3fb8aa3b04047820 */ /* 0x000fe20000400000 */
[----:B0-----:R-:W-:-:S06]  /*16240*/  FADD R5, R37, -R109 ;  /* 0x8000006d25057221 */ /* 0x001fcc0000000000 */
[----:B------:R0:W1:Y:S01]  /*16250*/  MUFU.EX2 R2, R4 ;  /* 0x0000000400027308 */ /* 0x0000620000000800 */
[----:B------:R-:W-:Y:S01]  /*16260*/  FMUL R5, R5, 1.4426950216293334961 ;  /* 0x3fb8aa3b05057820 */ /* 0x000fe20000400000 */
[----:B------:R-:W-:Y:S01]  /*16270*/  FMNMX R107, R118, R108, !PT ;  /* 0x0000006c766b7209 */ /* 0x000fe20007800000 */
[----:B0-----:R-:W-:-:S05]  /*16280*/  FADD R4, R18, -R102 ;  /* 0x8000006612047221 */ /* 0x001fca0000000000 */
[----:B------:R0:W1:Y:S02]  /*16290*/  MUFU.EX2 R67, R5 ;  /* 0x0000000500437308 */ /* 0x0000640000000800 */
[----:B0-----:R-:W-:Y:S01]  /*162a0*/  FMUL R5, R4, 1.4426950216293334961 ;  /* 0x3fb8aa3b04057820 */ /* 0x001fe20000400000 */
[----:B------:R-:W-:-:S05]  /*162b0*/  FADD R4, R29, -R102 ;  /* 0x800000661d047221 */ /* 0x000fca0000000000 */
[----:B------:R0:W1:Y:S01]  /*162c0*/  MUFU.EX2 R61, R5 ;  /* 0x00000005003d7308 */ /* 0x0000620000000800 */
[----:B------:R-:W-:Y:S01]  /*162d0*/  FMNMX R104, R119, R106, !PT ;  /* 0x0000006a77687209 */ /* 0x000fe20007800000 */
[----:B0-----:R-:W-:Y:S01]  /*162e0*/  FMUL R5, R4, 1.4426950216293334961 ;  /* 0x3fb8aa3b04057820 */ /* 0x001fe20000400000 */
[----:B------:R-:W-:-:S05]  /*162f0*/  FADD R4, R17, -R107 ;  /* 0x8000006b11047221 */ /* 0x000fca0000000000 */
[----:B------:R0:W1:Y:S01]  /*16300*/  MUFU.EX2 R65, R5 ;  /* 0x0000000500417308 */ /* 0x0000620000000800 */
        /* <DEDUP_REMOVED lines=9> */
[----:B------:R0:W2:Y:S01]  /*163a0*/  MUFU.EX2 R112, R5 ;  /* 0x0000000500707308 */ /* 0x0000a20000000800 */
[----:B------:R-:W-:Y:S01]  /*163b0*/  STL [R1+0x640], R96 ;  /* 0x0006406001007387 */ /* 0x000fe20000100800 */
[----:B0-----:R-:W-:Y:S01]  /*163c0*/  FMUL R5, R4, 1.4426950216293334961 ;  /* 0x3fb8aa3b04057820 */ /* 0x001fe20000400000 */
[----:B------:R-:W-:Y:S02]  /*163d0*/  FADD R4, R19, -R100 ;  /* 0x8000006413047221 */ /* 0x000fe40000000000 */
[----:B------:R-:W-:Y:S02]  /*163e0*/  STL [R1+0x63c], R88 ;  /* 0x00063c5801007387 */ /* 0x000fe40000100800 */
[----:B------:R-:W-:Y:S01]  /*163f0*/  FMUL R4, R4, 1.4426950216293334961 ;  /* 0x3fb8aa3b04047820 */ /* 0x000fe20000400000 */
[----:B------:R-:W0:Y:S01]  /*16400*/  MUFU.EX2 R113, R5 ;  /* 0x0000000500717308 */ /* 0x000e220000000800 */
[----:B-1----:R1:W-:Y:S04]  /*16410*/  STL [R1+0xb4], R105 ;  /* 0x0000b46901007387 */ /* 0x0023e80000100800 */
[----:B--2---:R-:W-:Y:S03]  /*16420*/  STL [R1+0xb0], R14 ;  /* 0x0000b00e01007387 */ /* 0x004fe60000100800 */
[----:B------:R2:W0:Y:S01]  /*16430*/  MUFU.EX2 R111, R4 ;  /* 0x00000004006f7308 */ /* 0x0004220000000800 */
[----:B------:R-:W-:Y:S04]  /*16440*/  STL [R1+0x638], R109 ;  /* 0x0006386d01007387 */ /* 0x000fe80000100800 */
[----:B---3--:R-:W-:Y:S04]  /*16450*/  STL [R1+0xa8], R3 ;  /* 0x0000a80301007387 */ /* 0x008fe80000100800 */
[----:B----4-:R3:W-:Y:S04]  /*16460*/  STL [R1+0xa4], R93 ;  /* 0x0000a45d01007387 */ /* 0x0107e80000100800 */
[----:B------:R-:W-:Y:S04]  /*16470*/  STL [R1+0x634], R102 ;  /* 0x0006346601007387 */ /* 0x000fe80000100800 */
[----:B------:R-:W-:Y:S04]  /*16480*/  STL [R1+0xa0], R2 ;  /* 0x0000a00201007387 */ /* 0x000fe80000100800 */
[----:B------:R-:W-:Y:S04]  /*16490*/  STL [R1+0x9c], R67 ;  /* 0x00009c4301007387 */ /* 0x000fe80000100800 */
[----:B------:R-:W-:Y:S01]  /*164a0*/  STL [R1+0x630], R107 ;  /* 0x0006306b01007387 */ /* 0x000fe20000100800 */
[----:B------:R-:W-:-:S03]  /*164b0*/  FMNMX R98, R121, R99, !PT ;  /* 0x0000006379627209 */ /* 0x000fc60007800000 */
[----:B------:R-:W-:Y:S04]  /*164c0*/  STL [R1+0x98], R61 ;  /* 0x0000983d01007387 */ /* 0x000fe80000100800 */
[----:B------:R-:W-:Y:S04]  /*164d0*/  STL [R1+0x90], R65 ;  /* 0x0000904101007387 */ /* 0x000fe80000100800 */
[----:B------:R-:W-:Y:S04]  /*164e0*/  STL [R1+0x628], R104 ;  /* 0x0006286801007387 */ /* 0x000fe80000100800 */
[----:B------:R-:W-:Y:S04]  /*164f0*/  STL [R1+0x8c], R70 ;  /* 0x00008c4601007387 */ /* 0x000fe80000100800 */
[----:B------:R-:W-:Y:S04]  /*16500*/  STL [R1+0x88], R71 ;  /* 0x0000884701007387 */ /* 0x000fe80000100800 */
[----:B------:R-:W-:Y:S01]  /*16510*/  STL [R1+0x624], R100 ;  /* 0x0006246401007387 */ /* 0x000fe20000100800 */
[----:B--2---:R-:W-:-:S03]  /*16520*/  FADD R4, R105, R14 ;  /* 0x0000000e69047221 */ /* 0x004fc60000000000 */
[----:B------:R-:W-:Y:S04]  /*16530*/  STL [R1+0x80], R112 ;  /* 0x0000807001007387 */ /* 0x000fe80000100800 */
[----:B0-----:R-:W-:Y:S04]  /*16540*/  STL [R1+0x7c], R113 ;  /* 0x00007c7101007387 */ /* 0x001fe80000100800 */
[----:B------:R-:W-:Y:S04]  /*16550*/  STL [R1+0x620], R98 ;  /* 0x0006206201007387 */ /* 0x000fe80000100800 */
[----:B------:R-:W-:Y:S04]  /*16560*/  STL [R1+0x74], R111 ;  /* 0x0000746f01007387 */ /* 0x000fe80000100800 */
[----:B-1----:R-:W2:Y:S04]  /*16570*/  LDL.LU R105, [R1+0xac] ;  /* 0x0000ac0001697983 */ /* 0x002ea80000300800 */
[----:B------:R-:W4:Y:S04]  /*16580*/  LDL.LU R60, [R1+0x554] ;  /* 0x00055400013c7983 */ /* 0x000f280000300800 */
[----:B------:R-:W2:Y:S01]  /*16590*/  LDL.LU R59, [R1+0x558] ;  /* 0x00055800013b7983 */ /* 0x000ea20000300800 */
[----:B------:R-:W-:Y:S01]  /*165a0*/  FADD R5, R41, -R100 ;  /* 0x8000006429057221 */ /* 0x000fe20000000000 */
[----:B------:R-:W-:-:S03]  /*165b0*/  FADD R6, R3, R93 ;  /* 0x0000005d03067221 */ /* 0x000fc60000000000 */
[----:B------:R-:W-:Y:S01]  /*165c0*/  FMUL R5, R5, 1.4426950216293334961 ;  /* 0x3fb8aa3b05057820 */ /* 0x000fe20000400000 */
[----:B------:R-:W0:Y:S03]  /*165d0*/  SHFL.BFLY PT, R7, R4, 0x2, 0x1f ;  /* 0x0c401f0004077f89 */ /* 0x000e2600000e0000 */
[----:B------:R1:W0:Y:S02]  /*165e0*/  MUFU.EX2 R18, R5 ;  /* 0x0000000500127308 */ /* 0x0002240000000800 */
[----:B-1----:R-:W1:Y:S01]  /*165f0*/  SHFL.BFLY PT, R5, R6, 0x2, 0x1f ;  /* 0x0c401f0006057f89 */ /* 0x002e6200000e0000 */
[----:B---3--:R-:W-:Y:S01]  /*16600*/  FMNMX R93, R123, R94, !PT ;  /* 0x0000005e7b5d7209 */ /* 0x008fe20007800000 */
[--C-:B------:R-:W-:Y:S01]  /*16610*/  FADD R8, R20, -R98.reuse ;  /* 0x8000006214087221 */ /* 0x100fe20000000000 */
[----:B------:R-:W-:Y:S01]  /*16620*/  FMNMX R3, R122, R95, !PT ;  /* 0x0000005f7a037209 */ /* 0x000fe20007800000 */
[----:B------:R-:W-:-:S02]  /*16630*/  FADD R9, R53, -R98 ;  /* 0x8000006235097221 */ /* 0x000fc40000000000 */
[----:B------:R-:W-:Y:S01]  /*16640*/  FMUL R8, R8, 1.4426950216293334961 ;  /* 0x3fb8aa3b08087820 */ /* 0x000fe20000400000 */
[----:B0-----:R-:W-:Y:S01]  /*16650*/  FADD R4, R4, R7 ;  /* 0x0000000704047221 */ /* 0x001fe20000000000 */
[----:B------:R-:W-:Y:S02]  /*16660*/  FADD R7, R22, -R93 ;  /* 0x8000005d16077221 */ /* 0x000fe40000000000 */
[----:B------:R0:W3:Y:S01]  /*16670*/  MUFU.EX2 R12, R8 ;  /* 0x00000008000c7308 */ /* 0x0000e20000000800 */
[----:B------:R-:W-:Y:S01]  /*16680*/  FMUL R9, R9, 1.4426950216293334961 ;  /* 0x3fb8aa3b09097820 */ /* 0x000fe20000400000 */
[----:B-1----:R-:W-:Y:S01]  /*16690*/  FADD R6, R6, R5 ;  /* 0x0000000506067221 */ /* 0x002fe20000000000 */
[----:B------:R-:W-:Y:S01]  /*166a0*/  FMUL R5, R7, 1.4426950216293334961 ;  /* 0x3fb8aa3b07057820 */ /* 0x000fe20000400000 */
[----:B0-----:R-:W-:-:S04]  /*166b0*/  FADD R8, R23, -R3 ;  /* 0x8000000317087221 */ /* 0x001fc80000000000 */
[----:B------:R0:W1:Y:S08]  /*166c0*/  MUFU.EX2 R17, R9 ;  /* 0x0000000900117308 */ /* 0x0000700000000800 */
[----:B------:R1:W-:Y:S01]  /*166d0*/  MUFU.EX2 R14, R5 ;  /* 0x00000005000e7308 */ /* 0x0003e20000000800 */
[----:B0-----:R-:W-:Y:S01]  /*166e0*/  FMUL R9, R8, 1.4426950216293334961 ;  /* 0x3fb8aa3b08097820 */ /* 0x001fe20000400000 */
[----:B------:R-:W-:Y:S01]  /*166f0*/  FADD R8, R49, -R3 ;  /* 0x8000000331087221 */ /* 0x000fe20000000000 */
[----:B-1----:R-:W-:-:S03]  /*16700*/  FADD R5, R2, R67 ;  /* 0x0000004302057221 */ /* 0x002fc60000000000 */
[----:B------:R-:W-:-:S04]  /*16710*/  FMUL R8, R8, 1.4426950216293334961 ;  /* 0x3fb8aa3b08087820 */ /* 0x000fc80000400000 */
[----:B------:R0:W-:Y:S01]  /*16720*/  MUFU.EX2 R16, R8 ;  /* 0x0000000800107308 */ /* 0x0001e20000000800 */
[----:B------:R-:W-:Y:S01]  /*16730*/  FADD R7, R50, -R93 ;  /* 0x8000005d32077221 */ /* 0x000fe20000000000 */
[----:B0-----:R-:W0:Y:S06]  /*16740*/  SHFL.BFLY PT, R8, R5, 0x2, 0x1f ;  /* 0x0c401f0005087f89 */ /* 0x001e2c00000e0000 */
[----:B------:R1:W0:Y:S01]  /*16750*/  MUFU.EX2 R13, R9 ;  /* 0x00000009000d7308 */ /* 0x0002220000000800 */
[----:B------:R-:W-:Y:S01]  /*16760*/  FMUL R7, R7, 1.4426950216293334961 ;  /* 0x3fb8aa3b07077820 */ /* 0x000fe20000400000 */
[----:B-1----:R-:W1:Y:S06]  /*16770*/  SHFL.BFLY PT, R9, R4, 0x1, 0x1f ;  /* 0x0c201f0004097f89 */ /* 0x002e6c00000e0000 */
[----:B------:R0:W1:Y:S02]  /*16780*/  MUFU.EX2 R15, R7 ;  /* 0x00000007000f7308 */ /* 0x0000640000000800 */
[----:B0-----:R-:W0:Y:S01]  /*16790*/  SHFL.BFLY PT, R7, R6, 0x1, 0x1f ;  /* 0x0c201f0006077f89 */ /* 0x001e2200000e0000 */
[----:B------:R-:W-:-:S03]  /*167a0*/  FADD R5, R5, R8 ;  /* 0x0000000805057221 */ /* 0x000fc60000000000 */
[----:B------:R-:W-:Y:S01]  /*167b0*/  STL [R1+0x70], R18 ;  /* 0x0000701201007387 */ /* 0x000fe20000100800 */
[----:B-1----:R-:W-:-:S03]  /*167c0*/  FADD R4, R4, R9 ;  /* 0x0000000904047221 */ /* 0x002fc60000000000 */
[----:B------:R-:W1:Y:S04]  /*167d0*/  SHFL.BFLY PT, R9, R5, 0x1, 0x1f ;  /* 0x0c201f0005097f89 */ /* 0x000e6800000e0000 */
[----:B------:R-:W-:Y:S04]  /*167e0*/  STL [R1+0x61c], R3 ;  /* 0x00061c0301007387 */ /* 0x000fe80000100800 */
[----:B---3--:R3:W-:Y:S01]  /*167f0*/  STL [R1+0x6c], R12 ;  /* 0x00006c0c01007387 */ /* 0x0087e20000100800 */
[----:B0-----:R-:W-:Y:S01]  /*16800*/  FADD R6, R6, R7 ;  /* 0x0000000706067221 */ /* 0x001fe20000000000 */
[----:B------:R-:W-:-:S02]  /*16810*/  FADD R7, R61, R65 ;  /* 0x000000413d077221 */ /* 0x000fc40000000000 */
[----:B------:R-:W-:Y:S01]  /*16820*/  STL [R1+0x68], R17 ;  /* 0x0000681101007387 */ /* 0x000fe20000100800 */
[----:B------:R-:W-:-:S03]  /*16830*/  FADD R8, R70, R71 ;  /* 0x0000004746087221 */ /* 0x000fc60000000000 */
[----:B------:R0:W-:Y:S04]  /*16840*/  STL [R1+0x64], R13 ;  /* 0x0000640d01007387 */ /* 0x0001e80000100800 */
[----:B------:R-:W-:Y:S04]  /*16850*/  STL [R1+0x618], R93 ;  /* 0x0006185d01007387 */ /* 0x000fe80000100800 */
[----:B------:R-:W-:Y:S01]  /*16860*/  STL [R1+0x60], R16 ;  /* 0x0000601001007387 */ /* 0x000fe20000100800 */
[----:B---3--:R-:W-:Y:S01]  /*16870*/  FADD R12, R12, R17 ;  /* 0x000000110c0c7221 */ /* 0x008fe20000000000 */
[----:B0-----:R-:W-:-:S02]  /*16880*/  FADD R13, R13, R16 ;  /* 0x000000100d0d7221 */ /* 0x001fc40000000000 */
[----:B------:R-:W-:Y:S01]  /*16890*/  SHFL.BFLY PT, R16, R8, 0x2, 0x1f ;  /* 0x0c401f0008107f89 */ /* 0x000fe200000e0000 */
[----:B-1----:R-:W-:-:S03]  /*168a0*/  FADD R5, R5, R9 ;  /* 0x0000000905057221 */ /* 0x002fc60000000000 */
[----:B------:R-:W0:Y:S04]  /*168b0*/  SHFL.BFLY PT, R20, R13, 0x2, 0x1f ;  /* 0x0c401f000d147f89 */ /* 0x000e2800000e0000 */
[----:B------:R-:W-:Y:S01]  /*168c0*/  SHFL.BFLY PT, R19, R12, 0x2, 0x1f ;  /* 0x0c401f000c137f89 */ /* 0x000fe200000e0000 */
[----:B0-----:R-:W-:Y:S01]  /*168d0*/  FADD R9, R13, R20 ;  /* 0x000000140d097221 */ /* 0x001fe20000000000 */
[----:B----4-:R-:W-:-:S05]  /*168e0*/  FMNMX R58, R124, R60, !PT ;  /* 0x0000003c7c3a7209 */ /* 0x010fca0007800000 */
[--C-:B------:R-:W-:Y:S01]  /*168f0*/  FADD R10, R24, -R58.reuse ;  /* 0x8000003a180a7221 */ /* 0x100fe20000000000 */
[----:B--2---:R-:W-:Y:S01]  /*16900*/  FMNMX R2, R125, R59, !PT ;  /* 0x0000003b7d027209 */ /* 0x004fe20007800000 */
[----:B------:R-:W-:Y:S02]  /*16910*/  FADD R11, R52, -R58 ;  /* 0x8000003a340b7221 */ /* 0x000fe40000000000 */
[----:B------:R-:W-:Y:S02]  /*16920*/  FMUL R10, R10, 1.4426950216293334961 ;  /* 0x3fb8aa3b0a0a7820 */ /* 0x000fe40000400000 */
[----:B------:R-:W-:Y:S02]  /*16930*/  FMUL R11, R11, 1.4426950216293334961 ;  /* 0x3fb8aa3b0b0b7820 */ /* 0x000fe40000400000 */
[----:B------:R0:W-:Y:S02]  /*16940*/  MUFU.EX2 R69, R10 ;  /* 0x0000000a00457308 */ /* 0x0001e40000000800 */
[----:B0-----:R-:W-:-:S06]  /*16950*/  FADD R10, R105, -R2 ;  /* 0x80000002690a7221 */ /* 0x001fcc0000000000 */
[----:B------:R0:W1:Y:S02]  /*16960*/  MUFU.EX2 R68, R11 ;  /* 0x0000000b00447308 */ /* 0x0000640000000800 */
[----:B0-----:R-:W-:Y:S01]  /*16970*/  FMUL R11, R10, 1.4426950216293334961 ;  /* 0x3fb8aa3b0a0b7820 */ /* 0x001fe20000400000 */
[----:B------:R-:W-:-:S04]  /*16980*/  FADD R10, R0, -R2 ;  /* 0x80000002000a7221 */ /* 0x000fc80000000000 */
[----:B------:R-:W-:-:S04]  /*16990*/  FMUL R10, R10, 1.4426950216293334961 ;  /* 0x3fb8aa3b0a0a7820 */ /* 0x000fc80000400000 */
[----:B------:R0:W-:Y:S02]  /*169a0*/  MUFU.EX2 R105, R10 ;  /* 0x0000000a00697308 */ /* 0x0001e40000000800 */
[----:B0-----:R-:W-:Y:S02]  /*169b0*/  FADD R10, R112, R113 ;  /* 0x00000071700a7221 */ /* 0x001fe40000000000 */
[----:B------:R-:W0:Y:S04]  /*169c0*/  S2R R113, SR_TID.X ;  /* 0x0000000000717919 */ /* 0x000e280000002100 */
[----:B------:R2:W3:Y:S01]  /*169d0*/  MUFU.EX2 R23, R11 ;  /* 0x0000000b00177308 */ /* 0x0004e20000000800 */
[----:B------:R-:W-:Y:S01]  /*169e0*/  STL [R1+0x614], R58 ;  /* 0x0006143a01007387 */ /* 0x000fe20000100800 */
[----:B--2---:R-:W-:-:S03]  /*169f0*/  FADD R11, R111, R18 ;  /* 0x000000126f0b7221 */ /* 0x004fc60000000000 */
[----:B------:R2:W-:Y:S04]  /*16a00*/  STL [R1+0x54], R14 ;  /* 0x0000540e01007387 */ /* 0x0005e80000100800 */
[----:B------:R-:W-:Y:S01]  /*16a10*/  STL [R1+0x50], R15 ;  /* 0x0000500f01007387 */ /* 0x000fe20000100800 */
[----:B--2---:R-:W-:-:S03]  /*16a20*/  FADD R14, R14, R15 ;  /* 0x0000000f0e0e7221 */ /* 0x004fc60000000000 */
[----:B------:R-:W2:Y:S01]  /*16a30*/  SHFL.BFLY PT, R15, R7, 0x2, 0x1f ;  /* 0x0c401f00070f7f89 */ /* 0x000ea200000e0000 */
[--C-:B0-----:R-:W-:Y:S02]  /*16a40*/  SHF.R.U32.HI R111, RZ, 0x3, R113.reuse ;  /* 0x00000003ff6f7819 */ /* 0x101fe40000011671 */
[--C-:B------:R-:W-:Y:S02]  /*16a50*/  SHF.R.U32.HI R112, RZ, 0x3, R113.reuse ;  /* 0x00000003ff707819 */ /* 0x100fe40000011671 */
[----:B------:R-:W-:Y:S01]  /*16a60*/  SHF.R.U32.HI R113, RZ, 0x3, R113 ;  /* 0x00000003ff717819 */ /* 0x000fe20000011671 */
[----:B------:R-:W0:Y:S01]  /*16a70*/  SHFL.BFLY PT, R17, R10, 0x2, 0x1f ;  /* 0x0c401f000a117f89 */ /* 0x000e2200000e0000 */
[----:B------:R-:W-:Y:S02]  /*16a80*/  LOP3.LUT R112, R112, 0x1c, RZ, 0xc0, !PT ;  /* 0x0000001c70707812 */ /* 0x000fe400078ec0ff */
[----:B------:R-:W-:Y:S01]  /*16a90*/  LOP3.LUT R113, R113, 0x1c, RZ, 0xc0, !PT ;  /* 0x0000001c71717812 */ /* 0x000fe200078ec0ff */
[----:B------:R-:W4:Y:S01]  /*16aa0*/  SHFL.BFLY PT, R18, R11, 0x2, 0x1f ;  /* 0x0c401f000b127f89 */ /* 0x000f2200000e0000 */
[----:B------:R-:W-:Y:S01]  /*16ab0*/  LOP3.LUT R111, R111, 0x1c, RZ, 0xc0, !PT ;  /* 0x0000001c6f6f7812 */ /* 0x000fe200078ec0ff */
[----:B------:R-:W-:Y:S01]  /*16ac0*/  IMAD.IADD R112, R112, 0x1, R38 ;  /* 0x0000000170707824 */ /* 0x000fe200078e0226 */
[----:B------:R-:W-:-:S03]  /*16ad0*/  IADD3 R113, PT, PT, R113, R39, RZ ;  /* 0x0000002771717210 */ /* 0x000fc60007ffe0ff */
[----:B------:R-:W-:Y:S02]  /*16ae0*/  IMAD.IADD R111, R111, 0x1, R43 ;  /* 0x000000016f6f7824 */ /* 0x000fe400078e022b */
[----:B------:R-:W-:Y:S01]  /*16af0*/  @P0 STS [R113+0x40000], R4 ;  /* 0x0400000471000388 */ /* 0x000fe20000000800 */
[----:B-1----:R-:W-:-:S03]  /*16b00*/  FADD R22, R69, R68 ;  /* 0x0000004445167221 */ /* 0x002fc60000000000 */
[----:B------:R-:W-:Y:S04]  /*16b10*/  @P0 STS [R112+0x40000], R6 ;  /* 0x0400000670000388 */ /* 0x000fe80000000800 */
[----:B------:R-:W-:Y:S04]  /*16b20*/  STL [R1+0x610], R2 ;  /* 0x0006100201007387 */ /* 0x000fe80000100800 */
[----:B------:R1:W-:Y:S04]  /*16b30*/  @P0 STS [R111+0x40000], R5 ;  /* 0x040000056f000388 */ /* 0x0003e80000000800 */
[----:B------:R-:W4:Y:S04]  /*16b40*/  LDL.LU R0, [R1+0x1100] ;  /* 0x0011000001007983 */ /* 0x000f280000300800 */
[----:B---3--:R3:W-:Y:S01]  /*16b50*/  STL [R1+0x4c], R23 ;  /* 0x00004c1701007387 */ /* 0x0087e20000100800 */
[----:B-1----:R-:W1:Y:S01]  /*16b60*/  S2R R111, SR_TID.X ;  /* 0x00000000006f7919 */ /* 0x002e620000002100 */
[----:B---3--:R-:W-:-:S02]  /*16b70*/  FADD R23, R23, R105 ;  /* 0x0000006917177221 */ /* 0x008fc40000000000 */
[----:B------:R-:W3:Y:S04]  /*16b80*/  SHFL.BFLY PT, R21, R14, 0x2, 0x1f ;  /* 0x0c401f000e157f89 */ /* 0x000ee800000e0000 */
[----:B------:R-:W1:Y:S04]  /*16b90*/  SHFL.BFLY PT, R24, R22, 0x2, 0x1f ;  /* 0x0c401f0016187f89 */ /* 0x000e6800000e0000 */
[----:B------:R-:W4:Y:S01]  /*16ba0*/  SHFL.BFLY PT, R27, R23, 0x2, 0x1f ;  /* 0x0c401f00171b7f89 */ /* 0x000f2200000e0000 */
[----:B--2---:R-:W-:Y:S01]  /*16bb0*/  FADD R7, R7, R15 ;  /* 0x0000000f07077221 */ /* 0x004fe20000000000 */
[----:B------:R-:W-:Y:S01]  /*16bc0*/  FADD R4, R8, R16 ;  /* 0x0000001008047221 */ /* 0x000fe20000000000 */
[----:B0-----:R-:W-:Y:S01]  /*16bd0*/  FADD R5, R10, R17 ;  /* 0x000000110a057221 */ /* 0x001fe20000000000 */
[----:B----4-:R-:W-:Y:S01]  /*16be0*/  FADD R6, R11, R18 ;  /* 0x000000120b067221 */ /* 0x010fe20000000000 */
[----:B------:R-:W-:Y:S01]  /*16bf0*/  FADD R8, R12, R19 ;  /* 0x000000130c087221 */ /* 0x000fe20000000000 */
[----:B------:R-:W0:Y:S04]  /*16c00*/  SHFL.BFLY PT, R10, R7, 0x1, 0x1f ;  /* 0x0c201f00070a7f89 */ /* 0x000e2800000e0000 */
[----:B------:R-:W2:Y:S04]  /*16c10*/  SHFL.BFLY PT, R13, R4, 0x1, 0x1f ;  /* 0x0c201f00040d7f89 */ /* 0x000ea800000e0000 */
[----:B------:R-:W4:Y:S04]  /*16c20*/  SHFL.BFLY PT, R12, R5, 0x1, 0x1f ;  /* 0x0c201f00050c7f89 */ /* 0x000f2800000e0000 */
[----:B------:R-:W2:Y:S01]  /*16c30*/  SHFL.BFLY PT, R16, R6, 0x1, 0x1f ;  /* 0x0c201f0006107f89 */ /* 0x000ea200000e0000 */
[----:B---3--:R-:W-:Y:S01]  /*16c40*/  FADD R11, R14, R21 ;  /* 0x000000150e0b7221 */ /* 0x008fe20000000000 */
[----:B-1----:R-:W-:-:S02]  /*16c50*/  FADD R14, R22, R24 ;  /* 0x00000018160e7221 */ /* 0x002fc40000000000 */
[----:B------:R-:W1:Y:S01]  /*16c60*/  SHFL.BFLY PT, R17, R8, 0x1, 0x1f ;  /* 0x0c201f0008117f89 */ /* 0x000e6200000e0000 */
[----:B------:R-:W-:Y:S01]  /*16c70*/  SHF.R.U32.HI R113, RZ, 0x3, R111 ;  /* 0x00000003ff717819 */ /* 0x000fe2000001166f */
[----:B------:R-:W-:Y:S02]  /*16c80*/  FADD R15, R23, R27 ;  /* 0x0000001b170f7221 */ /* 0x000fe40000000000 */
[----:B------:R-:W3:Y:S01]  /*16c90*/  SHFL.BFLY PT, R18, R9, 0x1, 0x1f ;  /* 0x0c201f0009127f89 */ /* 0x000ee200000e0000 */
[--C-:B------:R-:W-:Y:S02]  /*16ca0*/  SHF.R.U32.HI R70, RZ, 0x3, R111.reuse ;  /* 0x00000003ff467819 */ /* 0x100fe4000001166f */
[--C-:B------:R-:W-:Y:S01]  /*16cb0*/  SHF.R.U32.HI R112, RZ, 0x3, R111.reuse ;  /* 0x00000003ff707819 */ /* 0x100fe2000001166f */
[----:B------:R-:W-:Y:S01]  /*16cc0*/  SHFL.BFLY PT, R19, R11, 0x1, 0x1f ;  /* 0x0c201f000b137f89 */ /* 0x000fe200000e0000 */
[----:B------:R-:W-:Y:S02]  /*16cd0*/  SHF.R.U32.HI R111, RZ, 0x3, R111 ;  /* 0x00000003ff6f7819 */ /* 0x000fe4000001166f */
[----:B------:R-:W-:Y:S01]  /*16ce0*/  LOP3.LUT R113, R113, 0x1c, RZ, 0xc0, !PT ;  /* 0x0000001c71717812 */ /* 0x000fe200078ec0ff */
[----:B------:R-:W-:Y:S01]  /*16cf0*/  SHFL.BFLY PT, R20, R14, 0x1, 0x1f ;  /* 0x0c201f000e147f89 */ /* 0x000fe200000e0000 */
[----:B------:R-:W-:-:S02]  /*16d00*/  LOP3.LUT R70, R70, 0x1c, RZ, 0xc0, !PT ;  /* 0x0000001c46467812 */ /* 0x000fc400078ec0ff */
[----:B------:R-:W-:Y:S01]  /*16d10*/  LOP3.LUT R112, R112, 0x1c, RZ, 0xc0, !PT ;  /* 0x0000001c70707812 */ /* 0x000fe200078ec0ff */
[----:B------:R-:W1:Y:S01]  /*16d20*/  SHFL.BFLY PT, R21, R15, 0x1, 0x1f ;  /* 0x0c201f000f157f89 */ /* 0x000e6200000e0000 */
[----:B------:R-:W-:Y:S01]  /*16d30*/  LOP3.LUT R111, R111, 0x1c, RZ, 0xc0, !PT ;  /* 0x0000001c6f6f7812 */ /* 0x000fe200078ec0ff */
[----:B0-----:R-:W-:Y:S01]  /*16d40*/  FADD R7, R7, R10 ;  /* 0x0000000a07077221 */ /* 0x001fe20000000000 */
[----:B------:R-:W-:Y:S01]  /*16d50*/  IADD3 R70, PT, PT, R70, R33, RZ ;  /* 0x0000002146467210 */ /* 0x000fe20007ffe0ff */
[----:B--2---:R-:W-:Y:S01]  /*16d60*/  FADD R4, R4, R13 ;  /* 0x0000000d04047221 */ /* 0x004fe20000000000 */
[----:B------:R-:W-:Y:S02]  /*16d70*/  IMAD.IADD R113, R113, 0x1, R35 ;  /* 0x0000000171717824 */ /* 0x000fe400078e0223 */
[----:B----4-:R-:W-:Y:S01]  /*16d80*/  FADD R5, R5, R12 ;  /* 0x0000000c05057221 */ /* 0x010fe20000000000 */
[----:B------:R-:W-:Y:S01]  /*16d90*/  IMAD.IADD R112, R112, 0x1, R44 ;  /* 0x0000000170707824 */ /* 0x000fe200078e022c */
[----:B------:R-:W-:Y:S01]  /*16da0*/  IADD3 R111, PT, PT, R111, R25, RZ ;  /* 0x000000196f6f7210 */ /* 0x000fe20007ffe0ff */
[----:B------:R-:W-:Y:S01]  /*16db0*/  FADD R6, R6, R16 ;  /* 0x0000001006067221 */ /* 0x000fe20000000000 */
[----:B------:R-:W-:Y:S04]  /*16dc0*/  @P0 STS [R70+0x40000], R7 ;  /* 0x0400000746000388 */ /* 0x000fe80000000800 */
[----:B------:R1:W-:Y:S04]  /*16dd0*/  @P0 STS [R113+0x40000], R4 ;  /* 0x0400000471000388 */ /* 0x0003e80000000800 */
[----:B------:R3:W-:Y:S04]  /*16de0*/  @P0 STS [R112+0x40000], R5 ;  /* 0x0400000570000388 */ /* 0x0007e80000000800 */
[----:B------:R0:W-:Y:S01]  /*16df0*/  @P0 STS [R111+0x40000], R6 ;  /* 0x040000066f000388 */ /* 0x0001e20000000800 */
[----:B-1----:R-:W-:Y:S01]  /*16e00*/  FADD R4, R8, R17 ;  /* 0x0000001108047221 */ /* 0x002fe20000000000 */
[----:B---3--:R-:W-:Y:S01]  /*16e10*/  FADD R5, R9, R18 ;  /* 0x0000001209057221 */ /* 0x008fe20000000000 */
[----:B0-----:R-:W0:Y:S01]  /*16e20*/  S2R R111, SR_TID.X ;  /* 0x00000000006f7919 */ /* 0x001e220000002100 */
[----:B------:R-:W-:-:S02]  /*16e30*/  FADD R6, R15, R21 ;  /* 0x000000150f067221 */ /* 0x000fc40000000000 */
[----:B------:R1:W-:Y:S04]  /*16e40*/  @P0 STS [R42+0x40000], R4 ;  /* 0x040000042a000388 */ /* 0x0003e80000000800 */
[----:B------:R2:W-:Y:S01]  /*16e50*/  @P0 STS [R48+0x40000], R5 ;  /* 0x0400000530000388 */ /* 0x0005e20000000800 */
[----:B-1----:R-:W-:Y:S01]  /*16e60*/  FADD R4, R11, R19 ;  /* 0x000000130b047221 */ /* 0x002fe20000000000 */
[----:B--2---:R-:W-:-:S04]  /*16e70*/  FADD R5, R14, R20 ;  /* 0x000000140e057221 */ /* 0x004fc80000000000 */
[----:B------:R-:W-:Y:S04]  /*16e80*/  @P0 STS [R45+0x40000], R4 ;  /* 0x040000042d000388 */ /* 0x000fe80000000800 */
[----:B------:R-:W-:Y:S04]  /*16e90*/  @P0 STS [R47+0x40000], R5 ;  /* 0x040000052f000388 */ /* 0x000fe80000000800 */
[----:B------:R-:W-:Y:S01]  /*16ea0*/  @P0 STS [R46+0x40000], R6 ;  /* 0x040000062e000388 */ /* 0x000fe20000000800 */
[----:B0-----:R-:W-:-:S04]  /*16eb0*/  LOP3.LUT R111, R111, 0x1ff, RZ, 0xc0, !PT ;  /* 0x000001ff6f6f7812 */ /* 0x001fc800078ec0ff */
[----:B------:R-:W-:Y:S01]  /*16ec0*/  LEA R112, R111, UR7, 0x2 ;  /* 0x000000076f707c11 */ /* 0x000fe2000f8e10ff */
[----:B------:R-:W-:Y:S06]  /*16ed0*/  BAR.SYNC.DEFER_BLOCKING 0x0 ;  /* 0x0000000000007b1d */ /* 0x000fec0000010000 */
[----:B------:R-:W0:Y:S04]  /*16ee0*/  LDS R4, [R112+0x40000] ;  /* 0x0400000070047984 */ /* 0x000e280000000800 */
[----:B------:R-:W-:Y:S04]  /*16ef0*/  STL [R1+0x107c], R69 ;  /* 0x00107c4501007387 */ /* 0x000fe80000100800 */
[----:B------:R-:W-:Y:S04]  /*16f00*/  STL [R1+0x1078], R68 ;  /* 0x0010784401007387 */ /* 0x000fe80000100800 */
[----:B------:R-:W-:Y:S04]  /*16f10*/  STL [R1+0x1080], R105 ;  /* 0x0010806901007387 */ /* 0x000fe80000100800 */
[----:B------:R-:W2:Y:S04]  /*16f20*/  LDL.LU.64 R30, [R1+0x378] ;  /* 0x00037800011e7983 */ /* 0x000ea80000300a00 */
[----:B------:R-:W3:Y:S01]  /*16f30*/  LDL.LU.64 R14, [R1+0x370] ;  /* 0x00037000010e7983 */ /* 0x000ee20000300a00 */
[----:B------:R-:W1:Y:S03]  /*16f40*/  S2R R111, SR_TID.X ;  /* 0x00000000006f7919 */ /* 0x000e660000002100 */
[----:B------:R-:W4:Y:S04]  /*16f50*/  LDL.LU R29, [R1+0x140] ;  /* 0x00014000011d7983 */ /* 0x000f280000300800 */
[----:B------:R-:W2:Y:S04]  /*16f60*/  LDL.LU R28, [R1+0x144] ;  /* 0x00014400011c7983 */ /* 0x000ea80000300800 */
[----:B------:R-:W2:Y:S04]  /*16f70*/  LDL.LU R27, [R1+0x1b0] ;  /* 0x0001b000011b7983 */ /* 0x000ea80000300800 */
[----:B0-----:R-:W0:Y:S04]  /*16f80*/  SHFL.BFLY PT, R5, R4, 0x4, 0x1f ;  /* 0x0c801f0004057f89 */ /* 0x001e2800000e0000 */
[----:B------:R-:W4:Y:S04]  /*16f90*/  LDL.LU R24, [R1+0x1b4] ;  /* 0x0001b40001187983 */ /* 0x000f280000300800 */
[----:B------:R-:W4:Y:S04]  /*16fa0*/  LDL.LU R12, [R1+0x150] ;  /* 0x00015000010c7983 */ /* 0x000f280000300800 */
[----:B------:R-:W4:Y:S01]  /*16fb0*/  LDL.LU R13, [R1+0x154] ;  /* 0x00015400010d7983 */ /* 0x000f220000300800 */
[----:B-1----:R-:W-:-:S03]  /*16fc0*/  LEA R111, R111, 0x800, 0x2 ;  /* 0x000008006f6f7811 */ /* 0x002fc600078e10ff */
[----:B------:R-:W4:Y:S04]  /*16fd0*/  LDL.LU R16, [R1+0x130] ;  /* 0x0001300001107983 */ /* 0x000f280000300800 */
[----:B------:R-:W4:Y:S01]  /*16fe0*/  LDL.LU R17, [R1+0x134] ;  /* 0x0001340001117983 */ /* 0x000f220000300800 */
[----:B0-----:R-:W-:-:S03]  /*16ff0*/  FADD R5, R4, R5 ;  /* 0x0000000504057221 */ /* 0x001fc60000000000 */
[----:B------:R-:W4:Y:S04]  /*17000*/  LDL.LU R23, [R1+0x148] ;  /* 0x0001480001177983 */ /* 0x000f280000300800 */
[----:B------:R-:W0:Y:S04]  /*17010*/  SHFL.BFLY PT, R4, R5, 0x2, 0x1f ;  /* 0x0c401f0005047f89 */ /* 0x000e2800000e0000 */
[----:B------:R-:W4:Y:S04]  /*17020*/  LDL.LU R21, [R1+0x14c] ;  /* 0x00014c0001157983 */ /* 0x000f280000300800 */
[----:B------:R-:W4:Y:S04]  /*17030*/  LDL.LU R10, [R1+0x1b8] ;  /* 0x0001b800010a7983 */ /* 0x000f280000300800 */
[----:B------:R-:W4:Y:S01]  /*17040*/  LDL.LU R11, [R1+0x1bc] ;  /* 0x0001bc00010b7983 */ /* 0x000f220000300800 */
[----:B0-----:R-:W-:-:S05]  /*17050*/  FADD R4, R5, R4 ;  /* 0x0000000405047221 */ /* 0x001fca0000000000 */
[----:B------:R-:W0:Y:S02]  /*17060*/  SHFL.BFLY PT, R5, R4, 0x1, 0x1f ;  /* 0x0c201f0004057f89 */ /* 0x000e2400000e0000 */
[----:B0-----:R-:W-:-:S05]  /*17070*/  FADD R5, R4, R5 ;  /* 0x0000000504057221 */ /* 0x001fca0000000000 */
[----:B------:R-:W-:Y:S04]  /*17080*/  @!P5 STS [R112+0x40000], R5 ;  /* 0x040000057000d388 */ /* 0x000fe80000000800 */
[----:B------:R-:W0:Y:S04]  /*17090*/  LDS R8, [R111+UR7+0x40000] ;  /* 0x040000076f087984 */ /* 0x000e280008000800 */
[----:B------:R-:W1:Y:S04]  /*170a0*/  LDS R6, [R111+UR7+0x40800] ;  /* 0x040800076f067984 */ /* 0x000e680008000800 */
[----:B------:R-:W1:Y:S04]  /*170b0*/  LDS R4, [R111+UR7+0x41000] ;  /* 0x041000076f047984 */ /* 0x000e680008000800 */
[----:B0-----:R-:W0:Y:S04]  /*170c0*/  SHFL.BFLY PT, R9, R8, 0x4, 0x1f ;  /* 0x0c801f0008097f89 */ /* 0x001e2800000e0000 */
[----:B-1----:R-:W1:Y:S04]  /*170d0*/  SHFL.BFLY PT, R7, R6, 0x4, 0x1f ;  /* 0x0c801f0006077f89 */ /* 0x002e6800000e0000 */
[----:B------:R-:W1:Y:S01]  /*170e0*/  SHFL.BFLY PT, R5, R4, 0x4, 0x1f ;  /* 0x0c801f0004057f89 */ /* 0x000e6200000e0000 */
[----:B0-----:R-:W-:Y:S01]  /*170f0*/  FADD R9, R8, R9 ;  /* 0x0000000908097221 */ /* 0x001fe20000000000 */
[----:B-1----:R-:W-:-:S04]  /*17100*/  FADD R7, R6, R7 ;  /* 0x0000000706077221 */ /* 0x002fc80000000000 */
[----:B------:R-:W0:Y:S01]  /*17110*/  SHFL.BFLY PT, R8, R9, 0x2, 0x1f ;  /* 0x0c401f0009087f89 */ /* 0x000e2200000e0000 */
[----:B------:R-:W-:-:S03]  /*17120*/  FADD R5, R4, R5 ;  /* 0x0000000504057221 */ /* 0x000fc60000000000 */
[----:B------:R-:W1:Y:S04]  /*17130*/  SHFL.BFLY PT, R6, R7, 0x2, 0x1f ;  /* 0x0c401f0007067f89 */ /* 0x000e6800000e0000 */
        /* <DEDUP_REMOVED lines=9> */
[----:B------:R0:W-:Y:S01]  /*171d0*/  @!P5 STS [R111+UR7+0x40000], R9 ;  /* 0x040000096f00d988 */ /* 0x0001e20008000807 */
[----:B------:R-:W-:-:S03]  /*171e0*/  FADD R7, R4, R7 ;  /* 0x0000000704077221 */ /* 0x000fc60000000000 */
[----:B------:R-:W-:Y:S04]  /*171f0*/  @!P5 STS [R111+UR7+0x40800], R5 ;  /* 0x040800056f00d988 */ /* 0x000fe80008000807 */
[----:B------:R-:W-:Y:S01]  /*17200*/  @!P5 STS [R111+UR7+0x41000], R7 ;  /* 0x041000076f00d988 */ /* 0x000fe20008000807 */
[----:B------:R-:W-:Y:S01]  /*17210*/  BAR.SYNC.DEFER_BLOCKING 0x0 ;  /* 0x0000000000007b1d */ /* 0x000fe20000010000 */
[----:B------:R-:W-:-:S04]  /*17220*/  FADD R8, -R109, R110 ;  /* 0x0000006e6d087221 */ /* 0x000fc80000000100 */
[----:B0-----:R-:W-:Y:S01]  /*17230*/  FMUL R9, R8, 1.4426950216293334961 ;  /* 0x3fb8aa3b08097820 */ /* 0x001fe20000400000 */
[----:B------:R-:W-:-:S04]  /*17240*/  FADD R8, -R107, R108 ;  /* 0x0000006c6b087221 */ /* 0x000fc80000000100 */
[----:B------:R-:W-:Y:S01]  /*17250*/  FMUL R8, R8, 1.4426950216293334961 ;  /* 0x3fb8aa3b08087820 */ /* 0x000fe20000400000 */
[----:B------:R0:W-:Y:S04]  /*17260*/  LDS R4, [R35+0x40000] ;  /* 0x0400000023047984 */ /* 0x0001e80000000800 */
[----:B------:R-:W2:Y:S04]  /*17270*/  LDS R5, [R44+0x40000] ;  /* 0x040000002c057984 */ /* 0x000ea80000000800 */
[----:B------:R-:W-:Y:S04]  /*17280*/  LDS R6, [R43+0x40000] ;  /* 0x040000002b067984 */ /* 0x000fe80000000800 */
[----:B------:R-:W3:Y:S01]  /*17290*/  LDS R7, [R33+0x40000] ;  /* 0x0400000021077984 */ /* 0x000ee20000000800 */
[----:B------:R1:W-:Y:S03]  /*172a0*/  MUFU.EX2 R18, R9 ;  /* 0x0000000900127308 */ /* 0x0003e60000000800 */
[----:B------:R-:W-:Y:S04]  /*172b0*/  LDS R37, [R26+0x40000] ;  /* 0x040000001a257984 */ /* 0x000fe80000000800 */
[----:B------:R-:W4:Y:S01]  /*172c0*/  LDS R36, [R25+0x40000] ;  /* 0x0400000019247984 */ /* 0x000f220000000800 */
[----:B------:R0:W-:Y:S01]  /*172d0*/  MUFU.EX2 R34, R8 ;  /* 0x0000000800227308 */ /* 0x0001e20000000800 */
[----:B-1----:R-:W-:Y:S01]  /*172e0*/  FADD R9, -R104, R106 ;  /* 0x0000006a68097221 */ /* 0x002fe20000000100 */
[----:B------:R-:W-:Y:S01]  /*172f0*/  FADD R42, -R88, R89 ;  /* 0x00000059582a7221 */ /* 0x000fe20000000100 */
[----:B------:R-:W-:Y:S02]  /*17300*/  LDS R65, [R38+0x40000] ;  /* 0x0400000026417984 */ /* 0x000fe40000000800 */
[----:B------:R-:W-:-:S02]  /*17310*/  FMUL R9, R9, 1.4426950216293334961 ;  /* 0x3fb8aa3b09097820 */ /* 0x000fc40000400000 */
[----:B------:R-:W1:Y:S01]  /*17320*/  LDS R64, [R39+0x40000] ;  /* 0x0400000027407984 */ /* 0x000e620000000800 */
[----:B0-----:R-:W-:Y:S01]  /*17330*/  FADD R8, -R102, R103 ;  /* 0x0000006766087221 */ /* 0x001fe20000000100 */
[----:B------:R-:W2:Y:S01]  /*17340*/  MUFU.EX2 R35, R9 ;  /* 0x0000000900237308 */ /* 0x000ea20000000800 */
[----:B------:R-:W-:Y:S01]  /*17350*/  FADD R58, -R58, R60 ;  /* 0x0000003c3a3a7221 */ /* 0x000fe20000000100 */
[----:B------:R-:W-:Y:S01]  /*17360*/  LDS R61, [R54+0x40000] ;  /* 0x04000000363d7984 */ /* 0x000fe20000000800 */
[----:B------:R-:W-:Y:S01]  /*17370*/  FMUL R8, R8, 1.4426950216293334961 ;  /* 0x3fb8aa3b08087820 */ /* 0x000fe20000400000 */
[----:B------:R-:W-:Y:S02]  /*17380*/  FADD R71, -R2, R59 ;  /* 0x0000003b02477221 */ /* 0x000fe40000000100 */
[----:B------:R-:W-:Y:S02]  /*17390*/  LDS R62, [R62+0x40000] ;  /* 0x040000003e3e7984 */ /* 0x000fe40000000800 */
[----:B------:R2:W3:Y:S02]  /*173a0*/  MUFU.EX2 R19, R8 ;  /* 0x0000000800137308 */ /* 0x0004e40000000800 */
[----:B------:R-:W-:Y:S04]  /*173b0*/  LDS R63, [R63+0x40000] ;  /* 0x040000003f3f7984 */ /* 0x000fe80000000800 */
[----:B------:R-:W-:Y:S01]  /*173c0*/  LDS R77, [R77+0x40000] ;  /* 0x040000004d4d7984 */ /* 0x000fe20000000800 */
[----:B--2---:R-:W-:-:S03]  /*173d0*/  FFMA2 R8, R30.F32x2.HI_LO, R34.F32x2.HI_LO, R4.F32x2.HI_LO ;  /* 0x000000221e087249 */ /* 0x004fc60000000004 */
[----:B------:R-:W0:Y:S04]  /*173e0*/  LDS R60, [R55+0x40000] ;  /* 0x04000000373c7984 */ /* 0x000e280000000800 */
[----:B------:R-:W-:Y:S01]  /*173f0*/  LDS R72, [R72+0x40000] ;  /* 0x0400000048487984 */ /* 0x000fe20000000800 */
[----:B---3--:R-:W-:-:S03]  /*17400*/  FFMA2 R4, R14.F32x2.HI_LO, R18.F32x2.HI_LO, R6.F32x2.HI_LO ;  /* 0x000000120e047249 */ /* 0x008fc60000000006 */
[----:B------:R-:W2:Y:S04]  /*17410*/  LDL.LU R14, [R1+0x158] ;  /* 0x00015800010e7983 */ /* 0x000ea80000300800 */
[----:B------:R3:W-:Y:S04]  /*17420*/  STL.64 [R1+0x608], R8 ;  /* 0x0006080801007387 */ /* 0x0007e80000100a00 */
[----:B------:R-:W2:Y:S04]  /*17430*/  LDL.LU R15, [R1+0x15c] ;  /* 0x00015c00010f7983 */ /* 0x000ea80000300800 */
[----:B------:R4:W-:Y:S04]  /*17440*/  STL.64 [R1+0x600], R4 ;  /* 0x0006000401007387 */ /* 0x0009e80000100a00 */
[----:B------:R-:W2:Y:S04]  /*17450*/  LDL.LU R22, [R1+0x138] ;  /* 0x0001380001167983 */ /* 0x000ea80000300800 */
[----:B------:R-:W2:Y:S01]  /*17460*/  LDL.LU R20, [R1+0x13c] ;  /* 0x00013c0001147983 */ /* 0x000ea20000300800 */
[C---:B---3--:R-:W-:Y:S01]  /*17470*/  FMUL R8, R18.reuse, R27 ;  /* 0x0000001b12087220 */ /* 0x048fe20000400000 */
[C---:B----4-:R-:W-:Y:S01]  /*17480*/  FMUL R4, R18.reuse, R29 ;  /* 0x0000001d12047220 */ /* 0x050fe20000400000 */
[C---:B------:R-:W-:Y:S01]  /*17490*/  FMUL R5, R18.reuse, R28 ;  /* 0x0000001c12057220 */ /* 0x040fe20000400000 */
[C---:B------:R-:W-:Y:S01]  /*174a0*/  FMUL R9, R18.reuse, R24 ;  /* 0x0000001812097220 */ /* 0x040fe20000400000 */
[C---:B------:R-:W-:Y:S01]  /*174b0*/  FMUL R12, R18.reuse, R12 ;  /* 0x0000000c120c7220 */ /* 0x040fe20000400000 */
[C---:B------:R-:W-:Y:S01]  /*174c0*/  FMUL R13, R18.reuse, R13 ;  /* 0x0000000d120d7220 */ /* 0x040fe20000400000 */
[----:B------:R-:W-:Y:S01]  /*174d0*/  STL [R1+0x1068], R4 ;  /* 0x0010680401007387 */ /* 0x000fe20000100800 */
[C---:B------:R-:W-:Y:S01]  /*174e0*/  FMUL R16, R18.reuse, R16 ;  /* 0x0000001012107220 */ /* 0x040fe20000400000 */
[----:B------:R-:W-:-:S02]  /*174f0*/  FMUL R17, R18, R17 ;  /* 0x0000001112117220 */ /* 0x000fc40000400000 */
[----:B------:R-:W-:Y:S01]  /*17500*/  STL [R1+0x106c], R5 ;  /* 0x00106c0501007387 */ /* 0x000fe20000100800 */
[C---:B------:R-:W-:Y:S01]  /*17510*/  FMUL R6, R19.reuse, R23 ;  /* 0x0000001713067220 */ /* 0x040fe20000400000 */
[C---:B------:R-:W-:Y:S02]  /*17520*/  FMUL R7, R19.reuse, R21 ;  /* 0x0000001513077220 */ /* 0x040fe40000400000 */
[----:B------:R-:W-:Y:S01]  /*17530*/  STL [R1+0x1070], R8 ;  /* 0x0010700801007387 */ /* 0x000fe20000100800 */
[----:B------:R-:W-:-:S03]  /*17540*/  FMUL R10, R19, R10 ;  /* 0x0000000a130a7220 */ /* 0x000fc60000400000 */
[----:B------:R-:W-:Y:S04]  /*17550*/  STL [R1+0x1074], R9 ;  /* 0x0010740901007387 */ /* 0x000fe80000100800 */
[----:B------:R-:W-:Y:S04]  /*17560*/  STL [R1+0x1084], R12 ;  /* 0x0010840c01007387 */ /* 0x000fe80000100800 */
[----:B------:R-:W-:Y:S04]  /*17570*/  STL [R1+0x1088], R13 ;  /* 0x0010880d01007387 */ /* 0x000fe80000100800 */
[----:B------:R-:W-:Y:S01]  /*17580*/  STL [R1+0x108c], R16 ;  /* 0x00108c1001007387 */ /* 0x000fe20000100800 */
[----:B------:R-:W-:-:S03]  /*17590*/  FMUL R11, R19, R11 ;  /* 0x0000000b130b7220 */ /* 0x000fc60000400000 */
[----:B------:R3:W-:Y:S04]  /*175a0*/  STL [R1+0x1090], R17 ;  /* 0x0010901101007387 */ /* 0x0007e80000100800 */
[----:B------:R-:W-:Y:S04]  /*175b0*/  STL [R1+0x1094], R6 ;  /* 0x0010940601007387 */ /* 0x000fe80000100800 */
[----:B------:R-:W-:Y:S04]  /*175c0*/  STL [R1+0x1098], R7 ;  /* 0x0010980701007387 */ /* 0x000fe80000100800 */
[----:B------:R-:W-:Y:S04]  /*175d0*/  STL [R1+0x109c], R10 ;  /* 0x00109c0a01007387 */ /* 0x000fe80000100800 */
[----:B------:R-:W4:Y:S04]  /*175e0*/  LDL.LU R26, [R1+0x1f0] ;  /* 0x0001f000011a7983 */ /* 0x000f280000300800 */
[----:B------:R-:W4:Y:S04]  /*175f0*/  LDL.LU R21, [R1+0x1f4] ;  /* 0x0001f40001157983 */ /* 0x000f280000300800 */
[----:B------:R-:W4:Y:S04]  /*17600*/  LDL.LU R24, [R1+0x1e0] ;  /* 0x0001e00001187983 */ /* 0x000f280000300800 */
[----:B------:R-:W4:Y:S04]  /*17610*/  LDL.LU R25, [R1+0x1e4] ;  /* 0x0001e40001197983 */ /* 0x000f280000300800 */
[----:B------:R-:W-:Y:S01]  /*17620*/  STL [R1+0x10a0], R11 ;  /* 0x0010a00b01007387 */ /* 0x000fe20000100800 */
[----:B--2---:R-:W-:-:S05]  /*17630*/  FMUL R14, R19, R14 ;  /* 0x0000000e130e7220 */ /* 0x004fca0000400000 */
[----:B------:R2:W-:Y:S01]  /*17640*/  STL [R1+0x10a4], R14 ;  /* 0x0010a40e01007387 */ /* 0x0005e20000100800 */
[----:B------:R-:W-:-:S03]  /*17650*/  FMUL R15, R19, R15 ;  /* 0x0000000f130f7220 */ /* 0x000fc60000400000 */
[----:B------:R-:W4:Y:S04]  /*17660*/  LDL.LU R23, [R1+0x1d0] ;  /* 0x0001d00001177983 */ /* 0x000f280000300800 */
[----:B---3--:R-:W3:Y:S01]  /*17670*/  LDL.LU R17, [R1+0x1d4] ;  /* 0x0001d40001117983 */ /* 0x008ee20000300800 */
[----:B------:R-:W-:-:S03]  /*17680*/  FMUL R18, R19, R22 ;  /* 0x0000001613127220 */ /* 0x000fc60000400000 */
[----:B------:R-:W3:Y:S01]  /*17690*/  LDL.LU R16, [R1+0x1c0] ;  /* 0x0001c00001107983 */ /* 0x000ee20000300800 */
[----:B------:R-:W-:-:S03]  /*176a0*/  FMUL R19, R19, R20 ;  /* 0x0000001413137220 */ /* 0x000fc60000400000 */
[----:B--2---:R-:W2:Y:S04]  /*176b0*/  LDL.LU R14, [R1+0x1c4] ;  /* 0x0001c400010e7983 */ /* 0x004ea80000300800 */
[----:B------:R-:W-:Y:S04]  /*176c0*/  STL [R1+0x10a8], R15 ;  /* 0x0010a80f01007387 */ /* 0x000fe80000100800 */
[----:B------:R-:W-:Y:S04]  /*176d0*/  STL [R1+0x10ac], R18 ;  /* 0x0010ac1201007387 */ /* 0x000fe80000100800 */
[----:B------:R-:W2:Y:S04]  /*176e0*/  LDL.LU R13, [R1+0x1f8] ;  /* 0x0001f800010d7983 */ /* 0x000ea80000300800 */
[----:B------:R-:W-:Y:S04]  /*176f0*/  STL [R1+0x10b0], R19 ;  /* 0x0010b01301007387 */ /* 0x000fe80000100800 */
[----:B------:R-:W2:Y:S04]  /*17700*/  LDL.LU R12, [R1+0x1fc] ;  /* 0x0001fc00010c7983 */ /* 0x000ea80000300800 */
[----:B------:R-:W2:Y:S04]  /*17710*/  LDL.LU R11, [R1+0x1e8] ;  /* 0x0001e800010b7983 */ /* 0x000ea80000300800 */
[----:B------:R-:W2:Y:S04]  /*17720*/  LDL.LU R10, [R1+0x1ec] ;  /* 0x0001ec00010a7983 */ /* 0x000ea80000300800 */
[----:B------:R-:W2:Y:S04]  /*17730*/  LDL.LU R9, [R1+0x1d8] ;  /* 0x0001d80001097983 */ /* 0x000ea80000300800 */
[----:B------:R-:W2:Y:S04]  /*17740*/  LDL.LU R8, [R1+0x1dc] ;  /* 0x0001dc0001087983 */ /* 0x000ea80000300800 */
[----:B------:R-:W2:Y:S04]  /*17750*/  LDL.LU R7, [R1+0x1c8] ;  /* 0x0001c80001077983 */ /* 0x000ea80000300800 */
[----:B------:R-:W2:Y:S01]  /*17760*/  LDL.LU R6, [R1+0x1cc] ;  /* 0x0001cc0001067983 */ /* 0x000ea20000300800 */
[----:B------:R-:W-:Y:S01]  /*17770*/  FADD R20, -R100, R101 ;  /* 0x0000006564147221 */ /* 0x000fe20000000100 */
[----:B------:R-:W-:-:S02]  /*17780*/  FADD R22, -R98, R99 ;  /* 0x0000006362167221 */ /* 0x000fc40000000100 */
[----:B------:R-:W2:Y:S01]  /*17790*/  LDL.LU.64 R4, [R1+0x3a0] ;  /* 0x0003a00001047983 */ /* 0x000ea20000300a00 */
[----:B------:R-:W-:-:S04]  /*177a0*/  FMUL R20, R20, 1.4426950216293334961 ;  /* 0x3fb8aa3b14147820 */ /* 0x000fc80000400000 */
[----:B------:R0:W-:Y:S01]  /*177b0*/  MUFU.EX2 R50, R20 ;  /* 0x0000001400327308 */ /* 0x0001e20000000800 */
[----:B------:R-:W-:Y:S01]  /*177c0*/  FMUL R22, R22, 1.4426950216293334961 ;  /* 0x3fb8aa3b16167820 */ /* 0x000fe20000400000 */
[C---:B----4-:R-:W-:Y:S01]  /*177d0*/  FMUL R21, R34.reuse, R21 ;  /* 0x0000001522157220 */ /* 0x050fe20000400000 */
[C---:B------:R-:W-:Y:S01]  /*177e0*/  FMUL R24, R34.reuse, R24 ;  /* 0x0000001822187220 */ /* 0x040fe20000400000 */
[C---:B0-----:R-:W-:Y:S01]  /*177f0*/  FMUL R20, R34.reuse, R26 ;  /* 0x0000001a22147220 */ /* 0x041fe20000400000 */
[----:B------:R-:W-:-:S03]  /*17800*/  FMUL R25, R34, R25 ;  /* 0x0000001922197220 */ /* 0x000fc60000400000 */
[----:B------:R0:W4:Y:S01]  /*17810*/  MUFU.EX2 R51, R22 ;  /* 0x0000001600337308 */ /* 0x0001220000000800 */
[----:B------:R-:W-:Y:S04]  /*17820*/  STL [R1+0x10b4], R20 ;  /* 0x0010b41401007387 */ /* 0x000fe80000100800 */
[----:B------:R-:W-:Y:S04]  /*17830*/  STL [R1+0x10b8], R21 ;  /* 0x0010b81501007387 */ /* 0x000fe80000100800 */
[----:B------:R-:W-:Y:S04]  /*17840*/  STL [R1+0x10bc], R24 ;  /* 0x0010bc1801007387 */ /* 0x000fe80000100800 */
[----:B------:R-:W-:Y:S01]  /*17850*/  STL [R1+0x10c0], R25 ;  /* 0x0010c01901007387 */ /* 0x000fe20000100800 */
[C---:B------:R-:W-:Y:S01]  /*17860*/  FMUL R28, R34.reuse, R23 ;  /* 0x00000017221c7220 */ /* 0x040fe20000400000 */
[----:B---3--:R-:W-:-:S04]  /*17870*/  FMUL R29, R34, R17 ;  /* 0x00000011221d7220 */ /* 0x008fc80000400000 */
[----:B------:R-:W-:Y:S01]  /*17880*/  STL [R1+0x10c4], R28 ;  /* 0x0010c41c01007387 */ /* 0x000fe20000100800 */
[----:B------:R-:W-:-:S03]  /*17890*/  FMUL R32, R34, R16 ;  /* 0x0000001022207220 */ /* 0x000fc60000400000 */
[----:B------:R-:W-:Y:S01]  /*178a0*/  STL [R1+0x10c8], R29 ;  /* 0x0010c81d01007387 */ /* 0x000fe20000100800 */
[----:B--2---:R-:W-:-:S03]  /*178b0*/  FMUL R33, R34, R14 ;  /* 0x0000000e22217220 */ /* 0x004fc60000400000 */
[----:B------:R-:W-:Y:S04]  /*178c0*/  STL [R1+0x10cc], R32 ;  /* 0x0010cc2001007387 */ /* 0x000fe80000100800 */
[----:B------:R-:W-:Y:S01]  /*178d0*/  STL [R1+0x10d0], R33 ;  /* 0x0010d02101007387 */ /* 0x000fe20000100800 */
[C---:B0-----:R-:W-:Y:S01]  /*178e0*/  FMUL R22, R35.reuse, R13 ;  /* 0x0000000d23167220 */ /* 0x041fe20000400000 */
[----:B------:R-:W-:-:S04]  /*178f0*/  FMUL R23, R35, R12 ;  /* 0x0000000c23177220 */ /* 0x000fc80000400000 */
[----:B------:R0:W-:Y:S01]  /*17900*/  STL [R1+0x10d4], R22 ;  /* 0x0010d41601007387 */ /* 0x0001e20000100800 */
[----:B------:R-:W-:-:S03]  /*17910*/  FMUL R26, R35, R11 ;  /* 0x0000000b231a7220 */ /* 0x000fc60000400000 */
[----:B------:R-:W-:Y:S01]  /*17920*/  STL [R1+0x10d8], R23 ;  /* 0x0010d81701007387 */ /* 0x000fe20000100800 */
[----:B------:R-:W-:-:S03]  /*17930*/  FMUL R27, R35, R10 ;  /* 0x0000000a231b7220 */ /* 0x000fc60000400000 */
[----:B------:R-:W-:Y:S01]  /*17940*/  STL [R1+0x10dc], R26 ;  /* 0x0010dc1a01007387 */ /* 0x000fe20000100800 */
[----:B------:R-:W-:-:S03]  /*17950*/  FMUL R30, R35, R9 ;  /* 0x00000009231e7220 */ /* 0x000fc60000400000 */
[----:B0-----:R-:W2:Y:S01]  /*17960*/  LDL.LU R22, [R1+0x230] ;  /* 0x0002300001167983 */ /* 0x001ea20000300800 */
[----:B------:R-:W-:-:S03]  /*17970*/  FMUL R31, R35, R8 ;  /* 0x00000008231f7220 */ /* 0x000fc60000400000 */
[----:B------:R-:W3:Y:S04]  /*17980*/  LDL.LU R21, [R1+0x234] ;  /* 0x0002340001157983 */ /* 0x000ee80000300800 */
[----:B------:R-:W-:Y:S04]  /*17990*/  STL [R1+0x10e0], R27 ;  /* 0x0010e01b01007387 */ /* 0x000fe80000100800 */
[----:B------:R-:W-:Y:S04]  /*179a0*/  STL [R1+0x10e4], R30 ;  /* 0x0010e41e01007387 */ /* 0x000fe80000100800 */
[----:B------:R-:W3:Y:S01]  /*179b0*/  LDL.LU R20, [R1+0x220] ;  /* 0x0002200001147983 */ /* 0x000ee20000300800 */
[----:B------:R-:W-:-:S03]  /*179c0*/  FMUL R34, R35, R7 ;  /* 0x0000000723227220 */ /* 0x000fc60000400000 */
[----:B------:R-:W3:Y:S04]  /*179d0*/  LDL.LU R19, [R1+0x224] ;  /* 0x0002240001137983 */ /* 0x000ee80000300800 */
[----:B------:R-:W-:Y:S04]  /*179e0*/  STL [R1+0x10e8], R31 ;  /* 0x0010e81f01007387 */ /* 0x000fe80000100800 */
[----:B------:R-:W3:Y:S04]  /*179f0*/  LDL.LU R18, [R1+0x210] ;  /* 0x0002100001127983 */ /* 0x000ee80000300800 */
[----:B------:R-:W3:Y:S04]  /*17a00*/  LDL.LU R17, [R1+0x214] ;  /* 0x0002140001117983 */ /* 0x000ee80000300800 */
[----:B------:R-:W3:Y:S04]  /*17a10*/  LDL.LU R16, [R1+0x200] ;  /* 0x0002000001107983 */ /* 0x000ee80000300800 */
[----:B------:R-:W-:Y:S04]  /*17a20*/  STL [R1+0x10ec], R34 ;  /* 0x0010ec2201007387 */ /* 0x000fe80000100800 */
[----:B------:R-:W3:Y:S01]  /*17a30*/  LDL.LU R7, [R1+0x204] ;  /* 0x0002040001077983 */ /* 0x000ee20000300800 */
[----:B------:R-:W-:-:S05]  /*17a40*/  FMUL R35, R35, R6 ;  /* 0x0000000623237220 */ /* 0x000fca0000400000 */
[----:B------:R-:W-:Y:S04]  /*17a50*/  STL [R1+0x10f0], R35 ;  /* 0x0010f02301007387 */ /* 0x000fe80000100800 */
[----:B------:R-:W3:Y:S01]  /*17a60*/  LDL.64 R12, [R1+0xc28] ;  /* 0x000c2800010c7983 */ /* 0x000ee20000100a00 */
[----:B------:R-:W0:Y:S01]  /*17a70*/  S2R R99, SR_TID.X ;  /* 0x0000000000637919 */ /* 0x000e220000002100 */
[----:B----4-:R-:W-:Y:S02]  /*17a80*/  FFMA2 R4, R4.F32x2.HI_LO, R50.F32x2.HI_LO, R36.F32x2.HI_LO ;  /* 0x0000003204047249 */ /* 0x010fe40000000024 */
[----:B------:R-:W4:Y:S04]  /*17a90*/  LDL.64 R14, [R1+0xc30] ;  /* 0x000c3000010e7983 */ /* 0x000f280000100a00 */
[----:B------:R-:W4:Y:S04]  /*17aa0*/  LDL.LU R11, [R1+0x238] ;  /* 0x00023800010b7983 */ /* 0x000f280000300800 */
[----:B------:R1:W-:Y:S04]  /*17ab0*/  STL.64 [R1+0x5f8], R4 ;  /* 0x0005f80401007387 */ /* 0x0003e80000100a00 */
[----:B------:R-:W4:Y:S04]  /*17ac0*/  LDL.LU R10, [R1+0x23c] ;  /* 0x00023c00010a7983 */ /* 0x000f280000300800 */
[----:B------:R-:W4:Y:S04]  /*17ad0*/  LDL.LU R9, [R1+0x228] ;  /* 0x0002280001097983 */ /* 0x000f280000300800 */
[----:B------:R-:W4:Y:S04]  /*17ae0*/  LDL.LU R8, [R1+0x22c] ;  /* 0x00022c0001087983 */ /* 0x000f280000300800 */
[----:B-1----:R-:W4:Y:S01]  /*17af0*/  LDL.LU R5, [R1+0x218] ;  /* 0x0002180001057983 */ /* 0x002f220000300800 */
[----:B0-----:R-:W-:-:S03]  /*17b00*/  LOP3.LUT R70, R99, 0x1c0, RZ, 0xc0, !PT ;  /* 0x000001c063467812 */ /* 0x001fc600078ec0ff */
[----:B------:R-:W4:Y:S01]  /*17b10*/  LDL.LU R4, [R1+0x21c] ;  /* 0x00021c0001047983 */ /* 0x000f220000300800 */
[----:B------:R-:W-:Y:S02]  /*17b20*/  LOP3.LUT R99, R99, 0x1ff, RZ, 0xc0, !PT ;  /* 0x000001ff63637812 */ /* 0x000fe400078ec0ff */
[----:B------:R-:W-:Y:S01]  /*17b30*/  SHF.R.U32.HI R70, RZ, 0x2, R70 ;  /* 0x00000002ff467819 */ /* 0x000fe20000011646 */
[----:B------:R-:W4:Y:S02]  /*17b40*/  LDL.LU R6, [R1+0x20c] ;  /* 0x00020c0001067983 */ /* 0x000f240000300800 */
[----:B------:R-:W-:-:S05]  /*17b50*/  IMAD.SHL.U32 R40, R99, 0x2, RZ ;  /* 0x0000000263287824 */ /* 0x000fca00078e00ff */
[----:B------:R-:W-:Y:S01]  /*17b60*/  LOP3.LUT R70, R40, R70, RZ, 0x3c, !PT ;  /* 0x0000004628467212 */ /* 0x000fe200078e3cff */
[C---:B--2---:R-:W-:Y:S01]  /*17b70*/  FMUL R36, R50.reuse, R22 ;  /* 0x0000001632247220 */ /* 0x044fe20000400000 */
[----:B---3--:R-:W-:-:S04]  /*17b80*/  FMUL R37, R50, R21 ;  /* 0x0000001532257220 */ /* 0x008fc80000400000 */
[----:B------:R-:W-:Y:S04]  /*17b90*/  STL [R1+0x1054], R36 ;  /* 0x0010542401007387 */ /* 0x000fe80000100800 */
[----:B------:R-:W-:Y:S01]  /*17ba0*/  STL [R1+0x1058], R37 ;  /* 0x0010582501007387 */ /* 0x000fe20000100800 */
[C---:B------:R-:W-:Y:S01]  /*17bb0*/  FMUL R40, R50.reuse, R20 ;  /* 0x0000001432287220 */ /* 0x040fe20000400000 */
[----:B------:R-:W-:-:S04]  /*17bc0*/  FMUL R41, R50, R19 ;  /* 0x0000001332297220 */ /* 0x000fc80000400000 */
[----:B------:R-:W-:Y:S01]  /*17bd0*/  STL [R1+0x1048], R40 ;  /* 0x0010482801007387 */ /* 0x000fe20000100800 */
[----:B------:R-:W-:-:S03]  /*17be0*/  FMUL R44, R50, R18 ;  /* 0x00000012322c7220 */ /* 0x000fc60000400000 */
[----:B------:R-:W-:Y:S01]  /*17bf0*/  STL [R1+0x104c], R41 ;  /* 0x00104c2901007387 */ /* 0x000fe20000100800 */
[----:B------:R-:W-:-:S03]  /*17c00*/  FMUL R45, R50, R17 ;  /* 0x00000011322d7220 */ /* 0x000fc60000400000 */
[----:B------:R-:W-:Y:S01]  /*17c10*/  STL [R1+0x1050], R44 ;  /* 0x0010502c01007387 */ /* 0x000fe20000100800 */
[----:B------:R-:W-:-:S03]  /*17c20*/  FMUL R48, R50, R16 ;  /* 0x0000001032307220 */ /* 0x000fc60000400000 */
[----:B------:R-:W-:Y:S04]  /*17c30*/  STL [R1+0x105c], R45 ;  /* 0x00105c2d01007387 */ /* 0x000fe80000100800 */
[----:B------:R-:W-:Y:S01]  /*17c40*/  STL [R1+0x1060], R48 ;  /* 0x0010603001007387 */ /* 0x000fe20000100800 */
[----:B------:R-:W-:-:S03]  /*17c50*/  FMUL R49, R50, R7 ;  /* 0x0000000732317220 */ /* 0x000fc60000400000 */
[----:B------:R-:W2:Y:S04]  /*17c60*/  LDL.LU R7, [R1+0x208] ;  /* 0x0002080001077983 */ /* 0x000ea80000300800 */
[----:B------:R-:W-:Y:S01]  /*17c70*/  STL [R1+0x1064], R49 ;  /* 0x0010643101007387 */ /* 0x000fe20000100800 */
[----:B------:R-:W-:-:S03]  /*17c80*/  IMAD.WIDE R56, R0, 0x2, R12 ;  /* 0x0000000200387825 */ /* 0x000fc600078e020c */
[----:B------:R-:W3:Y:S01]  /*17c90*/  LDL.64 R12, [R1+0xc20] ;  /* 0x000c2000010c7983 */ /* 0x000ee20000100a00 */
[----:B------:R-:W-:Y:S01]  /*17ca0*/  FMUL R42, R42, 1.4426950216293334961 ;  /* 0x3fb8aa3b2a2a7820 */ /* 0x000fe20000400000 */
[----:B------:R-:W-:-:S03]  /*17cb0*/  FADD R43, -R96, R97 ;  /* 0x00000061602b7221 */ /* 0x000fc60000000100 */
[----:B------:R0:W-:Y:S01]  /*17cc0*/  MUFU.EX2 R67, R42 ;  /* 0x0000002a00437308 */ /* 0x0001e20000000800 */
[----:B------:R-:W-:Y:S01]  /*17cd0*/  FMUL R43, R43, 1.4426950216293334961 ;  /* 0x3fb8aa3b2b2b7820 */ /* 0x000fe20000400000 */
[C---:B----4-:R-:W-:Y:S01]  /*17ce0*/  FMUL R38, R51.reuse, R11 ;  /* 0x0000000b33267220 */ /* 0x050fe20000400000 */
[----:B------:R-:W-:-:S04]  /*17cf0*/  FMUL R39, R51, R10 ;  /* 0x0000000a33277220 */ /* 0x000fc80000400000 */
[----:B------:R-:W-:Y:S01]  /*17d00*/  STL [R1+0x10f4], R38 ;  /* 0x0010f42601007387 */ /* 0x000fe20000100800 */
[----:B0-----:R-:W-:-:S03]  /*17d10*/  FMUL R42, R51, R9 ;  /* 0x00000009332a7220 */ /* 0x001fc60000400000 */
[----:B------:R-:W-:Y:S01]  /*17d20*/  STL [R1+0x10f8], R39 ;  /* 0x0010f82701007387 */ /* 0x000fe20000100800 */
[----:B------:R0:W1:Y:S03]  /*17d30*/  MUFU.EX2 R66, R43 ;  /* 0x0000002b00427308 */ /* 0x0000660000000800 */
[----:B------:R4:W-:Y:S04]  /*17d40*/  STL [R1+0x10fc], R42 ;  /* 0x0010fc2a01007387 */ /* 0x0009e80000100800 */
[----:B------:R-:W1:Y:S01]  /*17d50*/  LDL.LU R9, [R1+0x270] ;  /* 0x0002700001097983 */ /* 0x000e620000300800 */
[----:B0-----:R-:W-:-:S03]  /*17d60*/  FMUL R43, R51, R8 ;  /* 0x00000008332b7220 */ /* 0x001fc60000400000 */
[----:B------:R-:W3:Y:S01]  /*17d70*/  LDL.LU R8, [R1+0x274] ;  /* 0x0002740001087983 */ /* 0x000ee20000300800 */
[----:B------:R-:W-:-:S03]  /*17d80*/  IMAD.WIDE R52, R0, 0x2, R14 ;  /* 0x0000000200347825 */ /* 0x000fc600078e020e */
[----:B------:R-:W3:Y:S04]  /*17d90*/  LDL.LU R28, [R1+0x260] ;  /* 0x00026000011c7983 */ /* 0x000ee80000300800 */
[----:B------:R-:W3:Y:S01]  /*17da0*/  LDL.LU R23, [R1+0x264] ;  /* 0x0002640001177983 */ /* 0x000ee20000300800 */
[----:B------:R-:W-:-:S03]  /*17db0*/  FMUL R46, R51, R5 ;  /* 0x00000005332e7220 */ /* 0x000fc60000400000 */
[----:B------:R-:W3:Y:S01]  /*17dc0*/  LDL.LU R17, [R1+0x250] ;  /* 0x0002500001117983 */ /* 0x000ee20000300800 */
[----:B------:R-:W-:-:S03]  /*17dd0*/  FMUL R47, R51, R4 ;  /* 0x00000004332f7220 */ /* 0x000fc60000400000 */
[----:B------:R-:W3:Y:S04]  /*17de0*/  LDL.LU R16, [R1+0x254] ;  /* 0x0002540001107983 */ /* 0x000ee80000300800 */
[----:B------:R-:W3:Y:S04]  /*17df0*/  LDL.LU R15, [R1+0x240] ;  /* 0x00024000010f7983 */ /* 0x000ee80000300800 */
[----:B------:R-:W3:Y:S04]  /*17e00*/  LDL.LU R14, [R1+0x244] ;  /* 0x00024400010e7983 */ /* 0x000ee80000300800 */
[----:B------:R-:W3:Y:S04]  /*17e10*/  LDL.LU R5, [R1+0x278] ;  /* 0x0002780001057983 */ /* 0x000ee80000300800 */
[----:B------:R-:W3:Y:S04]  /*17e20*/  LDL.LU R4, [R1+0x27c] ;  /* 0x00027c0001047983 */ /* 0x000ee80000300800 */
[----:B----4-:R0:W4:Y:S04]  /*17e30*/  LDG.E.U16 R42, desc[UR12][R52.64] ;  /* 0x0000000c342a7981 */ /* 0x010128000c1e1500 */
[----:B------:R0:W4:Y:S01]  /*17e40*/  LDG.E.U16 R39, desc[UR12][R56.64] ;  /* 0x0000000c38277981 */ /* 0x000122000c1e1500 */
[C---:B--2---:R-:W-:Y:S01]  /*17e50*/  FMUL R50, R51.reuse, R7 ;  /* 0x0000000733327220 */ /* 0x044fe20000400000 */
[----:B------:R-:W-:-:S02]  /*17e60*/  FMUL R51, R51, R6 ;  /* 0x0000000633337220 */ /* 0x000fc40000400000 */
[----:B------:R-:W2:Y:S04]  /*17e70*/  LDL.LU R7, [R1+0x268] ;  /* 0x0002680001077983 */ /* 0x000ea80000300800 */
[----:B------:R-:W4:Y:S04]  /*17e80*/  LDL.LU R6, [R1+0x26c] ;  /* 0x00026c0001067983 */ /* 0x000f280000300800 */
[----:B------:R-:W4:Y:S01]  /*17e90*/  LDL.LU R22, [R1+0x258] ;  /* 0x0002580001167983 */ /* 0x000f220000300800 */
[----:B---3--:R-:W-:-:S03]  /*17ea0*/  IMAD.WIDE R88, R0, 0x2, R12 ;  /* 0x0000000200587825 */ /* 0x008fc600078e020c */
[----:B------:R-:W3:Y:S04]  /*17eb0*/  LDL.LU R19, [R1+0x25c] ;  /* 0x00025c0001137983 */ /* 0x000ee80000300800 */
[----:B------:R-:W3:Y:S04]  /*17ec0*/  LDL.LU R18, [R1+0x248] ;  /* 0x0002480001127983 */ /* 0x000ee80000300800 */
[----:B------:R-:W3:Y:S04]  /*17ed0*/  LDL.LU R11, [R1+0x24c] ;  /* 0x00024c00010b7983 */ /* 0x000ee80000300800 */
[----:B------:R-:W3:Y:S01]  /*17ee0*/  LDL.LU.64 R12, [R1+0x368] ;  /* 0x00036800010c7983 */ /* 0x000ee20000300a00 */
[----:B0-----:R-:W-:-:S03]  /*17ef0*/  FMUL R52, R58, 1.4426950216293334961 ;  /* 0x3fb8aa3b3a347820 */ /* 0x001fc60000400000 */
[----:B------:R-:W3:Y:S01]  /*17f00*/  LDL.64 R20, [R1+0xc08] ;  /* 0x000c080001147983 */ /* 0x000ee20000100a00 */
[----:B------:R-:W0:Y:S03]  /*17f10*/  MUFU.EX2 R10, R52 ;  /* 0x00000034000a7308 */ /* 0x000e260000000800 */
[----:B------:R-:W3:Y:S04]  /*17f20*/  LDL.64 R26, [R1+0xc18] ;  /* 0x000c1800011a7983 */ /* 0x000ee80000100a00 */
[----:B------:R-:W3:Y:S04]  /*17f30*/  LDL.64 R24, [R1+0xc10] ;  /* 0x000c100001187983 */ /* 0x000ee80000100a00 */
[----:B------:R-:W-:Y:S01]  /*17f40*/  STL [R1+0xc50], R2 ;  /* 0x000c500201007387 */ /* 0x000fe20000100800 */
[C---:B-1----:R-:W-:Y:S01]  /*17f50*/  FMUL R9, R66.reuse, R9 ;  /* 0x0000000942097220 */ /* 0x042fe20000400000 */
[----:B------:R-:W-:-:S02]  /*17f60*/  FMUL R8, R66, R8 ;  /* 0x0000000842087220 */ /* 0x000fc40000400000 */
[----:B------:R-:W3:Y:S04]  /*17f70*/  LDG.E.U16 R38, desc[UR12][R88.64] ;  /* 0x0000000c58267981 */ /* 0x000ee8000c1e1500 */
[----:B0-----:R-:W-:Y:S01]  /*17f80*/  STL [R1+0x3b0], R10 ;  /* 0x0003b00a01007387 */ /* 0x001fe20000100800 */
[C---:B------:R-:W-:Y:S01]  /*17f90*/  FMUL R52, R66.reuse, R17 ;  /* 0x0000001142347220 */ /* 0x040fe20000400000 */
[C---:B------:R-:W-:Y:S02]  /*17fa0*/  FMUL R53, R66.reuse, R16 ;  /* 0x0000001042357220 */ /* 0x040fe40000400000 */
[----:B------:R-:W3:Y:S01]  /*17fb0*/  LDL.64 R16, [R1+0xc00] ;  /* 0x000c000001107983 */ /* 0x000ee20000100a00 */
[C---:B------:R-:W-:Y:S01]  /*17fc0*/  FMUL R56, R66.reuse, R15 ;  /* 0x0000000f42387220 */ /* 0x040fe20000400000 */
[----:B------:R-:W-:-:S02]  /*17fd0*/  FMUL R57, R66, R14 ;  /* 0x0000000e42397220 */ /* 0x000fc40000400000 */
[----:B------:R-:W3:Y:S01]  /*17fe0*/  LDL.64 R14, [R1+0xbf8] ;  /* 0x000bf800010e7983 */ /* 0x000ee20000100a00 */
[----:B------:R-:W-:Y:S01]  /*17ff0*/  FMUL R121, R66, R23 ;  /* 0x0000001742797220 */ /* 0x000fe20000400000 */
[C---:B--2---:R-:W-:Y:S01]  /*18000*/  FMUL R122, R67.reuse, R7 ;  /* 0x00000007437a7220 */ /* 0x044fe20000400000 */
[C---:B----4-:R-:W-:Y:S02]  /*18010*/  FMUL R123, R67.reuse, R6 ;  /* 0x00000006437b7220 */ /* 0x050fe40000400000 */
[----:B------:R-:W2:Y:S01]  /*18020*/  LDL.LU.64 R6, [R1+0x3b8] ;  /* 0x0003b80001067983 */ /* 0x000ea20000300a00 */
[----:B------:R-:W-:-:S03]  /*18030*/  FMUL R54, R67, R22 ;  /* 0x0000001643367220 */ /* 0x000fc60000400000 */
[----:B------:R-:W4:Y:S01]  /*18040*/  LDL.64 R22, [R1+0xbf0] ;  /* 0x000bf00001167983 */ /* 0x000f220000100a00 */
[C---:B---3--:R-:W-:Y:S01]  /*18050*/  FMUL R55, R67.reuse, R19 ;  /* 0x0000001343377220 */ /* 0x048fe20000400000 */
[----:B------:R-:W-:Y:S02]  /*18060*/  FMUL R58, R67, R18 ;  /* 0x00000012433a7220 */ /* 0x000fe40000400000 */
[----:B------:R-:W3:Y:S01]  /*18070*/  LDL.64 R18, [R1+0xbe8] ;  /* 0x000be80001127983 */ /* 0x000ee20000100a00 */
[----:B------:R-:W-:-:S05]  /*18080*/  FFMA2 R12, R12.F32x2.HI_LO, R66.F32x2.HI_LO, R64.F32x2.HI_LO ;  /* 0x000000420c0c7249 */ /* 0x000fca0000000040 */
[----:B------:R0:W-:Y:S04]  /*18090*/  STL.64 [R1+0x5f0], R12 ;  /* 0x0005f00c01007387 */ /* 0x0001e80000100a00 */
[----:B0-----:R-:W3:Y:S01]  /*180a0*/  LDL.64 R12, [R1+0xbe0] ;  /* 0x000be000010c7983 */ /* 0x001ee20000100a00 */
[----:B------:R-:W-:Y:S01]  /*180b0*/  FMUL R64, R71, 1.4426950216293334961 ;  /* 0x3fb8aa3b47407820 */ /* 0x000fe20000400000 */
[----:B------:R-:W-:-:S03]  /*180c0*/  FMUL R59, R67, R11 ;  /* 0x0000000b433b7220 */ /* 0x000fc60000400000 */
[----:B------:R-:W0:Y:S01]  /*180d0*/  MUFU.EX2 R11, R64 ;  /* 0x00000040000b7308 */ /* 0x000e220000000800 */
[----:B------:R-:W-:Y:S01]  /*180e0*/  FMUL R120, R66, R28 ;  /* 0x0000001c42787220 */ /* 0x000fe20000400000 */
[----:B------:R-:W-:Y:S01]  /*180f0*/  FADD R66, -R3, R95 ;  /* 0x0000005f03427221 */ /* 0x000fe20000000100 */
[C---:B------:R-:W-:Y:S01]  /*18100*/  FMUL R5, R67.reuse, R5 ;  /* 0x0000000543057220 */ /* 0x040fe20000400000 */
[----:B------:R-:W4:Y:S01]  /*18110*/  LDL.LU.64 R2, [R1+0x3a8] ;  /* 0x0003a80001027983 */ /* 0x000f220000300a00 */
[----:B------:R-:W-:Y:S01]  /*18120*/  FMUL R4, R67, R4 ;  /* 0x0000000443047220 */ /* 0x000fe20000400000 */
[----:B------:R-:W-:Y:S01]  /*18130*/  FMUL R71, R66, 1.4426950216293334961 ;  /* 0x3fb8aa3b42477820 */ /* 0x000fe20000400000 */
[----:B------:R-:W-:-:S05]  /*18140*/  IMAD.WIDE R66, R0, 0x2, R20 ;  /* 0x0000000200427825 */ /* 0x000fca00078e0214 */
[----:B------:R1:W4:Y:S04]  /*18150*/  LDG.E.U16 R31, desc[UR12][R66.64] ;  /* 0x0000000c421f7981 */ /* 0x000328000c1e1500 */
[----:B0-----:R0:W-:Y:S01]  /*18160*/  STL [R1+0x3b4], R11 ;  /* 0x0003b40b01007387 */ /* 0x0011e20000100800 */
[----:B-1----:R-:W-:-:S03]  /*18170*/  IMAD.WIDE R66, R0, 0x2, R14 ;  /* 0x0000000200427825 */ /* 0x002fc600078e020e */
[----:B------:R-:W4:Y:S01]  /*18180*/  LDL.64 R14, [R1+0xbd8] ;  /* 0x000bd800010e7983 */ /* 0x000f220000100a00 */
[----:B------:R-:W-:-:S05]  /*18190*/  IMAD.WIDE R64, R0, 0x2, R24 ;  /* 0x0000000200407825 */ /* 0x000fca00078e0218 */
[----:B------:R1:W4:Y:S01]  /*181a0*/  LDG.E.U16 R34, desc[UR12][R64.64] ;  /* 0x0000000c40227981 */ /* 0x000322000c1e1500 */
[----:B------:R-:W-:-:S03]  /*181b0*/  IMAD.WIDE R88, R0, 0x2, R26 ;  /* 0x0000000200587825 */ /* 0x000fc600078e021a */
[----:B------:R3:W4:Y:S04]  /*181c0*/  LDG.E.U16 R27, desc[UR12][R66.64] ;  /* 0x0000000c421b7981 */ /* 0x000728000c1e1500 */
[----:B------:R0:W4:Y:S01]  /*181d0*/  LDG.E.U16 R35, desc[UR12][R88.64] ;  /* 0x0000000c58237981 */ /* 0x000122000c1e1500 */
[----:B-1----:R-:W-:-:S05]  /*181e0*/  IMAD.WIDE R64, R0, 0x2, R16 ;  /* 0x0000000200407825 */ /* 0x002fca00078e0210 */
[----:B------:R1:W4:Y:S01]  /*181f0*/  LDG.E.U16 R30, desc[UR12][R64.64] ;  /* 0x0000000c401e7981 */ /* 0x000322000c1e1500 */
[----:B--2---:R-:W-:-:S03]  /*18200*/  FFMA2 R6, R6.F32x2.HI_LO, R10.F32x2.HI_LO, R60.F32x2.HI_LO ;  /* 0x0000000a06067249 */ /* 0x004fc6000000003c */
[----:B0-----:R-:W2:Y:S04]  /*18210*/  LDL.64 R10, [R1+0xbd0] ;  /* 0x000bd000010a7983 */ /* 0x001ea80000100a00 */
[----:B------:R0:W-:Y:S04]  /*18220*/  STL.64 [R1+0x5e8], R6 ;  /* 0x0005e80601007387 */ /* 0x0001e80000100a00 */
[----:B------:R-:W2:Y:S04]  /*18230*/  LDL.64 R16, [R1+0xbb0] ;  /* 0x000bb00001107983 */ /* 0x000ea80000100a00 */
[----:B------:R-:W2:Y:S04]  /*18240*/  LDL.64 R24, [R1+0xbb8] ;  /* 0x000bb80001187983 */ /* 0x000ea80000100a00 */
[----:B0-----:R-:W2:Y:S04]  /*18250*/  LDL.64 R6, [R1+0xbc8] ;  /* 0x000bc80001067983 */ /* 0x001ea80000100a00 */
[----:B------:R-:W2:Y:S01]  /*18260*/  LDL.64 R44, [R1+0xbc0] ;  /* 0x000bc000012c7983 */ /* 0x000ea20000100a00 */
[----:B---3--:R-:W-:-:S04]  /*18270*/  IMAD.WIDE R66, R0, 0x2, R12 ;  /* 0x0000000200427825 */ /* 0x008fc800078e020c */
[----:B------:R-:W-:Y:S01]  /*18280*/  FADD R89, -R93, R94 ;  /* 0x0000005e5d597221 */ /* 0x000fe20000000100 */
[----:B------:R-:W3:Y:S01]  /*18290*/  LDL.64 R12, [R1+0xb98] ;  /* 0x000b9800010c7983 */ /* 0x000ee20000100a00 */
[----:B------:R0:W-:Y:S01]  /*182a0*/  MUFU.EX2 R88, R71 ;  /* 0x0000004700587308 */ /* 0x0001e20000000800 */
[C---:B-1----:R-:W-:Y:S02]  /*182b0*/  IMAD.WIDE R64, R0.reuse, 0x2, R18 ;  /* 0x0000000200407825 */ /* 0x042fe400078e0212 */
[----:B------:R-:W3:Y:S02]  /*182c0*/  LDL.64 R18, [R1+0xba0] ;  /* 0x000ba00001127983 */ /* 0x000ee40000100a00 */
[----:B----4-:R-:W-:Y:S02]  /*182d0*/  IMAD.WIDE R60, R0, 0x2, R22 ;  /* 0x00000002003c7825 */ /* 0x010fe400078e0216 */
[----:B------:R-:W4:Y:S02]  /*182e0*/  LDL.64 R20, [R1+0xba8] ;  /* 0x000ba80001147983 */ /* 0x000f240000100a00 */
[----:B0-----:R-:W-:-:S02]  /*182f0*/  FMUL R71, R89, 1.4426950216293334961 ;  /* 0x3fb8aa3b59477820 */ /* 0x001fc40000400000 */
[----:B------:R0:W3:Y:S02]  /*18300*/  LDG.E.U16 R26, desc[UR12][R60.64] ;  /* 0x0000000c3c1a7981 */ /* 0x0000e4000c1e1500 */
[----:B------:R-:W1:Y:S02]  /*18310*/  MUFU.EX2 R89, R71 ;  /* 0x0000004700597308 */ /* 0x000e640000000800 */
[----:B------:R0:W4:Y:S04]  /*18320*/  LDG.E.U16 R23, desc[UR12][R64.64] ;  /* 0x0000000c40177981 */ /* 0x000128000c1e1500 */
[----:B------:R-:W4:Y:S01]  /*18330*/  LDG.E.U16 R22, desc[UR12][R66.64] ;  /* 0x0000000c42167981 */ /* 0x000f22000c1e1500 */
[----:B-1----:R-:W-:Y:S02]  /*18340*/  FFMA2 R2, R2.F32x2.HI_LO, R88.F32x2.HI_LO, R62.F32x2.HI_LO ;  /* 0x0000005802027249 */ /* 0x002fe4000000003e */
[----:B0-----:R-:W-:-:S03]  /*18350*/  IMAD.WIDE R60, R0, 0x2, R14 ;  /* 0x00000002003c7825 */ /* 0x001fc600078e020e */
[----:B------:R0:W-:Y:S04]  /*18360*/  STL.64 [R1+0x5e0], R2 ;  /* 0x0005e00201007387 */ /* 0x0001e80000100a00 */
[----:B------:R-:W4:Y:S04]  /*18370*/  LDL.64 R40, [R1+0xb90] ;  /* 0x000b900001287983 */ /* 0x000f280000100a00 */
[----:B------:R-:W4:Y:S04]  /*18380*/  LDL.64 R14, [R1+0xb80] ;  /* 0x000b8000010e7983 */ /* 0x000f280000100a00 */
[----:B0-----:R-:W4:Y:S04]  /*18390*/  LDL.64 R2, [R1+0xb88] ;  /* 0x000b880001027983 */ /* 0x001f280000100a00 */
[----:B------:R-:W4:Y:S04]  /*183a0*/  LDL.64 R36, [R1+0xb78] ;  /* 0x000b780001247983 */ /* 0x000f280000100a00 */
[----:B------:R-:W4:Y:S04]  /*183b0*/  LDL.64 R94, [R1+0xb58] ;  /* 0x000b5800015e7983 */ /* 0x000f280000100a00 */
[----:B------:R-:W4:Y:S04]  /*183c0*/  LDL.64 R98, [R1+0xb60] ;  /* 0x000b600001627983 */ /* 0x000f280000100a00 */
[----:B------:R-:W4:Y:S04]  /*183d0*/  LDL.64 R48, [R1+0xb40] ;  /* 0x000b400001307983 */ /* 0x000f280000100a00 */
[----:B------:R-:W4:Y:S04]  /*183e0*/  LDG.E.U16 R33, desc[UR12][R60.64] ;  /* 0x0000000c3c217981 */ /* 0x000f28000c1e1500 */
[----:B------:R-:W4:Y:S04]  /*183f0*/  LDL.64 R66, [R1+0xb48] ;  /* 0x000b480001427983 */ /* 0x000f280000100a00 */
[----:B------:R-:W4:Y:S04]  /*18400*/  LDL.64 R68, [R1+0xb30] ;  /* 0x000b300001447983 */ /* 0x000f280000100a00 */
[----:B------:R-:W4:Y:S04]  /*18410*/  LDL.64 R96, [R1+0xb18] ;  /* 0x000b180001607983 */ /* 0x000f280000100a00 */
[----:B------:R-:W4:Y:S01]  /*18420*/  LDL.64 R100, [R1+0x8f8] ;  /* 0x0008f80001647983 */ /* 0x000f220000100a00 */
[----:B--2---:R-:W-:-:S03]  /*18430*/  IMAD.WIDE R62, R0, 0x2, R10 ;  /* 0x00000002003e7825 */ /* 0x004fc600078e020a */
[----:B------:R-:W2:Y:S04]  /*18440*/  LDL.64 R10, [R1+0xb70] ;  /* 0x000b7000010a7983 */ /* 0x000ea80000100a00 */
[----:B------:R0:W2:Y:S01]  /*18450*/  LDG.E.U16 R32, desc[UR12][R62.64] ;  /* 0x0000000c3e207981 */ /* 0x0000a2000c1e1500 */
[----:B------:R-:W-:-:S03]  /*18460*/  IMAD.WIDE R64, R0, 0x2, R6 ;  /* 0x0000000200407825 */ /* 0x000fc600078e0206 */
[----:B------:R-:W2:Y:S04]  /*18470*/  LDL.64 R6, [R1+0xb68] ;  /* 0x000b680001067983 */ /* 0x000ea80000100a00 */
[----:B------:R1:W2:Y:S01]  /*18480*/  LDG.E.U16 R29, desc[UR12][R64.64] ;  /* 0x0000000c401d7981 */ /* 0x0002a2000c1e1500 */
[----:B0-----:R-:W-:-:S04]  /*18490*/  IMAD.WIDE R62, R0, 0x2, R24 ;  /* 0x00000002003e7825 */ /* 0x001fc800078e0218 */
[C---:B------:R-:W-:Y:S01]  /*184a0*/  IMAD.WIDE R60, R0.reuse, 0x2, R44 ;  /* 0x00000002003c7825 */ /* 0x040fe200078e022c */
[----:B------:R-:W2:Y:S03]  /*184b0*/  LDG.E.U16 R25, desc[UR12][R62.64] ;  /* 0x0000000c3e197981 */ /* 0x000ea6000c1e1500 */
[C---:B-1----:R-:W-:Y:S01]  /*184c0*/  IMAD.WIDE R64, R0.reuse, 0x2, R16 ;  /* 0x0000000200407825 */ /* 0x042fe200078e0210 */
[----:B------:R-:W2:Y:S04]  /*184d0*/  LDL.64 R44, [R1+0xb28] ;  /* 0x000b2800012c7983 */ /* 0x000ea80000100a00 */
[----:B------:R-:W2:Y:S04]  /*184e0*/  LDL.64 R16, [R1+0xb50] ;  /* 0x000b500001107983 */ /* 0x000ea80000100a00 */
[----:B------:R3:W2:Y:S04]  /*184f0*/  LDG.E.U16 R24, desc[UR12][R64.64] ;  /* 0x0000000c40187981 */ /* 0x0006a8000c1e1500 */
[----:B------:R4:W2:Y:S01]  /*18500*/  LDG.E.U16 R28, desc[UR12][R60.64] ;  /* 0x0000000c3c1c7981 */ /* 0x0008a2000c1e1500 */
[----:B---3--:R-:W-:-:S03]  /*18510*/  IMAD.WIDE R64, R0, 0x2, R12 ;  /* 0x0000000200407825 */ /* 0x008fc600078e020c */
[----:B------:R-:W3:Y:S01]  /*18520*/  LDL.64 R12, [R1+0xb38] ;  /* 0x000b3800010c7983 */ /* 0x000ee20000100a00 */
[----:B------:R-:W-:-:S03]  /*18530*/  IMAD.WIDE R62, R0, 0x2, R18 ;  /* 0x00000002003e7825 */ /* 0x000fc600078e0212 */
[----:B------:R-:W3:Y:S01]  /*18540*/  LDG.E.U16 R19, desc[UR12][R64.64] ;  /* 0x0000000c40137981 */ /* 0x000ee2000c1e1500 */
[----:B----4-:R-:W-:-:S03]  /*18550*/  IMAD.WIDE R60, R0, 0x2, R20 ;  /* 0x00000002003c7825 */ /* 0x010fc600078e0214 */
[----:B------:R-:W4:Y:S04]  /*18560*/  LDG.E.U16 R20, desc[UR12][R62.64] ;  /* 0x0000000c3e147981 */ /* 0x000f28000c1e1500 */
[----:B------:R0:W4:Y:S02]  /*18570*/  LDG.E.U16 R21, desc[UR12][R60.64] ;  /* 0x0000000c3c157981 */ /* 0x000124000c1e1500 */
[C---:B0-----:R-:W-:Y:S02]  /*18580*/  IMAD.WIDE R60, R0.reuse, 0x2, R40 ;  /* 0x00000002003c7825 */ /* 0x041fe400078e0228 */
[----:B------:R-:W4:Y:S02]  /*18590*/  LDL.64 R40, [R1+0xb10] ;  /* 0x000b100001287983 */ /* 0x000f240000100a00 */
[----:B------:R-:W-:-:S02]  /*185a0*/  IMAD.WIDE R64, R0, 0x2, R14 ;  /* 0x0000000200407825 */ /* 0x000fc400078e020e */
[----:B------:R0:W4:Y:S02]  /*185b0*/  LDG.E.U16 R18, desc[UR12][R60.64] ;  /* 0x0000000c3c127981 */ /* 0x000124000c1e1500 */
[C---:B------:R-:W-:Y:S02]  /*185c0*/  IMAD.WIDE R62, R0.reuse, 0x2, R2 ;  /* 0x00000002003e7825 */ /* 0x040fe400078e0202 */
[----:B------:R-:W4:Y:S04]  /*185d0*/  LDL.64 R2, [R1+0xb20] ;  /* 0x000b200001027983 */ /* 0x000f280000100a00 */
[----:B------:R2:W4:Y:S01]  /*185e0*/  LDG.E.U16 R15, desc[UR12][R62.64] ;  /* 0x0000000c3e0f7981 */ /* 0x000522000c1e1500 */
[----:B0-----:R-:W-:-:S03]  /*185f0*/  IMAD.WIDE R60, R0, 0x2, R36 ;  /* 0x00000002003c7825 */ /* 0x001fc600078e0224 */
[----:B------:R0:W4:Y:S04]  /*18600*/  LDG.E.U16 R14, desc[UR12][R64.64] ;  /* 0x0000000c400e7981 */ /* 0x000128000c1e1500 */
[----:B------:R-:W4:Y:S01]  /*18610*/  LDL.64 R36, [R1+0xb08] ;  /* 0x000b080001247983 */ /* 0x000f220000100a00 */
[----:B--2---:R-:W-:-:S03]  /*18620*/  IMAD.WIDE R62, R0, 0x2, R10 ;  /* 0x00000002003e7825 */ /* 0x004fc600078e020a */
[----:B------:R-:W2:Y:S04]  /*18630*/  LDG.E.U16 R11, desc[UR12][R60.64] ;  /* 0x0000000c3c0b7981 */ /* 0x000ea8000c1e1500 */
[----:B------:R1:W2:Y:S01]  /*18640*/  LDG.E.U16 R10, desc[UR12][R62.64] ;  /* 0x0000000c3e0a7981 */ /* 0x0002a2000c1e1500 */
[----:B0-----:R-:W-:-:S04]  /*18650*/  IMAD.WIDE R64, R0, 0x2, R6 ;  /* 0x0000000200407825 */ /* 0x001fc800078e0206 */
[C---:B-1----:R-:W-:Y:S01]  /*18660*/  IMAD.WIDE R62, R0.reuse, 0x2, R94 ;  /* 0x00000002003e7825 */ /* 0x042fe200078e025e */
[----:B------:R0:W2:Y:S03]  /*18670*/  LDG.E.U16 R7, desc[UR12][R64.64] ;  /* 0x0000000c40077981 */ /* 0x0000a6000c1e1500 */
[C---:B------:R-:W-:Y:S01]  /*18680*/  IMAD.WIDE R60, R0.reuse, 0x2, R98 ;  /* 0x00000002003c7825 */ /* 0x040fe200078e0262 */
[----:B------:R-:W2:Y:S04]  /*18690*/  LDL.64 R94, [R1+0xb00] ;  /* 0x000b0000015e7983 */ /* 0x000ea80000100a00 */
[----:B------:R-:W2:Y:S04]  /*186a0*/  LDG.E.U16 R6, desc[UR12][R60.64] ;  /* 0x0000000c3c067981 */ /* 0x000ea8000c1e1500 */
[----:B------:R-:W2:Y:S01]  /*186b0*/  LDL.64 R98, [R1+0x8f0] ;  /* 0x0008f00001627983 */ /* 0x000ea20000100a00 */
[----:B0-----:R-:W-:-:S03]  /*186c0*/  IMAD.WIDE R64, R0, 0x2, R16 ;  /* 0x0000000200407825 */ /* 0x001fc600078e0210 */
[----:B------:R0:W2:Y:S04]  /*186d0*/  LDG.E.U16 R17, desc[UR12][R62.64] ;  /* 0x0000000c3e117981 */ /* 0x0000a8000c1e1500 */
[----:B------:R1:W2:Y:S01]  /*186e0*/  LDG.E.U16 R16, desc[UR12][R64.64] ;  /* 0x0000000c40107981 */ /* 0x0002a2000c1e1500 */
[----:B0-----:R-:W-:-:S03]  /*186f0*/  IMAD.WIDE R62, R0, 0x2, R48 ;  /* 0x00000002003e7825 */ /* 0x001fc600078e0230 */
[----:B------:R-:W2:Y:S01]  /*18700*/  LDL.64 R48, [R1+0xaf0] ;  /* 0x000af00001307983 */ /* 0x000ea20000100a00 */
[----:B---3--:R-:W-:-:S03]  /*18710*/  IMAD.WIDE R60, R0, 0x2, R12 ;  /* 0x00000002003c7825 */ /* 0x008fc600078e020c */
[----:B------:R0:W3:Y:S01]  /*18720*/  LDG.E.U16 R12, desc[UR12][R62.64] ;  /* 0x0000000c3e0c7981 */ /* 0x0000e2000c1e1500 */
[----:B-1----:R-:W-:-:S03]  /*18730*/  IMAD.WIDE R64, R0, 0x2, R66 ;  /* 0x0000000200407825 */ /* 0x002fc600078e0242 */
[----:B------:R-:W3:Y:S04]  /*18740*/  LDG.E.U16 R105, desc[UR12][R60.64] ;  /* 0x0000000c3c697981 */ /* 0x000ee8000c1e1500 */
[----:B------:R1:W3:Y:S01]  /*18750*/  LDG.E.U16 R13, desc[UR12][R64.64] ;  /* 0x0000000c400d7981 */ /* 0x0002e2000c1e1500 */
[----:B0-----:R-:W-:-:S03]  /*18760*/  IMAD.WIDE R62, R0, 0x2, R44 ;  /* 0x00000002003e7825 */ /* 0x001fc600078e022c */
[----:B------:R-:W3:Y:S04]  /*18770*/  LDL.64 R44, [R1+0x8e8] ;  /* 0x0008e800012c7983 */ /* 0x000ee80000100a00 */
[----:B------:R-:W3:Y:S01]  /*18780*/  LDL.64 R66, [R1+0xaf8] ;  /* 0x000af80001427983 */ /* 0x000ee20000100a00 */
[----:B-1----:R-:W-:-:S03]  /*18790*/  IMAD.WIDE R64, R0, 0x2, R68 ;  /* 0x0000000200407825 */ /* 0x002fc600078e0244 */
[----:B------:R-:W3:Y:S04]  /*187a0*/  LDG.E.U16 R68, desc[UR12][R62.64] ;  /* 0x0000000c3e447981 */ /* 0x000ee8000c1e1500 */
[----:B------:R0:W3:Y:S01]  /*187b0*/  LDG.E.U16 R69, desc[UR12][R64.64] ;  /* 0x0000000c40457981 */ /* 0x0000e2000c1e1500 */
[----:B----4-:R-:W-:-:S04]  /*187c0*/  IMAD.WIDE R60, R0, 0x2, R2 ;  /* 0x00000002003c7825 */ /* 0x010fc800078e0202 */
[C---:B0-----:R-:W-:Y:S01]  /*187d0*/  IMAD.WIDE R64, R0.reuse, 0x2, R96 ;  /* 0x0000000200407825 */ /* 0x041fe200078e0260 */
[----:B------:R0:W4:Y:S03]  /*187e0*/  LDG.E.U16 R2, desc[UR12][R60.64] ;  /* 0x0000000c3c027981 */ /* 0x000126000c1e1500 */
[C---:B------:R-:W-:Y:S01]  /*187f0*/  IMAD.WIDE R62, R0.reuse, 0x2, R40 ;  /* 0x00000002003e7825 */ /* 0x040fe200078e0228 */
[----:B------:R2:W4:Y:S04]  /*18800*/  LDG.E.U16 R125, desc[UR12][R64.64] ;  /* 0x0000000c407d7981 */ /* 0x000528000c1e1500 */
[----:B------:R-:W4:Y:S01]  /*18810*/  LDL.64 R40, [R1+0x8e0] ;  /* 0x0008e00001287983 */ /* 0x000f220000100a00 */
[----:B0-----:R-:W-:-:S03]  /*18820*/  IMAD.WIDE R60, R0, 0x2, R36 ;  /* 0x00000002003c7825 */ /* 0x001fc600078e0224 */
[----:B------:R-:W4:Y:S04]  /*18830*/  LDL.64 R96, [R1+0x8d0] ;  /* 0x0008d00001607983 */ /* 0x000f280000100a00 */
[----:B------:R0:W4:Y:S04]  /*18840*/  LDG.E.U16 R119, desc[UR12][R60.64] ;  /* 0x0000000c3c777981 */ /* 0x000128000c1e1500 */
[----:B------:R-:W4:Y:S04]  /*18850*/  LDL.64 R36, [R1+0x8d8] ;  /* 0x0008d80001247983 */ /* 0x000f280000100a00 */
[----:B------:R-:W4:Y:S01]  /*18860*/  LDG.E.U16 R124, desc[UR12][R62.64] ;  /* 0x0000000c3e7c7981 */ /* 0x000f22000c1e1500 */
[----:B--2---:R-:W-:-:S03]  /*18870*/  IMAD.WIDE R64, R0, 0x2, R94 ;  /* 0x0000000200407825 */ /* 0x004fc600078e025e */
[----:B------:R-:W2:Y:S04]  /*18880*/  LDL.64 R94, [R1+0x8c8] ;  /* 0x0008c800015e7983 */ /* 0x000ea80000100a00 */
[----:B------:R-:W2:Y:S01]  /*18890*/  LDG.E.U16 R118, desc[UR12][R64.64] ;  /* 0x0000000c40767981 */ /* 0x000ea2000c1e1500 */
[----:B0-----:R-:W-:-:S03]  /*188a0*/  IMAD.WIDE R60, R0, 0x2, R48 ;  /* 0x00000002003c7825 */ /* 0x001fc600078e0230 */
[----:B------:R-:W2:Y:S04]  /*188b0*/  LDL.64 R48, [R1+0x8b8] ;  /* 0x0008b80001307983 */ /* 0x000ea80000100a00 */
[----:B------:R3:W2:Y:S02]  /*188c0*/  LDG.E.U16 R116, desc[UR12][R60.64] ;  /* 0x0000000c3c747981 */ /* 0x0006a4000c1e1500 */
[C---:B---3--:R-:W-:Y:S02]  /*188d0*/  IMAD.WIDE R60, R0.reuse, 0x2, R44 ;  /* 0x00000002003c7825 */ /* 0x048fe400078e022c */
[----:B------:R-:W3:Y:S02]  /*188e0*/  LDL.64 R44, [R1+0x8b0] ;  /* 0x0008b000012c7983 */ /* 0x000ee40000100a00 */
[----:B------:R-:W-:-:S02]  /*188f0*/  IMAD.WIDE R64, R0, 0x2, R100 ;  /* 0x0000000200407825 */ /* 0x000fc400078e0264 */
[----:B------:R-:W3:Y:S04]  /*18900*/  LDG.E.U16 R113, desc[UR12][R60.64] ;  /* 0x0000000c3c717981 */ /* 0x000ee8000c1e1500 */
[----:B------:R4:W3:Y:S01]  /*18910*/  LDG.E.U16 R115, desc[UR12][R64.64] ;  /* 0x0000000c40737981 */ /* 0x0008e2000c1e1500 */
[----:B------:R-:W-:-:S03]  /*18920*/  IMAD.WIDE R62, R0, 0x2, R66 ;  /* 0x00000002003e7825 */ /* 0x000fc600078e0242 */
[----:B------:R-:W3:Y:S04]  /*18930*/  LDL.64 R66, [R1+0x8c0] ;  /* 0x0008c00001427983 */ /* 0x000ee80000100a00 */
[----:B------:R0:W3:Y:S01]  /*18940*/  LDG.E.U16 R117, desc[UR12][R62.64] ;  /* 0x0000000c3e757981 */ /* 0x0000e2000c1e1500 */
[----:B----4-:R-:W-:-:S03]  /*18950*/  IMAD.WIDE R64, R0, 0x2, R40 ;  /* 0x0000000200407825 */ /* 0x010fc600078e0228 */
[----:B------:R-:W4:Y:S04]  /*18960*/  LDL.64 R40, [R1+0x8a8] ;  /* 0x0008a80001287983 */ /* 0x000f280000100a00 */
[----:B------:R-:W4:Y:S01]  /*18970*/  LDG.E.U16 R112, desc[UR12][R64.64] ;  /* 0x0000000c40707981 */ /* 0x000f22000c1e1500 */
[----:B------:R-:W-:-:S03]  /*18980*/  IMAD.WIDE R60, R0, 0x2, R96 ;  /* 0x00000002003c7825 */ /* 0x000fc600078e0260 */
[----:B------:R-:W4:Y:S01]  /*18990*/  LDL.64 R96, [R1+0x890] ;  /* 0x0008900001607983 */ /* 0x000f220000100a00 */
[----:B0-----:R-:W-:-:S03]  /*189a0*/  IMAD.WIDE R62, R0, 0x2, R98 ;  /* 0x00000002003e7825 */ /* 0x001fc600078e0262 */
[----:B------:R-:W4:Y:S04]  /*189b0*/  LDG.E.U16 R110, desc[UR12][R60.64] ;  /* 0x0000000c3c6e7981 */ /* 0x000f28000c1e1500 */
[----:B------:R0:W4:Y:S02]  /*189c0*/  LDG.E.U16 R114, desc[UR12][R62.64] ;  /* 0x0000000c3e727981 */ /* 0x000124000c1e1500 */
[C---:B0-----:R-:W-:Y:S02]  /*189d0*/  IMAD.WIDE R62, R0.reuse, 0x2, R36 ;  /* 0x00000002003e7825 */ /* 0x041fe400078e0224 */
[----:B------:R-:W4:Y:S04]  /*189e0*/  LDL.64 R36, [R1+0x8a0] ;  /* 0x0008a00001247983 */ /* 0x000f280000100a00 */
[----:B------:R-:W4:Y:S01]  /*189f0*/  LDG.E.U16 R111, desc[UR12][R62.64] ;  /* 0x0000000c3e6f7981 */ /* 0x000f22000c1e1500 */
[----:B--2---:R-:W-:-:S03]  /*18a00*/  IMAD.WIDE R64, R0, 0x2, R94 ;  /* 0x0000000200407825 */ /* 0x004fc600078e025e */
[----:B------:R-:W2:Y:S04]  /*18a10*/  LDL.64 R94, [R1+0x888] ;  /* 0x00088800015e7983 */ /* 0x000ea80000100a00 */
[----:B------:R3:W2:Y:S02]  /*18a20*/  LDG.E.U16 R109, desc[UR12][R64.64] ;  /* 0x0000000c406d7981 */ /* 0x0006a4000c1e1500 */
[C---:B---3--:R-:W-:Y:S02]  /*18a30*/  IMAD.WIDE R64, R0.reuse, 0x2, R44 ;  /* 0x0000000200407825 */ /* 0x048fe400078e022c */
[----:B------:R-:W3:Y:S04]  /*18a40*/  LDL.64 R44, [R1+0x868] ;  /* 0x00086800012c7983 */ /* 0x000ee80000100a00 */
[----:B------:R-:W2:Y:S04]  /*18a50*/  LDG.E.U16 R102, desc[UR12][R64.64] ;  /* 0x0000000c40667981 */ /* 0x000ea8000c1e1500 */
[----:B------:R-:W2:Y:S01]  /*18a60*/  LDL.64 R64, [R1+0x898] ;  /* 0x0008980001407983 */ /* 0x000ea20000100a00 */
[----:B------:R-:W-:-:S03]  /*18a70*/  IMAD.WIDE R62, R0, 0x2, R66 ;  /* 0x00000002003e7825 */ /* 0x000fc600078e0242 */
[----:B------:R-:W3:Y:S04]  /*18a80*/  LDL.64 R66, [R1+0x878] ;  /* 0x0008780001427983 */ /* 0x000ee80000100a00 */
[----:B------:R4:W3:Y:S02]  /*18a90*/  LDG.E.U16 R108, desc[UR12][R62.64] ;  /* 0x0000000c3e6c7981 */ /* 0x0008e4000c1e1500 */
[C---:B----4-:R-:W-:Y:S02]  /*18aa0*/  IMAD.WIDE R62, R0.reuse, 0x2, R40 ;  /* 0x00000002003e7825 */ /* 0x050fe400078e0228 */
[----:B------:R-:W4:Y:S04]  /*18ab0*/  LDL.64 R40, [R1+0x860] ;  /* 0x0008600001287983 */ /* 0x000f280000100a00 */
[----:B------:R0:W3:Y:S01]  /*18ac0*/  LDG.E.U16 R100, desc[UR12][R62.64] ;  /* 0x0000000c3e647981 */ /* 0x0000e2000c1e1500 */
[----:B------:R-:W-:-:S03]  /*18ad0*/  IMAD.WIDE R60, R0, 0x2, R48 ;  /* 0x00000002003c7825 */ /* 0x000fc600078e0230 */
[----:B------:R-:W3:Y:S04]  /*18ae0*/  LDL.64 R48, [R1+0x870] ;  /* 0x0008700001307983 */ /* 0x000ee80000100a00 */
[----:B------:R1:W4:Y:S01]  /*18af0*/  LDG.E.U16 R106, desc[UR12][R60.64] ;  /* 0x0000000c3c6a7981 */ /* 0x000322000c1e1500 */
[----:B0-----:R-:W-:-:S04]  /*18b00*/  IMAD.WIDE R62, R0, 0x2, R96 ;  /* 0x00000002003e7825 */ /* 0x001fc800078e0260 */
[C---:B-1----:R-:W-:Y:S02]  /*18b10*/  IMAD.WIDE R60, R0.reuse, 0x2, R36 ;  /* 0x00000002003c7825 */ /* 0x042fe400078e0224 */
[----:B------:R-:W4:Y:S04]  /*18b20*/  LDL.64 R36, [R1+0x858] ;  /* 0x0008580001247983 */ /* 0x000f280000100a00 */
[----:B------:R0:W4:Y:S01]  /*18b30*/  LDG.E.U16 R98, desc[UR12][R60.64] ;  /* 0x0000000c3c627981 */ /* 0x000122000c1e1500 */
[----:B--2---:R-:W-:-:S05]  /*18b40*/  IMAD.WIDE R64, R0, 0x2, R64 ;  /* 0x0000000200407825 */ /* 0x004fca00078e0240 */
[----:B------:R-:W2:Y:S04]  /*18b50*/  LDG.E.U16 R96, desc[UR12][R64.64] ;  /* 0x0000000c40607981 */ /* 0x000ea8000c1e1500 */
[----:B------:R-:W2:Y:S01]  /*18b60*/  LDL.64 R64, [R1+0x880] ;  /* 0x0008800001407983 */ /* 0x000ea20000100a00 */
[----:B0-----:R-:W-:-:S03]  /*18b70*/  IMAD.WIDE R60, R0, 0x2, R94 ;  /* 0x00000002003c7825 */ /* 0x001fc600078e025e */
[----:B------:R3:W2:Y:S04]  /*18b80*/  LDG.E.U16 R94, desc[UR12][R62.64] ;  /* 0x0000000c3e5e7981 */ /* 0x0006a8000c1e1500 */
[----:B------:R-:W2:Y:S04]  /*18b90*/  LDG.E.U16 R93, desc[UR12][R60.64] ;  /* 0x0000000c3c5d7981 */ /* 0x000ea8000c1e1500 */
[----:B------:R-:W2:Y:S01]  /*18ba0*/  LDL.LU R107, [R1+0x2b4] ;  /* 0x0002b400016b7983 */ /* 0x000ea20000300800 */
[----:B---3--:R-:W-:-:S05]  /*18bb0*/  IMAD.WIDE R62, R0, 0x2, R66 ;  /* 0x00000002003e7825 */ /* 0x008fca00078e0242 */
[----:B------:R4:W3:Y:S02]  /*18bc0*/  LDG.E.U16 R97, desc[UR12][R62.64] ;  /* 0x0000000c3e617981 */ /* 0x0008e4000c1e1500 */
[----:B----4-:R-:W-:-:S05]  /*18bd0*/  IMAD.WIDE R62, R0, 0x2, R40 ;  /* 0x00000002003e7825 */ /* 0x010fca00078e0228 */
[----:B------:R-:W4:Y:S01]  /*18be0*/  LDG.E.U16 R103, desc[UR12][R62.64] ;  /* 0x0000000c3e677981 */ /* 0x000f22000c1e1500 */
[----:B--2---:R-:W-:-:S04]  /*18bf0*/  IMAD.WIDE R60, R0, 0x2, R64 ;  /* 0x00000002003c7825 */ /* 0x004fc800078e0240 */
[C---:B------:R-:W-:Y:S01]  /*18c00*/  IMAD.WIDE R64, R0.reuse, 0x2, R48 ;  /* 0x0000000200407825 */ /* 0x040fe200078e0230 */
[----:B------:R0:W2:Y:S04]  /*18c10*/  LDG.E.U16 R95, desc[UR12][R60.64] ;  /* 0x0000000c3c5f7981 */ /* 0x0000a8000c1e1500 */
[----:B------:R-:W2:Y:S01]  /*18c20*/  LDG.E.U16 R99, desc[UR12][R64.64] ;  /* 0x0000000c40637981 */ /* 0x000ea2000c1e1500 */
[----:B0-----:R-:W-:-:S03]  /*18c30*/  IMAD.WIDE R60, R0, 0x2, R44 ;  /* 0x00000002003c7825 */ /* 0x001fc600078e022c */
[----:B------:R-:W2:Y:S04]  /*18c40*/  LDL.LU R64, [R1+0x2a0] ;  /* 0x0002a00001407983 */ /* 0x000ea80000300800 */
[----:B------:R-:W3:Y:S04]  /*18c50*/  LDL.LU R65, [R1+0x2a4] ;  /* 0x0002a40001417983 */ /* 0x000ee80000300800 */
[----:B------:R0:W4:Y:S04]  /*18c60*/  LDG.E.U16 R101, desc[UR12][R60.64] ;  /* 0x0000000c3c657981 */ /* 0x000128000c1e1500 */
[----:B------:R-:W4:Y:S04]  /*18c70*/  LDL.LU R49, [R1+0x290] ;  /* 0x0002900001317983 */ /* 0x000f280000300800 */
[----:B------:R-:W4:Y:S01]  /*18c80*/  LDL.LU R48, [R1+0x294] ;  /* 0x0002940001307983 */ /* 0x000f220000300800 */
[----:B0-----:R-:W-:-:S03]  /*18c90*/  IMAD.WIDE R60, R0, 0x2, R36 ;  /* 0x00000002003c7825 */ /* 0x001fc600078e0224 */
[----:B------:R-:W4:Y:S04]  /*18ca0*/  LDL.LU R36, [R1+0x280] ;  /* 0x0002800001247983 */ /* 0x000f280000300800 */
[----:B------:R-:W4:Y:S04]  /*18cb0*/  LDL.LU R44, [R1+0x284] ;  /* 0x00028400012c7983 */ /* 0x000f280000300800 */
[----:B------:R-:W4:Y:S04]  /*18cc0*/  LDL.64 R62, [R1+0x850] ;  /* 0x00085000013e7983 */ /* 0x000f280000100a00 */
[----:B------:R-:W4:Y:S04]  /*18cd0*/  LDL.LU R71, [R1+0x2b8] ;  /* 0x0002b80001477983 */ /* 0x000f280000300800 */
[----:B------:R-:W4:Y:S04]  /*18ce0*/  LDL.LU R67, [R1+0x2bc] ;  /* 0x0002bc0001437983 */ /* 0x000f280000300800 */
[----:B------:R-:W4:Y:S04]  /*18cf0*/  LDL.LU R66, [R1+0x2a8] ;  /* 0x0002a80001427983 */ /* 0x000f280000300800 */
[----:B------:R-:W4:Y:S04]  /*18d00*/  LDL.LU R45, [R1+0x2ac] ;  /* 0x0002ac00012d7983 */ /* 0x000f280000300800 */
[----:B------:R-:W4:Y:S04]  /*18d10*/  LDL.LU R41, [R1+0x298] ;  /* 0x0002980001297983 */ /* 0x000f280000300800 */
[----:B------:R-:W4:Y:S04]  /*18d20*/  LDL.LU R37, [R1+0x29c] ;  /* 0x00029c0001257983 */ /* 0x000f280000300800 */
[----:B------:R-:W4:Y:S04]  /*18d30*/  LDL.LU R40, [R1+0x288] ;  /* 0x0002880001287983 */ /* 0x000f280000300800 */
[----:B------:R-:W4:Y:S04]  /*18d40*/  LDL.LU R3, [R1+0x28c] ;  /* 0x00028c0001037983 */ /* 0x000f280000300800 */
[----:B------:R0:W4:Y:S04]  /*18d50*/  LDG.E.U16 R104, desc[UR12][R60.64] ;  /* 0x0000000c3c687981 */ /* 0x000128000c1e1500 */
[----:B------:R-:W0:Y:S01]  /*18d60*/  LDL.LU R61, [R1+0x2b0] ;  /* 0x0002b000013d7983 */ /* 0x000e220000300800 */
[C---:B--2---:R-:W-:Y:S01]  /*18d70*/  FMUL R64, R88.reuse, R64 ;  /* 0x0000004058407220 */ /* 0x044fe20000400000 */
[C---:B---3--:R-:W-:Y:S01]  /*18d80*/  FMUL R65, R88.reuse, R65 ;  /* 0x0000004158417220 */ /* 0x048fe20000400000 */
[C---:B----4-:R-:W-:Y:S01]  /*18d90*/  FMUL R49, R88.reuse, R49 ;  /* 0x0000003158317220 */ /* 0x050fe20000400000 */
[----:B------:R-:W-:Y:S01]  /*18da0*/  FMUL R48, R88, R48 ;  /* 0x0000003058307220 */ /* 0x000fe20000400000 */
[----:B------:R-:W-:-:S04]  /*18db0*/  IMAD.WIDE R62, R0, 0x2, R62 ;  /* 0x00000002003e7825 */ /* 0x000fc800078e023e */
[C---:B------:R-:W-:Y:S01]  /*18dc0*/  FMUL R36, R88.reuse, R36 ;  /* 0x0000002458247220 */ /* 0x040fe20000400000 */
[C---:B------:R-:W-:Y:S01]  /*18dd0*/  FMUL R44, R88.reuse, R44 ;  /* 0x0000002c582c7220 */ /* 0x040fe20000400000 */
[C---:B------:R-:W-:Y:S01]  /*18de0*/  FMUL R66, R89.reuse, R66 ;  /* 0x0000004259427220 */ /* 0x040fe20000400000 */
[C---:B------:R-:W-:Y:S01]  /*18df0*/  FMUL R37, R89.reuse, R37 ;  /* 0x0000002559257220 */ /* 0x040fe20000400000 */
[C---:B0-----:R-:W-:Y:S01]  /*18e00*/  FMUL R60, R88.reuse, R61 ;  /* 0x0000003d583c7220 */ /* 0x041fe20000400000 */
[----:B------:R-:W-:Y:S02]  /*18e10*/  FMUL R61, R88, R107 ;  /* 0x0000006b583d7220 */ /* 0x000fe40000400000 */
[----:B------:R0:W2:Y:S02]  /*18e20*/  LDG.E.U16 R107, desc[UR12][R62.64] ;  /* 0x0000000c3e6b7981 */ /* 0x0000a4000c1e1500 */
[C---:B0-----:R-:W-:Y:S01]  /*18e30*/  FMUL R63, R89.reuse, R67 ;  /* 0x00000043593f7220 */ /* 0x041fe20000400000 */
[C---:B------:R-:W-:Y:S01]  /*18e40*/  FMUL R67, R89.reuse, R45 ;  /* 0x0000002d59437220 */ /* 0x040fe20000400000 */
[C---:B------:R-:W-:Y:S01]  /*18e50*/  FMUL R45, R89.reuse, R41 ;  /* 0x00000029592d7220 */ /* 0x040fe20000400000 */
[C---:B------:R-:W-:Y:S01]  /*18e60*/  FMUL R41, R89.reuse, R40 ;  /* 0x0000002859297220 */ /* 0x040fe20000400000 */
[C---:B------:R-:W-:Y:S01]  /*18e70*/  FMUL R62, R89.reuse, R71 ;  /* 0x00000047593e7220 */ /* 0x040fe20000400000 */
[----:B------:R-:W-:-:S02]  /*18e80*/  FMUL R40, R89, R3 ;  /* 0x0000000359287220 */ /* 0x000fc40000400000 */
[----:B------:R-:W3:Y:S04]  /*18e90*/  LDL.64 R88, [R1+0x848] ;  /* 0x0008480001587983 */ /* 0x000ee80000100a00 */
[----:B------:R-:W-:Y:S04]  /*18ea0*/  STL [R1+0xc58], R0 ;  /* 0x000c580001007387 */ /* 0x000fe80000100800 */
[----:B------:R-:W-:Y:S01]  /*18eb0*/  LDS R3, [R78+0x40000] ;  /* 0x040000004e037984 */ /* 0x000fe20000000800 */
[----:B---3--:R-:W-:-:S03]  /*18ec0*/  IMAD.WIDE R88, R0, 0x2, R88 ;  /* 0x0000000200587825 */ /* 0x008fc600078e0258 */
[----:B------:R-:W0:Y:S04]  /*18ed0*/  LDS R0, [R92+0x40000] ;  /* 0x040000005c007984 */ /* 0x000e280000000800 */
[----:B------:R1:W3:Y:S04]  /*18ee0*/  LDG.E.U16 R71, desc[UR12][R88.64] ;  /* 0x0000000c58477981 */ /* 0x0002e8000c1e1500 */
[----:B0-----:R-:W-:Y:S04]  /*18ef0*/  STL [R1+0x5d8], R0 ;  /* 0x0005d80001007387 */ /* 0x001fe80000100800 */
[----:B------:R-:W0:Y:S04]  /*18f00*/  LDS R0, [R82+0x40000] ;  /* 0x0400000052007984 */ /* 0x000e280000000800 */
[----:B------:R-:W-:Y:S04]  /*18f10*/  STL [R1+0x5dc], R77 ;  /* 0x0005dc4d01007387 */ /* 0x000fe80000100800 */
[----:B------:R-:W-:Y:S04]  /*18f20*/  STL [R1+0x5d0], R3 ;  /* 0x0005d00301007387 */ /* 0x000fe80000100800 */
[----:B------:R-:W4:Y:S04]  /*18f30*/  LDS R77, [R90+0x40000] ;  /* 0x040000005a4d7984 */ /* 0x000f280000000800 */
[----:B------:R-:W-:Y:S04]  /*18f40*/  LDS R3, [R81+0x40000] ;  /* 0x0400000051037984 */ /* 0x000fe80000000800 */
[----:B0-----:R-:W-:Y:S04]  /*18f50*/  STL [R1+0x5d4], R0 ;  /* 0x0005d40001007387 */ /* 0x001fe80000100800 */
[----:B------:R-:W0:Y:S04]  /*18f60*/  LDS R0, [R87+0x40000] ;  /* 0x0400000057007984 */ /* 0x000e280000000800 */
[----:B----4-:R-:W-:Y:S04]  /*18f70*/  STL [R1+0x5c8], R77 ;  /* 0x0005c84d01007387 */ /* 0x010fe80000100800 */
[----:B0-----:R-:W-:Y:S04]  /*18f80*/  STL [R1+0xc5c], R0 ;  /* 0x000c5c0001007387 */ /* 0x001fe80000100800 */
[----:B------:R-:W-:Y:S04]  /*18f90*/  STL [R1+0x5cc], R3 ;  /* 0x0005cc0301007387 */ /* 0x000fe80000100800 */
[----:B------:R-:W0:Y:S04]  /*18fa0*/  LDS R3, [R75+0x40000] ;  /* 0x040000004b037984 */ /* 0x000e280000000800 */
[----:B------:R-:W-:Y:S04]  /*18fb0*/  LDS R0, [R80+0x40000] ;  /* 0x0400000050007984 */ /* 0x000fe80000000800 */
[----:B0-----:R-:W-:Y:S04]  /*18fc0*/  STL [R1+0xc60], R3 ;  /* 0x000c600301007387 */ /* 0x001fe80000100800 */
[----:B------:R-:W0:Y:S04]  /*18fd0*/  LDS R3, [R74+0x40000] ;  /* 0x040000004a037984 */ /* 0x000e280000000800 */
[----:B------:R-:W4:Y:S04]  /*18fe0*/  LDS R74, [R86+0x40000] ;  /* 0x04000000564a7984 */ /* 0x000f280000000800 */
[----:B0-----:R-:W-:Y:S04]  /*18ff0*/  STL [R1+0x5b8], R3 ;  /* 0x0005b80301007387 */ /* 0x001fe80000100800 */
[----:B------:R-:W-:Y:S04]  /*19000*/  STL [R1+0x5bc], R0 ;  /* 0x0005bc0001007387 */ /* 0x000fe80000100800 */
[----:B------:R-:W0:Y:S04]  /*19010*/  LDS R3, [R79+0x40000] ;  /* 0x040000004f037984 */ /* 0x000e280000000800 */
[----:B------:R-:W2:Y:S04]  /*19020*/  LDS R0, [R85+0x40000] ;  /* 0x0400000055007984 */ /* 0x000ea80000000800 */
[----:B----4-:R-:W-:Y:S01]  /*19030*/  STL [R1+0x5b0], R74 ;  /* 0x0005b04a01007387 */ /* 0x010fe20000100800 */
[----:B-1----:R-:W1:Y:S03]  /*19040*/  S2R R89, SR_TID.X ;  /* 0x0000000000597919 */ /* 0x002e660000002100 */
[----:B0-----:R-:W-:Y:S04]  /*19050*/  STL [R1+0x5b4], R3 ;  /* 0x0005b40301007387 */ /* 0x001fe80000100800 */
[----:B--2---:R-:W-:Y:S04]  /*19060*/  STL [R1+0x5a8], R0 ;  /* 0x0005a80001007387 */ /* 0x004fe80000100800 */
[----:B------:R-:W0:Y:S01]  /*19070*/  LDS R0, [R73+0x40000] ;  /* 0x0400000049007984 */ /* 0x000e220000000800 */
[----:B-1----:R-:W-:-:S03]  /*19080*/  LOP3.LUT R89, R89, 0x1c, RZ, 0xc0, !PT ;  /* 0x0000001c59597812 */ /* 0x002fc600078ec0ff */
[----:B------:R-:W1:Y:S01]  /*19090*/  LDS R73, [R84+0x40000] ;  /* 0x0400000054497984 */ /* 0x000e620000000800 */
[----:B------:R-:W-:-:S03]  /*190a0*/  LEA R89, R89, UR7, 0x3 ;  /* 0x0000000759597c11 */ /* 0x000fc6000f8e18ff */
[----:B------:R-:W2:Y:S04]  /*190b0*/  LDS R3, [R76+0x40000] ;  /* 0x040000004c037984 */ /* 0x000ea80000000800 */
[----:B0-----:R-:W-:Y:S04]  /*190c0*/  STL [R1+0x5ac], R0 ;  /* 0x0005ac0001007387 */ /* 0x001fe80000100800 */
[----:B------:R-:W0:Y:S04]  /*190d0*/  LDS R0, [R89+0x40000] ;  /* 0x0400000059007984 */ /* 0x000e280000000800 */
[----:B-1----:R-:W-:Y:S04]  /*190e0*/  STL [R1+0x5a0], R73 ;  /* 0x0005a04901007387 */ /* 0x002fe80000100800 */
[----:B--2---:R-:W-:Y:S04]  /*190f0*/  STL [R1+0x5a4], R3 ;  /* 0x0005a40301007387 */ /* 0x004fe80000100800 */
[----:B------:R-:W1:Y:S04]  /*19100*/  LDS R3, [R83+0x40000] ;  /* 0x0400000053037984 */ /* 0x000e680000000800 */
[----:B0-----:R-:W-:Y:S04]  /*19110*/  STL [R1+0x598], R0 ;  /* 0x0005980001007387 */ /* 0x001fe80000100800 */
[----:B------:R0:W2:Y:S01]  /*19120*/  LDS R0, [R91+0x40000] ;  /* 0x040000005b007984 */ /* 0x0000a20000000800 */
[----:B------:R-:W-:Y:S06]  /*19130*/  BAR.SYNC.DEFER_BLOCKING 0x0 ;  /* 0x0000000000007b1d */ /* 0x000fec0000010000 */
[----:B0-----:R-:W0:Y:S01]  /*19140*/  S2R R91, SR_TID.X ;  /* 0x00000000005b7919 */ /* 0x001e220000002100 */
[----:B------:R-:W-:Y:S04]  /*19150*/  STL [R1+0x59c], R72 ;  /* 0x00059c4801007387 */ /* 0x000fe80000100800 */
[----:B-1----:R-:W-:Y:S04]  /*19160*/  STL [R1+0x590], R3 ;  /* 0x0005900301007387 */ /* 0x002fe80000100800 */
[----:B------:R1:W-:Y:S04]  /*19170*/  STS.U16 [R70+UR7+0x40000], R42 ;  /* 0x0400002a46007988 */ /* 0x0003e80008000407 */
[----:B------:R4:W-:Y:S04]  /*19180*/  STS.U16 [R70+UR7+0x40400], R39 ;  /* 0x0404002746007988 */ /* 0x0009e80008000407 */
[----:B------:R0:W-:Y:S04]  /*19190*/  STS.U16 [R70+UR7+0x40800], R38 ;  /* 0x0408002646007988 */ /* 0x0001e80008000407 */
[----:B--2---:R-:W-:Y:S04]  /*191a0*/  STL [R1+0x594], R0 ;  /* 0x0005940001007387 */ /* 0x004fe80000100800 */
[----:B-1----:R-:W2:Y:S04]  /*191b0*/  LDL.LU R42, [R1+0x10fc] ;  /* 0x0010fc00012a7983 */ /* 0x002ea80000300800 */
[----:B----4-:R-:W4:Y:S04]  /*191c0*/  LDL.LU R39, [R1+0x10f8] ;  /* 0x0010f80001277983 */ /* 0x010f280000300800 */
[----:B0-----:R-:W4:Y:S04]  /*191d0*/  LDL.LU R38, [R1+0x10f4] ;  /* 0x0010f40001267983 */ /* 0x001f280000300800 */
[----:B------:R0:W-:Y:S04]  /*191e0*/  STS.U16 [R70+UR7+0x40c00], R35 ;  /* 0x040c002346007988 */ /* 0x0001e80008000407 */
[----:B------:R1:W-:Y:S04]  /*191f0*/  STS.U16 [R70+UR7+0x41000], R34 ;  /* 0x0410002246007988 */ /* 0x0003e80008000407 */
[----:B------:R3:W-:Y:S04]  /*19200*/  STS.U16 [R70+UR7+0x41400], R31 ;  /* 0x0414001f46007988 */ /* 0x0007e80008000407 */
[----:B0-----:R-:W2:Y:S04]  /*19210*/  LDL.LU R35, [R1+0x10f0] ;  /* 0x0010f00001237983 */ /* 0x001ea80000300800 */
[----:B-1----:R-:W2:Y:S04]  /*19220*/  LDL.LU R34, [R1+0x10ec] ;  /* 0x0010ec0001227983 */ /* 0x002ea80000300800 */
[----:B---3--:R-:W3:Y:S04]  /*19230*/  LDL.LU R31, [R1+0x10e8] ;  /* 0x0010e800011f7983 */ /* 0x008ee80000300800 */
[----:B------:R0:W-:Y:S04]  /*19240*/  STS.U16 [R70+UR7+0x41800], R30 ;  /* 0x0418001e46007988 */ /* 0x0001e80008000407 */
[----:B------:R1:W-:Y:S04]  /*19250*/  STS.U16 [R70+UR7+0x41c00], R27 ;  /* 0x041c001b46007988 */ /* 0x0003e80008000407 */
[----:B------:R1:W-:Y:S04]  /*19260*/  STS.U16 [R70+UR7+0x42000], R26 ;  /* 0x0420001a46007988 */ /* 0x0003e80008000407 */
[----:B0-----:R-:W3:Y:S04]  /*19270*/  LDL.LU R30, [R1+0x10e4] ;  /* 0x0010e400011e7983 */ /* 0x001ee80000300800 */
        /* <DEDUP_REMOVED lines=12> */
[----:B-1----:R-:W3:Y:S04]  /*19340*/  LDL.LU R29, [R1+0x10c8] ;  /* 0x0010c800011d7983 */ /* 0x002ee80000300800 */
[----:B------:R-:W3:Y:S04]  /*19350*/  LDL.LU R28, [R1+0x10c4] ;  /* 0x0010c400011c7983 */ /* 0x000ee80000300800 */
[----:B------:R0:W-:Y:S04]  /*19360*/  STS.U16 [R70+UR7+0x43c00], R25 ;  /* 0x043c001946007988 */ /* 0x0001e80008000407 */
[----:B------:R1:W-:Y:S04]  /*19370*/  STS.U16 [R70+UR7+0x44000], R24 ;  /* 0x0440001846007988 */ /* 0x0003e80008000407 */
[----:B------:R1:W-:Y:S04]  /*19380*/  STS.U16 [R70+UR7+0x44400], R21 ;  /* 0x0444001546007988 */ /* 0x0003e80008000407 */
[----:B0-----:R-:W2:Y:S04]  /*19390*/  LDL.LU R25, [R1+0x10c0] ;  /* 0x0010c00001197983 */ /* 0x001ea80000300800 */
[----:B-1----:R-:W2:Y:S04]  /*193a0*/  LDL.LU R24, [R1+0x10bc] ;  /* 0x0010bc0001187983 */ /* 0x002ea80000300800 */
[----:B------:R-:W2:Y:S04]  /*193b0*/  LDL.LU R21, [R1+0x10b8] ;  /* 0x0010b80001157983 */ /* 0x000ea80000300800 */
[----:B------:R0:W-:Y:S04]  /*193c0*/  STS.U16 [R70+UR7+0x44800], R20 ;  /* 0x0448001446007988 */ /* 0x0001e80008000407 */
[----:B------:R1:W-:Y:S01]  /*193d0*/  STS.U16 [R70+UR7+0x44c00], R19 ;  /* 0x044c001346007988 */ /* 0x0003e20008000407 */
[----:B------:R-:W-:-:S03]  /*193e0*/  LOP3.LUT R82, R91, 0x7, RZ, 0xc0, !PT ;  /* 0x000000075b527812 */ /* 0x000fc600078ec0ff */
        /* <DEDUP_REMOVED lines=10> */
[----:B------:R0:W-:Y:S01]  /*19490*/  STS.U16 [R70+UR7+0x46000], R10 ;  /* 0x0460000a46007988 */ /* 0x0001e20008000407 */
[----:B------:R-:W-:-:S03]  /*194a0*/  IMAD.SHL.U32 R82, R82, 0x10, RZ ;  /* 0x0000001052527824 */ /* 0x000fc600078e00ff */
[----:B------:R1:W-:Y:S01]  /*194b0*/  STS.U16 [R70+UR7+0x46400], R7 ;  /* 0x0464000746007988 */ /* 0x0003e20008000407 */
[----:B------:R-:W-:-:S03]  /*194c0*/  SHF.L.U32 R72, R91, 0x7, RZ ;  /* 0x000000075b487819 */ /* 0x000fc600000006ff */
        /* <DEDUP_REMOVED lines=8> */
[----:B-1----:R-:W2:Y:S01]  /*19550*/  LDL.LU R16, [R1+0x108c] ;  /* 0x00108c0001107983 */ /* 0x002ea20000300800 */
[----:B------:R-:W-:-:S03]  /*19560*/  LOP3.LUT R88, R82, 0x780, R72, 0xf8, !PT ;  /* 0x0000078052587812 */ /* 0x000fc600078ef848 */
[----:B------:R-:W2:Y:S04]  /*19570*/  LDL.LU R13, [R1+0x1088] ;  /* 0x00108800010d7983 */ /* 0x000ea80000300800 */
[----:B------:R0:W-:Y:S01]  /*19580*/  STS.U16 [R70+UR7+0x47800], R12 ;  /* 0x0478000c46007988 */ /* 0x0001e20008000407 */
[----:B------:R-:W-:-:S03]  /*19590*/  LOP3.LUT R82, R82, 0xf80, R72, 0xf8, !PT ;  /* 0x00000f8052527812 */ /* 0x000fc600078ef848 */
[----:B------:R1:W-:Y:S04]  /*195a0*/  STS.U16 [R70+UR7+0x47c00], R105 ;  /* 0x047c006946007988 */ /* 0x0003e80008000407 */
[----:B------:R1:W-:Y:S04]  /*195b0*/  STS.U16 [R70+UR7+0x48000], R69 ;  /* 0x0480004546007988 */ /* 0x0003e80008000407 */
[----:B0-----:R-:W2:Y:S04]  /*195c0*/  LDL.LU R12, [R1+0x1084] ;  /* 0x00108400010c7983 */ /* 0x001ea80000300800 */
[----:B-1----:R-:W2:Y:S04]  /*195d0*/  LDL.LU R105, [R1+0x1080] ;  /* 0x0010800001697983 */ /* 0x002ea80000300800 */
[----:B------:R-:W2:Y:S04]  /*195e0*/  LDL.LU R69, [R1+0x107c] ;  /* 0x00107c0001457983 */ /* 0x000ea80000300800 */
[----:B------:R0:W-:Y:S04]  /*195f0*/  STS.U16 [R70+UR7+0x48400], R68 ;  /* 0x0484004446007988 */ /* 0x0001e80008000407 */
[----:B0-----:R-:W2:Y:S04]  /*19600*/  LDL.LU R68, [R1+0x1078] ;  /* 0x0010780001447983 */ /* 0x001ea80000300800 */
[----:B------:R-:W2:Y:S04]  /*19610*/  LDL.LU R72, [R1+0x1ac] ;  /* 0x0001ac0001487983 */ /* 0x000ea80000300800 */
[----:B------:R-:W2:Y:S04]  /*19620*/  LDL.LU R83, [R1+0x1a0] ;  /* 0x0001a00001537983 */ /* 0x000ea80000300800 */
[----:B------:R-:W2:Y:S04]  /*19630*/  LDL.LU R73, [R1+0x1a4] ;  /* 0x0001a40001497983 */ /* 0x000ea80000300800 */
[----:B------:R-:W3:Y:S04]  /*19640*/  LDL.LU R76, [R1+0x198] ;  /* 0x00019800014c7983 */ /* 0x000ee80000300800 */
[----:B------:R-:W3:Y:S04]  /*19650*/  LDL.LU R74, [R1+0x19c] ;  /* 0x00019c00014a7983 */ /* 0x000ee80000300800 */
        /* <DEDUP_REMOVED lines=14> */
[----:B------:R0:W-:Y:S04]  /*19740*/  STS.U16 [R70+UR7+0x48800], R2 ;  /* 0x0488000246007988 */ /* 0x0001e80008000407 */
[----:B------:R-:W4:Y:S04]  /*19750*/  LDL.LU R89, [R1+0x124] ;  /* 0x0001240001597983 */ /* 0x000f280000300800 */
[----:B------:R1:W-:Y:S04]  /*19760*/  STS.U16 [R70+UR7+0x48c00], R125 ;  /* 0x048c007d46007988 */ /* 0x0003e80008000407 */
[----:B0-----:R-:W4:Y:S04]  /*19770*/  LDL.LU R2, [R1+0x128] ;  /* 0x0001280001027983 */ /* 0x001f280000300800 */
[----:B-1----:R-:W4:Y:S01]  /*19780*/  LDL.LU R125, [R1+0x1a8] ;  /* 0x0001a800017d7983 */ /* 0x002f220000300800 */
[----:B------:R-:W-:-:S03]  /*19790*/  USHF.R.U32.HI UR8, URZ, 0x1, UR6 ;  /* 0x00000001ff087899 */ /* 0x000fc60008011606 */
[----:B------:R0:W-:Y:S04]  /*197a0*/  STS.U16 [R70+UR7+0x4f800], R107 ;  /* 0x04f8006b46007988 */ /* 0x0001e80008000407 */
        /* <DEDUP_REMOVED lines=21> */
[----:B------:R0:W-:Y:S01]  /*19900*/  STS.U16 [R70+UR7+0x4a400], R115 ;  /* 0x04a4007346007988 */ /* 0x0001e20008000407 */
[----:B--2---:R-:W-:-:S02]  /*19910*/  F2FP.F16.F32.PACK_AB R73, R83, R73 ;  /* 0x000000495349723e */ /* 0x004fc400000000ff */
[----:B---3--:R-:W-:Y:S02]  /*19920*/  F2FP.F16.F32.PACK_AB R74, R76, R74 ;  /* 0x0000004a4c4a723e */ /* 0x008fe400000000ff */
[----:B----4-:R-:W-:Y:S02]  /*19930*/  F2FP.F16.F32.PACK_AB R75, R84, R75 ;  /* 0x0000004b544b723e */ /* 0x010fe400000000ff */
[----:B------:R-:W-:Y:S02]  /*19940*/  F2FP.F16.F32.PACK_AB R76, R85, R79 ;  /* 0x0000004f554c723e */ /* 0x000fe400000000ff */
[----:B------:R-:W-:Y:S02]  /*19950*/  LOP3.LUT R85, R82, UR8, RZ, 0x3c, !PT ;  /* 0x0000000852557c12 */ /* 0x000fe4000f8e3cff */
[----:B------:R-:W-:Y:S02]  /*19960*/  F2FP.F16.F32.PACK_AB R77, R86, R77 ;  /* 0x0000004d564d723e */ /* 0x000fe400000000ff */
[----:B------:R-:W-:-:S02]  /*19970*/  F2FP.F16.F32.PACK_AB R78, R80, R78 ;  /* 0x0000004e504e723e */ /* 0x000fc400000000ff */
[----:B------:R-:W-:Y:S02]  /*19980*/  F2FP.F16.F32.PACK_AB R79, R3, R0 ;  /* 0x00000000034f723e */ /* 0x000fe400000000ff */
[----:B------:R-:W-:Y:S02]  /*19990*/  F2FP.F16.F32.PACK_AB R80, R87, R81 ;  /* 0x000000515750723e */ /* 0x000fe400000000ff */
[----:B------:R-:W-:Y:S02]  /*199a0*/  F2FP.F16.F32.PACK_AB R81, R90, R92 ;  /* 0x0000005c5a51723e */ /* 0x000fe400000000ff */
[----:B------:R-:W-:Y:S02]  /*199b0*/  F2FP.F16.F32.PACK_AB R82, R89, R2 ;  /* 0x000000025952723e */ /* 0x000fe400000000ff */
[----:B------:R-:W-:Y:S02]  /*199c0*/  F2FP.F16.F32.PACK_AB R72, R125, R72 ;  /* 0x000000487d48723e */ /* 0x000fe400000000ff */
[----:B------:R-:W2:Y:S04]  /*199d0*/  LDL.LU R125, [R1+0x11c] ;  /* 0x00011c00017d7983 */ /* 0x000ea80000300800 */
[----:B------:R-:W2:Y:S04]  /*199e0*/  LDL.LU R83, [R1+0x120] ;  /* 0x0001200001537983 */ /* 0x000ea80000300800 */
[----:B------:R-:W3:Y:S04]  /*199f0*/  LDL.LU R84, [R1+0x110] ;  /* 0x0001100001547983 */ /* 0x000ee80000300800 */
[----:B------:R-:W3:Y:S04]  /*19a00*/  LDL.LU R89, [R1+0x114] ;  /* 0x0001140001597983 */ /* 0x000ee80000300800 */
[----:B0-----:R-:W4:Y:S04]  /*19a10*/  LDL.LU R107, [R1+0x104] ;  /* 0x00010400016b7983 */ /* 0x001f280000300800 */
[----:B------:R-:W4:Y:S04]  /*19a20*/  LDL.LU R86, [R1+0x10c] ;  /* 0x00010c0001567983 */ /* 0x000f280000300800 */
[----:B------:R-:W4:Y:S04]  /*19a30*/  LDL.LU R0, [R1+0xfc] ;  /* 0x0000fc0001007983 */ /* 0x000f280000300800 */
[----:B------:R-:W4:Y:S04]  /*19a40*/  LDL.LU R90, [R1+0x100] ;  /* 0x00010000015a7983 */ /* 0x000f280000300800 */
[----:B-1----:R-:W4:Y:S04]  /*19a50*/  LDL.LU R104, [R1+0xf4] ;  /* 0x0000f40001687983 */ /* 0x002f280000300800 */
        /* <DEDUP_REMOVED lines=26> */
[----:B------:R1:W-:Y:S04]  /*19c00*/  STS.U16 [R70+UR7+0x49c00], R117 ;  /* 0x049c007546007988 */ /* 0x0003e80008000407 */
[----:B------:R1:W-:Y:S04]  /*19c10*/  STS.U16 [R70+UR7+0x49400], R119 ;  /* 0x0494007746007988 */ /* 0x0003e80008000407 */
[----:B0-----:R-:W4:Y:S04]  /*19c20*/  LDL.LU R116, [R1+0x60] ;  /* 0x0000600001747983 */ /* 0x001f280000300800 */
[----:B-1----:R-:W4:Y:S04]  /*19c30*/  LDL.LU R117, [R1+0x64] ;  /* 0x0000640001757983 */ /* 0x002f280000300800 */
[----:B------:R0:W-:Y:S04]  /*19c40*/  STS.U16 [R70+UR7+0x49000], R124 ;  /* 0x0490007c46007988 */ /* 0x0001e80008000407 */
[----:B------:R-:W4:Y:S04]  /*19c50*/  LDL.LU R119, [R1+0x50] ;  /* 0x0000500001777983 */ /* 0x000f280000300800 */
[----:B0-----:R-:W4:Y:S04]  /*19c60*/  LDL.LU R124, [R1+0x54] ;  /* 0x00005400017c7983 */ /* 0x001f280000300800 */
[----:B------:R-:W-:Y:S01]  /*19c70*/  STS.U16 [R70+UR7+0x4fc00], R71 ;  /* 0x04fc004746007988 */ /* 0x000fe20008000407 */
[----:B--2---:R-:W-:-:S03]  /*19c80*/  F2FP.F16.F32.PACK_AB R83, R125, R83 ;  /* 0x000000537d53723e */ /* 0x004fc600000000ff */
[----:B------:R-:W2:Y:S01]  /*19c90*/  LDL.LU R125, [R1+0x4c] ;  /* 0x00004c00017d7983 */ /* 0x000ea20000300800 */
[----:B---3--:R-:W-:Y:S01]  /*19ca0*/  F2FP.F16.F32.PACK_AB R84, R84, R89 ;  /* 0x000000595454723e */ /* 0x008fe200000000ff */
[----:B------:R-:W-:Y:S01]  /*19cb0*/  VIADD R89, R85, UR7 ;  /* 0x0000000755597c36 */ /* 0x000fe20008000000 */
[----:B----4-:R-:W-:-:S04]  /*19cc0*/  F2FP.F16.F32.PACK_AB R85, R107, R86 ;  /* 0x000000566b55723e */ /* 0x010fc800000000ff */
[----:B------:R0:W-:Y:S01]  /*19cd0*/  STSM.16.M88.4 [R89+0x50000], R72 ;  /* 0x0500004859007844 */ /* 0x0001e20000000200 */
[----:B------:R-:W-:-:S03]  /*19ce0*/  F2FP.F16.F32.PACK_AB R86, R0, R90 ;  /* 0x0000005a0056723e */ /* 0x000fc600000000ff */
[----:B------:R-:W3:Y:S04]  /*19cf0*/  LDL.LU R0, [R1+0x564] ;  /* 0x0005640001007983 */ /* 0x000ee80000300800 */
[----:B------:R-:W3:Y:S01]  /*19d00*/  LDL R90, [R1+0x698] ;  /* 0x00069800015a7983 */ /* 0x000ee20000100800 */
[----:B------:R-:W-:Y:S02]  /*19d10*/  F2FP.F16.F32.PACK_AB R96, R96, R98 ;  /* 0x000000626060723e */ /* 0x000fe400000000ff */
[----:B------:R-:W-:Y:S02]  /*19d20*/  F2FP.F16.F32.PACK_AB R98, R118, R3 ;  /* 0x000000037662723e */ /* 0x000fe400000000ff */
[----:B------:R-:W4:Y:S04]  /*19d30*/  LDL.LU R118, [R1+0x568] ;  /* 0x0005680001767983 */ /* 0x000f280000300800 */
[----:B------:R-:W4:Y:S01]  /*19d40*/  LDL R3, [R1+0x694] ;  /* 0x0006940001037983 */ /* 0x000f220000100800 */
[----:B0-----:R-:W-:-:S03]  /*19d50*/  F2FP.F16.F32.PACK_AB R75, R115, R2 ;  /* 0x00000002734b723e */ /* 0x001fc600000000ff */
[----:B------:R-:W4:Y:S01]  /*19d60*/  LDL R2, [R1+0x728] ;  /* 0x0007280001027983 */ /* 0x000f220000100800 */
[----:B------:R-:W-:Y:S02]  /*19d70*/  F2FP.F16.F32.PACK_AB R87, R104, R87 ;  /* 0x000000576857723e */ /* 0x000fe400000000ff */
[----:B------:R-:W-:Y:S02]  /*19d80*/  F2FP.F16.F32.PACK_AB R92, R103, R92 ;  /* 0x0000005c675c723e */ /* 0x000fe400000000ff */
[----:B------:R-:W-:Y:S02]  /*19d90*/  F2FP.F16.F32.PACK_AB R93, R101, R93 ;  /* 0x0000005d655d723e */ /* 0x000fe400000000ff */
[----:B------:R-:W-:Y:S02]  /*19da0*/  F2FP.F16.F32.PACK_AB R94, R99, R94 ;  /* 0x0000005e635e723e */ /* 0x000fe400000000ff */
[----:B------:R-:W-:Y:S01]  /*19db0*/  F2FP.F16.F32.PACK_AB R95, R97, R95 ;  /* 0x0000005f615f723e */ /* 0x000fe200000000ff */
[----:B------:R0:W-:Y:S01]  /*19dc0*/  STSM.16.M88.4 [R89+0x51000], R76 ;  /* 0x0510004c59007844 */ /* 0x0001e20000000200 */
[----:B------:R-:W-:-:S02]  /*19dd0*/  F2FP.F16.F32.PACK_AB R97, R100, R102 ;  /* 0x000000666461723e */ /* 0x000fc400000000ff */
[----:B------:R-:W-:Y:S01]  /*19de0*/  F2FP.F16.F32.PACK_AB R99, R106, R108 ;  /* 0x0000006c6a63723e */ /* 0x000fe200000000ff */
[----:B------:R-:W-:Y:S01]  /*19df0*/  STSM.16.M88.4 [R89+0x52000], R80 ;  /* 0x0520005059007844 */ /* 0x000fe20000000200 */
[----:B------:R-:W-:Y:S02]  /*19e00*/  F2FP.F16.F32.PACK_AB R72, R109, R110 ;  /* 0x0000006e6d48723e */ /* 0x000fe400000000ff */
[----:B------:R-:W-:Y:S02]  /*19e10*/  F2FP.F16.F32.PACK_AB R73, R111, R112 ;  /* 0x000000706f49723e */ /* 0x000fe400000000ff */
[----:B------:R-:W-:Y:S01]  /*19e20*/  F2FP.F16.F32.PACK_AB R74, R113, R114 ;  /* 0x00000072714a723e */ /* 0x000fe200000000ff */
[----:B------:R-:W-:Y:S04]  /*19e30*/  STSM.16.M88.4 [R89+0x53000], R84 ;  /* 0x0530005459007844 */ /* 0x000fe80000000200 */
[----:B------:R1:W-:Y:S01]  /*19e40*/  STSM.16.M88.4 [R89+0x54000], R92 ;  /* 0x0540005c59007844 */ /* 0x0003e20000000200 */
[----:B0-----:R-:W-:-:S02]  /*19e50*/  F2FP.F16.F32.PACK_AB R76, R116, R117 ;  /* 0x00000075744c723e */ /* 0x001fc400000000ff */
[----:B------:R-:W-:Y:S01]  /*19e60*/  F2FP.F16.F32.PACK_AB R78, R68, R69 ;  /* 0x00000045444e723e */ /* 0x000fe200000000ff */
[----:B------:R-:W-:Y:S01]  /*19e70*/  STSM.16.M88.4 [R89+0x55000], R96 ;  /* 0x0550006059007844 */ /* 0x000fe20000000200 */
[----:B------:R-:W-:-:S03]  /*19e80*/  F2FP.F16.F32.PACK_AB R77, R119, R124 ;  /* 0x0000007c774d723e */ /* 0x000fc600000000ff */
[----:B------:R3:W-:Y:S04]  /*19e90*/  STSM.16.M88.4 [R89+0x56000], R72 ;  /* 0x0560004859007844 */ /* 0x0007e80000000200 */
[----:B------:R-:W4:Y:S04]  /*19ea0*/  LDL.LU R119, [R1+0x56c] ;  /* 0x00056c0001777983 */ /* 0x000f280000300800 */
[----:B------:R-:W4:Y:S04]  /*19eb0*/  LDL R124, [R1+0x690] ;  /* 0x00069000017c7983 */ /* 0x000f280000100800 */
[----:B-1----:R-:W4:Y:S04]  /*19ec0*/  LDL.LU R94, [R1+0x2c0] ;  /* 0x0002c000015e7983 */ /* 0x002f280000300800 */
[----:B------:R-:W4:Y:S04]  /*19ed0*/  LDL.LU R87, [R1+0x2c4] ;  /* 0x0002c40001577983 */ /* 0x000f280000300800 */
[----:B------:R-:W4:Y:S04]  /*19ee0*/  LDL.LU R86, [R1+0x2c8] ;  /* 0x0002c80001567983 */ /* 0x000f280000300800 */
[----:B------:R-:W4:Y:S01]  /*19ef0*/  LDL.LU R85, [R1+0x2cc] ;  /* 0x0002cc0001557983 */ /* 0x000f220000300800 */
[----:B--2---:R-:W-:-:S03]  /*19f00*/  F2FP.F16.F32.PACK_AB R79, R105, R125 ;  /* 0x0000007d694f723e */ /* 0x004fc600000000ff */
[----:B------:R-:W2:Y:S04]  /*19f10*/  LDL.LU R125, [R1+0x570] ;  /* 0x00057000017d7983 */ /* 0x000ea80000300800 */
[----:B------:R0:W-:Y:S01]  /*19f20*/  STSM.16.M88.4 [R89+0x57000], R76 ;  /* 0x0570004c59007844 */ /* 0x0001e20000000200 */
[----:B------:R-:W-:Y:S01]  /*19f30*/  BAR.SYNC.DEFER_BLOCKING 0x0 ;  /* 0x0000000000007b1d */ /* 0x000fe20000010000 */
[----:B---3--:R-:W-:-:S05]  /*19f40*/  FADD R72, -R90, R0 ;  /* 0x000000005a487221 */ /* 0x008fca0000000100 */
[----:B------:R-:W2:Y:S04]  /*19f50*/  LDL R0, [R1+0x68c] ;  /* 0x00068c0001007983 */ /* 0x000ea80000100800 */
[----:B----4-:R-:W1:Y:S01]  /*19f60*/  LDSM.16.M88.4 R68, [R2+UR7+0x40000] ;  /* 0x040000070244783b */ /* 0x010e620008000200 */
[----:B0-----:R-:W-:-:S03]  /*19f70*/  FADD R76, -R3, R118 ;  /* 0x00000076034c7221 */ /* 0x001fc60000000100 */
[----:B------:R-:W-:Y:S04]  /*19f80*/  LDSM.16.M88.4 R80, [R2+UR7+0x4c000] ;  /* 0x04c000070250783b */ /* 0x000fe80008000200 */
[----:B-1----:R0:W-:Y:S04]  /*19f90*/  STL [R1+0x1044], R70 ;  /* 0x0010444601007387 */ /* 0x0021e80000100800 */
[----:B------:R-:W-:Y:S04]  /*19fa0*/  STL [R1+0x1040], R71 ;  /* 0x0010404701007387 */ /* 0x000fe80000100800 */
[----:B------:R-:W3:Y:S04]  /*19fb0*/  LDL.LU R92, [R1+0x2d0] ;  /* 0x0002d000015c7983 */ /* 0x000ee80000300800 */
[----:B------:R-:W4:Y:S04]  /*19fc0*/  LDL.LU R93, [R1+0x2d4] ;  /* 0x0002d400015d7983 */ /* 0x000f280000300800 */
[----:B0-----:R-:W3:Y:S01]  /*19fd0*/  LDL.LU R70, [R1+0x2d8] ;  /* 0x0002d80001467983 */ /* 0x001ee20000300800 */
[----:B------:R-:W-:Y:S01]  /*19fe0*/  FMUL R72, R72, 1.4426950216293334961 ;  /* 0x3fb8aa3b48487820 */ /* 0x000fe20000400000 */
[----:B------:R-:W-:-:S03]  /*19ff0*/  FMUL R76, R76, 1.4426950216293334961 ;  /* 0x3fb8aa3b4c4c7820 */ /* 0x000fc60000400000 */
[----:B------:R0:W1:Y:S02]  /*1a000*/  MUFU.EX2 R102, R72 ;  /* 0x0000004800667308 */ /* 0x0000640000000800 */
[----:B0-----:R-:W0:Y:S06]  /*1a010*/  LDSM.16.M88.4 R72, [R2+UR7+0x44000] ;  /* 0x044000070248783b */ /* 0x001e2c0008000200 */
[----:B------:R1:W0:Y:S02]  /*1a020*/  MUFU.EX2 R3, R76 ;  /* 0x0000004c00037308 */ /* 0x0002240000000800 */
[----:B-1----:R-:W1:Y:S04]  /*1a030*/  LDSM.16.M88.4 R76, [R2+UR7+0x48000] ;  /* 0x04800007024c783b */ /* 0x002e680008000200 */
[----:B0-----:R-:W-:Y:S04]  /*1a040*/  STL [R1+0x1034], R74 ;  /* 0x0010344a01007387 */ /* 0x001fe80000100800 */
[----:B------:R-:W-:Y:S04]  /*1a050*/  STL [R1+0x1030], R75 ;  /* 0x0010304b01007387 */ /* 0x000fe80000100800 */
[----:B------:R-:W-:Y:S04]  /*1a060*/  STL [R1+0x588], R102 ;  /* 0x0005886601007387 */ /* 0x000fe80000100800 */
[----:B-1----:R0:W-:Y:S04]  /*1a070*/  STL [R1+0x103c], R78 ;  /* 0x00103c4e01007387 */ /* 0x0021e80000100800 */
[----:B------:R1:W-:Y:S04]  /*1a080*/  STL [R1+0x1038], R79 ;  /* 0x0010384f01007387 */ /* 0x0003e80000100800 */
[----:B------:R-:W-:Y:S04]  /*1a090*/  STL [R1+0x58c], R3 ;  /* 0x00058c0301007387 */ /* 0x000fe80000100800 */
[----:B------:R-:W-:Y:S04]  /*1a0a0*/  STL [R1+0x102c], R82 ;  /* 0x00102c5201007387 */ /* 0x000fe80000100800 */
[----:B------:R-:W-:Y:S04]  /*1a0b0*/  STL [R1+0x1028], R83 ;  /* 0x0010285301007387 */ /* 0x000fe80000100800 */
[----:B------:R-:W4:Y:S04]  /*1a0c0*/  LDL R2, [R1+0x644] ;  /* 0x0006440001027983 */ /* 0x000f280000100800 */
[----:B0-----:R-:W4:Y:S04]  /*1a0d0*/  LDL.LU R78, [R1+0x2dc] ;  /* 0x0002dc00014e7983 */ /* 0x001f280000300800 */
[----:B------:R-:W4:Y:S04]  /*1a0e0*/  LDL.LU R107, [R1+0x2f0] ;  /* 0x0002f000016b7983 */ /* 0x000f280000300800 */
[----:B------:R-:W4:Y:S04]  /*1a0f0*/  LDL.LU R106, [R1+0x2f4] ;  /* 0x0002f400016a7983 */ /* 0x000f280000300800 */
[----:B------:R-:W4:Y:S04]  /*1a100*/  LDL.LU R105, [R1+0x2f8] ;  /* 0x0002f80001697983 */ /* 0x000f280000300800 */
[----:B------:R-:W4:Y:S01]  /*1a110*/  LDL.LU R75, [R1+0x2fc] ;  /* 0x0002fc00014b7983 */ /* 0x000f220000300800 */
[----:B------:R-:W-:-:S03]  /*1a120*/  FADD R84, -R124, R119 ;  /* 0x000000777c547221 */ /* 0x000fc60000000100 */
[----:B------:R-:W4:Y:S04]  /*1a130*/  LDL.LU R104, [R1+0x2e0] ;  /* 0x0002e00001687983 */ /* 0x000f280000300800 */
[----:B------:R-:W4:Y:S01]  /*1a140*/  LDL.LU R103, [R1+0x2e4] ;  /* 0x0002e40001677983 */ /* 0x000f220000300800 */
[----:B------:R-:W-:-:S03]  /*1a150*/  FMUL R96, R102, R94 ;  /* 0x0000005e66607220 */ /* 0x000fc60000400000 */
[----:B------:R-:W4:Y:S04]  /*1a160*/  LDL.LU R71, [R1+0x2e8] ;  /* 0x0002e80001477983 */ /* 0x000f280000300800 */
[----:B------:R-:W4:Y:S01]  /*1a170*/  LDL.LU R119, [R1+0x574] ;  /* 0x0005740001777983 */ /* 0x000f220000300800 */
[----:B--2---:R-:W-:-:S03]  /*1a180*/  FADD R100, -R0, R125 ;  /* 0x0000007d00647221 */ /* 0x004fc60000000100 */
[----:B------:R-:W2:Y:S04]  /*1a190*/  LDL R0, [R1+0x688] ;  /* 0x0006880001007983 */ /* 0x000ea80000100800 */
[----:B------:R-:W2:Y:S04]  /*1a1a0*/  LDL.LU R124, [R1+0x578] ;  /* 0x00057800017c7983 */ /* 0x000ea80000300800 */
[----:B------:R-:W2:Y:S01]  /*1a1b0*/  LDL R125, [R1+0x684] ;  /* 0x00068400017d7983 */ /* 0x000ea20000100800 */
[----:B---3--:R-:W-:-:S03]  /*1a1c0*/  FMUL R94, R3, R70 ;  /* 0x00000046035e7220 */ /* 0x008fc60000400000 */
[----:B------:R-:W3:Y:S01]  /*1a1d0*/  LDL.LU R70, [R1+0x2ec] ;  /* 0x0002ec0001467983 */ /* 0x000ee20000300800 */
[----:B------:R-:W-:Y:S01]  /*1a1e0*/  LOP3.LUT R115, R88, 0x10, R91, 0x78, !PT ;  /* 0x0000001058737812 */ /* 0x000fe200078e785b */
[C---:B------:R-:W-:Y:S01]  /*1a1f0*/  FMUL R97, R102.reuse, R87 ;  /* 0x0000005766617220 */ /* 0x040fe20000400000 */
[C---:B------:R-:W-:Y:S01]  /*1a200*/  FMUL R98, R3.reuse, R86 ;  /* 0x0000005603627220 */ /* 0x040fe20000400000 */
[----:B------:R-:W-:Y:S01]  /*1a210*/  FMUL R99, R3, R85 ;  /* 0x0000005503637220 */ /* 0x000fe20000400000 */
[----:B-1----:R-:W2:Y:S04]  /*1a220*/  LDL.LU R79, [R1+0x308] ;  /* 0x00030800014f7983 */ /* 0x002ea80000300800 */
[----:B------:R-:W0:Y:S01]  /*1a230*/  LDSM.16.M88.4 R88, [R115+UR7+0x50000] ;  /* 0x050000077358783b */ /* 0x000e220008000200 */
[C---:B------:R-:W-:Y:S01]  /*1a240*/  FMUL R92, R102.reuse, R92 ;  /* 0x0000005c665c7220 */ /* 0x040fe20000400000 */
[----:B----4-:R-:W-:Y:S01]  /*1a250*/  FMUL R93, R102, R93 ;  /* 0x0000005d665d7220 */ /* 0x010fe20000400000 */
[----:B0-----:R-:W-:-:S15]  /*1a260*/  HMMA.16816.F32 R96, R88, R68, R96 ;  /* 0x000000445860723c */ /* 0x001fde0000001860 */
[----:B------:R-:W-:-:S04]  /*1a270*/  NOP ;  /* 0x0000000000007918 */ /* 0x000fc80000000000 */
[----:B------:R0:W-:Y:S04]  /*1a280*/  STL.64 [R1+0x3a0], R96 ;  /* 0x0003a06001007387 */ /* 0x0001e80000100a00 */
[----:B------:R1:W-:Y:S04]  /*1a290*/  STL.64 [R1+0x3a8], R98 ;  /* 0x0003a86201007387 */ /* 0x0003e80000100a00 */
[----:B------:R-:W4:Y:S04]  /*1a2a0*/  LDL.LU R74, [R1+0x30c] ;  /* 0x00030c00014a7983 */ /* 0x000f280000300800 */
[----:B------:R-:W4:Y:S04]  /*1a2b0*/  LDL.LU R83, [R1+0x300] ;  /* 0x0003000001537983 */ /* 0x000f280000300800 */
[----:B------:R-:W4:Y:S01]  /*1a2c0*/  LDL.LU R82, [R1+0x304] ;  /* 0x0003040001527983 */ /* 0x000f220000300800 */
[C---:B------:R-:W-:Y:S01]  /*1a2d0*/  FMUL R95, R3.reuse, R78 ;  /* 0x0000004e035f7220 */ /* 0x040fe20000400000 */
[----:B------:R-:W-:Y:S01]  /*1a2e0*/  FMUL R101, R84, 1.4426950216293334961 ;  /* 0x3fb8aa3b54657820 */ /* 0x000fe20000400000 */
[----:B------:R-:W-:Y:S01]  /*1a2f0*/  FMUL R100, R100, 1.4426950216293334961 ;  /* 0x3fb8aa3b64647820 */ /* 0x000fe20000400000 */
[----:B------:R-:W2:Y:S01]  /*1a300*/  LDSM.16.M88.4 R84, [R115+UR7+0x50800] ;  /* 0x050800077354783b */ /* 0x000ea20008000200 */
[C---:B0-----:R-:W-:Y:S01]  /*1a310*/  FMUL R96, R102.reuse, R107 ;  /* 0x0000006b66607220 */ /* 0x041fe20000400000 */
[----:B------:R-:W0:Y:S02]  /*1a320*/  MUFU.EX2 R78, R101 ;  /* 0x00000065004e7308 */ /* 0x000e240000000800 */
[----:B------:R-:W-:Y:S01]  /*1a330*/  HMMA.16816.F32 R92, R88, R72, R92 ;  /* 0x00000048585c723c */ /* 0x000fe2000000185c */
[----:B------:R-:W-:Y:S01]  /*1a340*/  FMUL R97, R102, R106 ;  /* 0x0000006a66617220 */ /* 0x000fe20000400000 */
[C---:B-1----:R-:W-:Y:S01]  /*1a350*/  FMUL R98, R3.reuse, R105 ;  /* 0x0000006903627220 */ /* 0x042fe20000400000 */
[----:B------:R-:W-:-:S03]  /*1a360*/  FMUL R99, R3, R75 ;  /* 0x0000004b03637220 */ /* 0x000fc60000400000 */
[----:B------:R-:W1:Y:S04]  /*1a370*/  MUFU.EX2 R75, R100 ;  /* 0x00000064004b7308 */ /* 0x000e680000000800 */
[----:B------:R-:W-:Y:S01]  /*1a380*/  HMMA.16816.F32 R96, R88, R76, R96 ;  /* 0x0000004c5860723c */ /* 0x000fe20000001860 */
[----:B0-----:R-:W-:Y:S08]  /*1a390*/  STL [R1+0x580], R78 ;  /* 0x0005804e01007387 */ /* 0x001ff00000100800 */
[----:B------:R0:W-:Y:S04]  /*1a3a0*/  STL.64 [R1+0xd0], R92 ;  /* 0x0000d05c01007387 */ /* 0x0001e80000100a00 */
[----:B------:R0:W-:Y:S04]  /*1a3b0*/  STL.64 [R1+0xd8], R94 ;  /* 0x0000d85e01007387 */ /* 0x0001e80000100a00 */
[----:B-1----:R-:W-:Y:S01]  /*1a3c0*/  STL [R1+0x584], R75 ;  /* 0x0005844b01007387 */ /* 0x002fe20000100800 */
[C---:B0-----:R-:W-:Y:S01]  /*1a3d0*/  FMUL R92, R102.reuse, R104 ;  /* 0x00000068665c7220 */ /* 0x041fe20000400000 */
[----:B------:R-:W-:Y:S01]  /*1a3e0*/  FMUL R93, R102, R103 ;  /* 0x00000067665d7220 */ /* 0x000fe20000400000 */
[----:B------:R-:W-:-:S02]  /*1a3f0*/  FMUL R94, R3, R71 ;  /* 0x00000047035e7220 */ /* 0x000fc40000400000 */
[----:B------:R-:W4:Y:S04]  /*1a400*/  LDL.LU R71, [R1+0x310] ;  /* 0x0003100001477983 */ /* 0x000f280000300800 */
[----:B------:R-:W-:Y:S04]  /*1a410*/  STL.64 [R1+0xc0], R96 ;  /* 0x0000c06001007387 */ /* 0x000fe80000100a00 */
[----:B------:R0:W-:Y:S01]  /*1a420*/  STL.64 [R1+0xc8], R98 ;  /* 0x0000c86201007387 */ /* 0x0001e20000100a00 */
[----:B---3--:R-:W-:-:S03]  /*1a430*/  FMUL R95, R3, R70 ;  /* 0x00000046035f7220 */ /* 0x008fc60000400000 */
[----:B------:R-:W3:Y:S04]  /*1a440*/  LDL.LU R70, [R1+0x314] ;  /* 0x0003140001467983 */ /* 0x000ee80000300800 */
[----:B------:R-:W3:Y:S01]  /*1a450*/  LDL.LU R3, [R1+0x318] ;  /* 0x0003180001037983 */ /* 0x000ee20000300800 */
[----:B------:R-:W-:Y:S01]  /*1a460*/  HMMA.16816.F32 R92, R88, R80, R92 ;  /* 0x00000050585c723c */ /* 0x000fe2000000185c */
[----:B--2---:R-:W-:Y:S02]  /*1a470*/  FADD R88, -R0, R119 ;  /* 0x0000007700587221 */ /* 0x004fe40000000100 */
[----:B------:R-:W2:-:S15]  /*1a480*/  LDL.LU R0, [R1+0x31c] ;  /* 0x00031c0001007983 */ /* 0x000e9e0000300800 */
[----:B------:R-:W-:Y:S01]  /*1a490*/  NOP ;  /* 0x0000000000007918 */ /* 0x000fe20000000000 */
[----:B------:R1:W-:Y:S04]  /*1a4a0*/  STL.64 [R1+0xb0], R92 ;  /* 0x0000b05c01007387 */ /* 0x0003e80000100a00 */
[----:B------:R0:W-:Y:S04]  /*1a4b0*/  STL.64 [R1+0xb8], R94 ;  /* 0x0000b85e01007387 */ /* 0x0001e80000100a00 */
[----:B------:R-:W2:Y:S04]  /*1a4c0*/  LDL.LU R105, [R1+0x330] ;  /* 0x0003300001697983 */ /* 0x000ea80000300800 */
[----:B------:R-:W2:Y:S04]  /*1a4d0*/  LDL.LU R104, [R1+0x334] ;  /* 0x0003340001687983 */ /* 0x000ea80000300800 */
[----:B------:R-:W2:Y:S04]  /*1a4e0*/  LDL.LU R103, [R1+0x338] ;  /* 0x0003380001677983 */ /* 0x000ea80000300800 */
[----:B------:R-:W2:Y:S01]  /*1a4f0*/  LDL.LU R102, [R1+0x33c] ;  /* 0x00033c0001667983 */ /* 0x000ea20000300800 */
[C---:B0-----:R-:W-:Y:S01]  /*1a500*/  FMUL R98, R75.reuse, R79 ;  /* 0x0000004f4b627220 */ /* 0x041fe20000400000 */
[----:B----4-:R-:W-:Y:S01]  /*1a510*/  FMUL R99, R75, R74 ;  /* 0x0000004a4b637220 */ /* 0x010fe20000400000 */
[C---:B------:R-:W-:Y:S01]  /*1a520*/  FMUL R96, R78.reuse, R83 ;  /* 0x000000534e607220 */ /* 0x040fe20000400000 */
[----:B------:R-:W-:-:S07]  /*1a530*/  FMUL R97, R78, R82 ;  /* 0x000000524e617220 */ /* 0x000fce0000400000 */
[----:B------:R-:W-:-:S15]  /*1a540*/  HMMA.16816.F32 R96, R84, R68, R96 ;  /* 0x000000445460723c */ /* 0x000fde0000001860 */
[----:B------:R-:W-:-:S04]  /*1a550*/  NOP ;  /* 0x0000000000007918 */ /* 0x000fc80000000000 */
[----:B------:R0:W-:Y:S04]  /*1a560*/  STL.64 [R1+0xa0], R96 ;  /* 0x0000a06001007387 */ /* 0x0001e80000100a00 */
[----:B------:R-:W4:Y:S04]  /*1a570*/  LDL.LU R83, [R1+0x320] ;  /* 0x0003200001537983 */ /* 0x000f280000300800 */
[----:B------:R-:W4:Y:S04]  /*1a580*/  LDL.LU R79, [R1+0x324] ;  /* 0x00032400014f7983 */ /* 0x000f280000300800 */
[----:B------:R-:W4:Y:S04]  /*1a590*/  LDL.LU R74, [R1+0x328] ;  /* 0x00032800014a7983 */ /* 0x000f280000300800 */
[----:B------:R-:W4:Y:S01]  /*1a5a0*/  LDL.LU R82, [R1+0x32c] ;  /* 0x00032c0001527983 */ /* 0x000f220000300800 */
[----:B------:R-:W-:Y:S01]  /*1a5b0*/  FMUL R101, R88, 1.4426950216293334961 ;  /* 0x3fb8aa3b58657820 */ /* 0x000fe20000400000 */
[----:B------:R-:W-:-:S02]  /*1a5c0*/  FADD R100, -R125, R124 ;  /* 0x0000007c7d647221 */ /* 0x000fc40000000100 */
[----:B------:R-:W4:Y:S01]  /*1a5d0*/  LDL.LU R124, [R1+0x770] ;  /* 0x00077000017c7983 */ /* 0x000f220000300800 */
[C---:B-1----:R-:W-:Y:S01]  /*1a5e0*/  FMUL R92, R78.reuse, R71 ;  /* 0x000000474e5c7220 */ /* 0x042fe20000400000 */
[----:B------:R-:W1:Y:S02]  /*1a5f0*/  MUFU.EX2 R109, R101 ;  /* 0x00000065006d7308 */ /* 0x000e640000000800 */
[----:B------:R-:W4:Y:S01]  /*1a600*/  LDL R125, [R1+0x680] ;  /* 0x00068000017d7983 */ /* 0x000f220000100800 */
[----:B------:R-:W-:Y:S01]  /*1a610*/  MOV R71, R99 ;  /* 0x0000006300477202 */ /* 0x000fe20000000f00 */
[----:B---3--:R-:W-:Y:S02]  /*1a620*/  FMUL R93, R78, R70 ;  /* 0x000000464e5d7220 */ /* 0x008fe40000400000 */
[----:B------:R-:W3:Y:S01]  /*1a630*/  LDSM.16.M88.4 R88, [R115+UR7+0x51000] ;  /* 0x051000077358783b */ /* 0x000ee20008000200 */
[----:B------:R-:W-:-:S03]  /*1a640*/  FMUL R94, R75, R3 ;  /* 0x000000034b5e7220 */ /* 0x000fc60000400000 */
[----:B------:R-:W3:Y:S01]  /*1a650*/  LDL.LU R3, [R1+0x774] ;  /* 0x0007740001037983 */ /* 0x000ee20000300800 */
[----:B--2---:R-:W-:-:S03]  /*1a660*/  FMUL R95, R75, R0 ;  /* 0x000000004b5f7220 */ /* 0x004fc60000400000 */
[----:B------:R-:W3:Y:S04]  /*1a670*/  LDL R0, [R1+0x67c] ;  /* 0x00067c0001007983 */ /* 0x000ee80000100800 */
[----:B------:R-:W-:Y:S01]  /*1a680*/  HMMA.16816.F32 R92, R84, R72, R92 ;  /* 0x00000048545c723c */ /* 0x000fe2000000185c */
[----:B-1----:R-:W-:Y:S01]  /*1a690*/  STL [R1+0x578], R109 ;  /* 0x0005786d01007387 */ /* 0x002fe20000100800 */
[----:B0-----:R-:W-:-:S03]  /*1a6a0*/  FMUL R96, R78, R105 ;  /* 0x000000694e607220 */ /* 0x001fc60000400000 */
[----:B------:R-:W2:Y:S01]  /*1a6b0*/  LDL.LU R105, [R1+0x340] ;  /* 0x0003400001697983 */ /* 0x000ea20000300800 */
[----:B------:R-:W-:-:S13]  /*1a6c0*/  FMUL R97, R78, R104 ;  /* 0x000000684e617220 */ /* 0x000fda0000400000 */
[----:B------:R4:W-:Y:S04]  /*1a6d0*/  STL.64 [R1+0x90], R92 ;  /* 0x0000905c01007387 */ /* 0x0009e80000100a00 */
[----:B------:R0:W-:Y:S01]  /*1a6e0*/  STL.64 [R1+0x98], R94 ;  /* 0x0000985e01007387 */ /* 0x0001e20000100a00 */
[----:B------:R-:W-:-:S03]  /*1a6f0*/  FMUL R99, R75, R102 ;  /* 0x000000664b637220 */ /* 0x000fc60000400000 */
[----:B------:R-:W3:Y:S04]  /*1a700*/  LDL.LU R104, [R1+0x344] ;  /* 0x0003440001687983 */ /* 0x000ee80000300800 */
[----:B------:R-:W3:Y:S01]  /*1a710*/  LDL.LU R102, [R1+0x348] ;  /* 0x0003480001667983 */ /* 0x000ee20000300800 */
[----:B------:R-:W-:Y:S02]  /*1a720*/  IMAD.MOV.U32 R70, RZ, RZ, R98 ;  /* 0x000000ffff467224 */ /* 0x000fe400078e0062 */
[----:B------:R-:W-:Y:S01]  /*1a730*/  FMUL R98, R75, R103 ;  /* 0x000000674b627220 */ /* 0x000fe20000400000 */
[----:B------:R-:W-:Y:S01]  /*1a740*/  FMUL R100, R100, 1.4426950216293334961 ;  /* 0x3fb8aa3b64647820 */ /* 0x000fe20000400000 */
[----:B------:R-:W3:Y:S03]  /*1a750*/  LDL.LU R101, [R1+0x34c] ;  /* 0x00034c0001657983 */ /* 0x000ee60000300800 */
[----:B------:R-:W1:Y:S02]  /*1a760*/  MUFU.EX2 R106, R100 ;  /* 0x00000064006a7308 */ /* 0x000e640000000800 */
[----:B------:R-:W-:Y:S01]  /*1a770*/  HMMA.16816.F32 R96, R84, R76, R96 ;  /* 0x0000004c5460723c */ /* 0x000fe20000001860 */
[----:B-1----:R-:W-:-:S15]  /*1a780*/  STL [R1+0x57c], R106 ;  /* 0x00057c6a01007387 */ /* 0x002fde0000100800 */
[----:B------:R-:W-:-:S03]  /*1a790*/  NOP ;  /* 0x0000000000007918 */ /* 0x000fc60000000000 */
[----:B------:R2:W-:Y:S04]  /*1a7a0*/  STL [R1+0x370], R96 ;  /* 0x0003706001007387 */ /* 0x0005e80000100800 */
[----:B------:R-:W3:Y:S04]  /*1a7b0*/  LDL.LU R108, [R1+0x350] ;  /* 0x00035000016c7983 */ /* 0x000ee80000300800 */
[----:B------:R-:W3:Y:S04]  /*1a7c0*/  LDL.LU R107, [R1+0x354] ;  /* 0x00035400016b7983 */ /* 0x000ee80000300800 */
[----:B------:R-:W3:Y:S01]  /*1a7d0*/  LDL.LU R103, [R1+0x358] ;  /* 0x0003580001677983 */ /* 0x000ee20000300800 */
[C---:B----4-:R-:W-:Y:S01]  /*1a7e0*/  FMUL R92, R78.reuse, R83 ;  /* 0x000000534e5c7220 */ /* 0x050fe20000400000 */
[----:B------:R-:W-:Y:S01]  /*1a7f0*/  FMUL R93, R78, R79 ;  /* 0x0000004f4e5d7220 */ /* 0x000fe20000400000 */
[C---:B0-----:R-:W-:Y:S01]  /*1a800*/  FMUL R94, R75.reuse, R74 ;  /* 0x0000004a4b5e7220 */ /* 0x041fe20000400000 */
[----:B------:R-:W-:-:S07]  /*1a810*/  FMUL R95, R75, R82 ;  /* 0x000000524b5f7220 */ /* 0x000fce0000400000 */
[----:B------:R-:W-:-:S15]  /*1a820*/  HMMA.16816.F32 R84, R84, R80, R92 ;  /* 0x000000505454723c */ /* 0x000fde000000185c */
[----:B------:R-:W-:-:S04]  /*1a830*/  NOP ;  /* 0x0000000000007918 */ /* 0x000fc80000000000 */
[----:B------:R-:W-:Y:S04]  /*1a840*/  STL [R1+0x304], R85 ;  /* 0x0003045501007387 */ /* 0x000fe80000100800 */
[----:B------:R-:W4:Y:S01]  /*1a850*/  LDL.LU R95, [R1+0x35c] ;  /* 0x00035c00015f7983 */ /* 0x000f220000300800 */
[----:B------:R-:W-:Y:S02]  /*1a860*/  IMAD.MOV.U32 R78, RZ, RZ, R97 ;  /* 0x000000ffff4e7224 */ /* 0x000fe400078e0061 */
[----:B------:R-:W-:Y:S01]  /*1a870*/  IMAD.MOV.U32 R79, RZ, RZ, R98 ;  /* 0x000000ffff4f7224 */ /* 0x000fe200078e0062 */
[----:B------:R-:W-:Y:S01]  /*1a880*/  MOV R74, R99 ;  /* 0x00000063004a7202 */ /* 0x000fe20000000f00 */
[----:B------:R-:W-:Y:S02]  /*1a890*/  IMAD.MOV.U32 R75, RZ, RZ, R84 ;  /* 0x000000ffff4b7224 */ /* 0x000fe400078e0054 */
[----:B------:R-:W-:Y:S01]  /*1a8a0*/  FADD R84, -R125, R124 ;  /* 0x0000007c7d547221 */ /* 0x000fe20000000100 */
[----:B--2---:R-:W-:-:S02]  /*1a8b0*/  FMUL R96, R109, R105 ;  /* 0x000000696d607220 */ /* 0x004fc40000400000 */
[----:B------:R-:W2:Y:S01]  /*1a8c0*/  LDL.LU R105, [R1+0x390] ;  /* 0x0003900001697983 */ /* 0x000ea20000300800 */
[----:B---3--:R-:W-:-:S03]  /*1a8d0*/  FMUL R97, R109, R104 ;  /* 0x000000686d617220 */ /* 0x008fc60000400000 */
[----:B------:R-:W3:Y:S01]  /*1a8e0*/  LDL.LU R104, [R1+0x394] ;  /* 0x0003940001687983 */ /* 0x000ee20000300800 */
[----:B------:R-:W-:-:S03]  /*1a8f0*/  FMUL R98, R106, R102 ;  /* 0x000000666a627220 */ /* 0x000fc60000400000 */
[----:B------:R-:W3:Y:S01]  /*1a900*/  LDL.LU R102, [R1+0x398] ;  /* 0x0003980001667983 */ /* 0x000ee20000300800 */
[----:B------:R-:W-:Y:S01]  /*1a910*/  FMUL R99, R106, R101 ;  /* 0x000000656a637220 */ /* 0x000fe20000400000 */
[----:B------:R-:W-:Y:S02]  /*1a920*/  FADD R100, -R0, R3 ;  /* 0x0000000300647221 */ /* 0x000fe40000000100 */
[----:B------:R-:W3:Y:S04]  /*1a930*/  LDL.LU R124, [R1+0x778] ;  /* 0x00077800017c7983 */ /* 0x000ee80000300800 */
[----:B------:R-:W3:Y:S04]  /*1a940*/  LDL R125, [R1+0x678] ;  /* 0x00067800017d7983 */ /* 0x000ee80000100800 */
[----:B------:R-:W3:Y:S01]  /*1a950*/  LDL.LU R3, [R1+0x77c] ;  /* 0x00077c0001037983 */ /* 0x000ee20000300800 */
[----:B------:R-:W-:Y:S03]  /*1a960*/  HMMA.16816.F32 R96, R88, R68, R96 ;  /* 0x000000445860723c */ /* 0x000fe60000001860 */
[----:B------:R-:W3:Y:S01]  /*1a970*/  LDL R0, [R1+0x674] ;  /* 0x0006740001007983 */ /* 0x000ee20000100800 */
[----:B------:R-:W-:-:S03]  /*1a980*/  FMUL R94, R106, R103 ;  /* 0x000000676a5e7220 */ /* 0x000fc60000400000 */
[----:B------:R-:W3:Y:S01]  /*1a990*/  LDL.LU R103, [R1+0x39c] ;  /* 0x00039c0001677983 */ /* 0x000ee20000300800 */
[----:B------:R-:W-:-:S03]  /*1a9a0*/  FMUL R92, R109, R108 ;  /* 0x0000006c6d5c7220 */ /* 0x000fc60000400000 */
[----:B------:R-:W3:Y:S08]  /*1a9b0*/  LDL.LU R112, [R1+0x380] ;  /* 0x0003800001707983 */ /* 0x000ef00000300800 */
[----:B------:R2:W-:Y:S04]  /*1a9c0*/  STL.64 [R1+0x2f0], R96 ;  /* 0x0002f06001007387 */ /* 0x0005e80000100a00 */
[----:B------:R0:W-:Y:S01]  /*1a9d0*/  STL.64 [R1+0x2f8], R98 ;  /* 0x0002f86201007387 */ /* 0x0001e20000100a00 */
[----:B------:R-:W-:-:S03]  /*1a9e0*/  FMUL R93, R109, R107 ;  /* 0x0000006b6d5d7220 */ /* 0x000fc60000400000 */
[----:B------:R-:W3:Y:S04]  /*1a9f0*/  LDL.LU R111, [R1+0x384] ;  /* 0x00038400016f7983 */ /* 0x000ee80000300800 */
[----:B------:R-:W3:Y:S04]  /*1aa00*/  LDL.LU R108, [R1+0x388] ;  /* 0x00038800016c7983 */ /* 0x000ee80000300800 */
[----:B------:R-:W3:Y:S01]  /*1aa10*/  LDL.LU R107, [R1+0x38c] ;  /* 0x00038c00016b7983 */ /* 0x000ee20000300800 */
[----:B------:R-:W-:-:S04]  /*1aa20*/  FMUL R101, R84, 1.4426950216293334961 ;  /* 0x3fb8aa3b54657820 */ /* 0x000fc80000400000 */
[----:B------:R-:W1:Y:S01]  /*1aa30*/  MUFU.EX2 R110, R101 ;  /* 0x00000065006e7308 */ /* 0x000e620000000800 */
[----:B----4-:R-:W-:-:S07]  /*1aa40*/  FMUL R95, R106, R95 ;  /* 0x0000005f6a5f7220 */ /* 0x010fce0000400000 */
[----:B------:R-:W-:Y:S01]  /*1aa50*/  HMMA.16816.F32 R92, R88, R72, R92 ;  /* 0x00000048585c723c */ /* 0x000fe2000000185c */
[----:B-1----:R-:W-:Y:S01]  /*1aa60*/  STL [R1+0x570], R110 ;  /* 0x0005706e01007387 */ /* 0x002fe20000100800 */
[----:B------:R-:W-:Y:S01]  /*1aa70*/  FMUL R100, R100, 1.4426950216293334961 ;  /* 0x3fb8aa3b64647820 */ /* 0x000fe20000400000 */
[C---:B--2---:R-:W-:Y:S02]  /*1aa80*/  FMUL R96, R109.reuse, R105 ;  /* 0x000000696d607220 */ /* 0x044fe40000400000 */
[----:B------:R-:W2:Y:S01]  /*1aa90*/  LDL.LU R105, [R1+0x3c0] ;  /* 0x0003c00001697983 */ /* 0x000ea20000300800 */
[----:B---3--:R-:W-:-:S03]  /*1aaa0*/  FMUL R97, R109, R104 ;  /* 0x000000686d617220 */ /* 0x008fc60000400000 */
[----:B------:R-:W3:Y:S01]  /*1aab0*/  LDL.LU R104, [R1+0x3c4] ;  /* 0x0003c40001687983 */ /* 0x000ee20000300800 */
[----:B0-----:R-:W-:-:S09]  /*1aac0*/  FMUL R98, R106, R102 ;  /* 0x000000666a627220 */ /* 0x001fd20000400000 */
[----:B------:R-:W-:Y:S04]  /*1aad0*/  STL.64 [R1+0x360], R92 ;  /* 0x0003605c01007387 */ /* 0x000fe80000100a00 */
[----:B------:R0:W-:Y:S04]  /*1aae0*/  STL.64 [R1+0x368], R94 ;  /* 0x0003685e01007387 */ /* 0x0001e80000100a00 */
[----:B------:R-:W4:Y:S04]  /*1aaf0*/  LDL.LU R102, [R1+0x3c8] ;  /* 0x0003c80001667983 */ /* 0x000f280000300800 */
[----:B------:R-:W4:Y:S01]  /*1ab00*/  LDL.LU R101, [R1+0x3cc] ;  /* 0x0003cc0001657983 */ /* 0x000f220000300800 */
[----:B------:R-:W-:-:S02]  /*1ab10*/  FMUL R99, R106, R103 ;  /* 0x000000676a637220 */ /* 0x000fc40000400000 */
[----:B------:R-:W1:Y:S05]  /*1ab20*/  MUFU.EX2 R103, R100 ;  /* 0x0000006400677308 */ /* 0x000e6a0000000800 */
[----:B------:R-:W-:Y:S01]  /*1ab30*/  HMMA.16816.F32 R96, R88, R76, R96 ;  /* 0x0000004c5860723c */ /* 0x000fe20000001860 */
[----:B-1----:R-:W-:Y:S01]  /*1ab40*/  STL [R1+0x574], R103 ;  /* 0x0005746701007387 */ /* 0x002fe20000100800 */
[----:B0-----:R-:W-:-:S03]  /*1ab50*/  FMUL R94, R106, R108 ;  /* 0x0000006c6a5e7220 */ /* 0x001fc60000400000 */
[----:B------:R-:W4:Y:S01]  /*1ab60*/  LDL.LU R108, [R1+0x3d0] ;  /* 0x0003d000016c7983 */ /* 0x000f220000300800 */
[----:B------:R-:W-:-:S13]  /*1ab70*/  FMUL R95, R106, R107 ;  /* 0x0000006b6a5f7220 */ /* 0x000fda0000400000 */
[----:B------:R-:W-:Y:S04]  /*1ab80*/  STL.64 [R1+0x350], R96 ;  /* 0x0003506001007387 */ /* 0x000fe80000100a00 */
[----:B------:R-:W-:Y:S04]  /*1ab90*/  STL.64 [R1+0x358], R98 ;  /* 0x0003586201007387 */ /* 0x000fe80000100a00 */
[----:B------:R-:W4:Y:S04]  /*1aba0*/  LDL.LU R107, [R1+0x3d4] ;  /* 0x0003d400016b7983 */ /* 0x000f280000300800 */
[----:B------:R-:W4:Y:S01]  /*1abb0*/  LDL.LU R106, [R1+0x3d8] ;  /* 0x0003d800016a7983 */ /* 0x000f220000300800 */
[C---:B------:R-:W-:Y:S01]  /*1abc0*/  FMUL R92, R109.reuse, R112 ;  /* 0x000000706d5c7220 */ /* 0x040fe20000400000 */
[----:B------:R-:W-:-:S07]  /*1abd0*/  FMUL R93, R109, R111 ;  /* 0x0000006f6d5d7220 */ /* 0x000fce0000400000 */
[----:B------:R-:W-:-:S15]  /*1abe0*/  HMMA.16816.F32 R92, R88, R80, R92 ;  /* 0x00000050585c723c */ /* 0x000fde000000185c */
[----:B------:R-:W-:-:S04]  /*1abf0*/  NOP ;  /* 0x0000000000007918 */ /* 0x000fc80000000000 */
[----:B------:R-:W-:Y:S04]  /*1ac00*/  STL.64 [R1+0x2e0], R92 ;  /* 0x0002e05c01007387 */ /* 0x000fe80000100a00 */
[----:B------:R0:W-:Y:S04]  /*1ac10*/  STL.64 [R1+0x2e8], R94 ;  /* 0x0002e85e01007387 */ /* 0x0001e80000100a00 */
[----:B0-----:R-:W4:Y:S01]  /*1ac20*/  LDL.LU R95, [R1+0x3dc] ;  /* 0x0003dc00015f7983 */ /* 0x001f220000300800 */
[----:B------:R-:W-:Y:S01]  /*1ac30*/  IMAD.MOV.U32 R82, RZ, RZ, R86 ;  /* 0x000000ffff527224 */ /* 0x000fe200078e0056 */
[----:B------:R-:W-:-:S02]  /*1ac40*/  MOV R83, R87 ;  /* 0x0000005700537202 */ /* 0x000fc40000000f00 */
[----:B------:R-:W0:Y:S01]  /*1ac50*/  LDSM.16.M88.4 R84, [R115+UR7+0x51800] ;  /* 0x051800077354783b */ /* 0x000e220008000200 */
[----:B--2---:R-:W-:-:S03]  /*1ac60*/  FMUL R96, R110, R105 ;  /* 0x000000696e607220 */ /* 0x004fc60000400000 */
[----:B------:R-:W2:Y:S01]  /*1ac70*/  LDL.LU R105, [R1+0x3f0] ;  /* 0x0003f00001697983 */ /* 0x000ea20000300800 */
[----:B---3--:R-:W-:-:S03]  /*1ac80*/  FMUL R97, R110, R104 ;  /* 0x000000686e617220 */ /* 0x008fc60000400000 */
[----:B------:R-:W3:Y:S01]  /*1ac90*/  LDL.LU R104, [R1+0x3f4] ;  /* 0x0003f40001687983 */ /* 0x000ee20000300800 */
[----:B----4-:R-:W-:-:S03]  /*1aca0*/  FMUL R98, R103, R102 ;  /* 0x0000006667627220 */ /* 0x010fc60000400000 */
[----:B------:R-:W4:Y:S01]  /*1acb0*/  LDL.LU R102, [R1+0x3f8] ;  /* 0x0003f80001667983 */ /* 0x000f220000300800 */
[----:B------:R-:W-:Y:S01]  /*1acc0*/  FADD R88, -R125, R124 ;  /* 0x0000007c7d587221 */ /* 0x000fe20000000100 */
[C---:B------:R-:W-:Y:S01]  /*1acd0*/  FMUL R99, R103.reuse, R101 ;  /* 0x0000006567637220 */ /* 0x040fe20000400000 */
[----:B------:R-:W-:Y:S01]  /*1ace0*/  FADD R100, -R0, R3 ;  /* 0x0000000300647221 */ /* 0x000fe20000000100 */
[----:B------:R-:W4:Y:S04]  /*1acf0*/  LDL.LU R124, [R1+0x788] ;  /* 0x00078800017c7983 */ /* 0x000f280000300800 */
[----:B------:R-:W4:Y:S04]  /*1ad00*/  LDL R125, [R1+0x670] ;  /* 0x00067000017d7983 */ /* 0x000f280000100800 */
[----:B------:R-:W4:Y:S01]  /*1ad10*/  LDL.LU R3, [R1+0x78c] ;  /* 0x00078c0001037983 */ /* 0x000f220000300800 */
[----:B0-----:R-:W-:Y:S03]  /*1ad20*/  HMMA.16816.F32 R96, R84, R68, R96 ;  /* 0x000000445460723c */ /* 0x001fe60000001860 */
[----:B------:R-:W4:Y:S01]  /*1ad30*/  LDL R0, [R1+0x66c] ;  /* 0x00066c0001007983 */ /* 0x000f220000100800 */
[----:B------:R-:W-:-:S03]  /*1ad40*/  FMUL R94, R103, R106 ;  /* 0x0000006a675e7220 */ /* 0x000fc60000400000 */
[----:B------:R-:W4:Y:S01]  /*1ad50*/  LDL.LU R106, [R1+0x3fc] ;  /* 0x0003fc00016a7983 */ /* 0x000f220000300800 */
[----:B------:R-:W-:-:S03]  /*1ad60*/  FMUL R92, R110, R108 ;  /* 0x0000006c6e5c7220 */ /* 0x000fc60000400000 */
[----:B------:R-:W4:Y:S08]  /*1ad70*/  LDL.LU R112, [R1+0x3e0] ;  /* 0x0003e00001707983 */ /* 0x000f300000300800 */
[----:B------:R2:W-:Y:S04]  /*1ad80*/  STL.64 [R1+0x2d0], R96 ;  /* 0x0002d06001007387 */ /* 0x0005e80000100a00 */
[----:B------:R4:W-:Y:S01]  /*1ad90*/  STL.64 [R1+0x2d8], R98 ;  /* 0x0002d86201007387 */ /* 0x0009e20000100a00 */
[----:B------:R-:W-:-:S03]  /*1ada0*/  FMUL R93, R110, R107 ;  /* 0x0000006b6e5d7220 */ /* 0x000fc60000400000 */
[----:B------:R-:W4:Y:S04]  /*1adb0*/  LDL.LU R111, [R1+0x3e4] ;  /* 0x0003e400016f7983 */ /* 0x000f280000300800 */
[----:B------:R-:W4:Y:S04]  /*1adc0*/  LDL.LU R108, [R1+0x3e8] ;  /* 0x0003e800016c7983 */ /* 0x000f280000300800 */
[----:B------:R-:W4:Y:S01]  /*1add0*/  LDL.LU R107, [R1+0x3ec] ;  /* 0x0003ec00016b7983 */ /* 0x000f220000300800 */
[----:B------:R-:W-:Y:S01]  /*1ade0*/  FMUL R101, R88, 1.4426950216293334961 ;  /* 0x3fb8aa3b58657820 */ /* 0x000fe20000400000 */
[----:B------:R-:W-:-:S03]  /*1adf0*/  FMUL R95, R103, R95 ;  /* 0x0000005f675f7220 */ /* 0x000fc60000400000 */
[----:B------:R-:W0:Y:S01]  /*1ae00*/  MUFU.EX2 R109, R101 ;  /* 0x00000065006d7308 */ /* 0x000e220000000800 */
[----:B------:R-:W-:Y:S01]  /*1ae10*/  FMUL R100, R100, 1.4426950216293334961 ;  /* 0x3fb8aa3b64647820 */ /* 0x000fe20000400000 */
[----:B------:R-:W1:Y:S02]  /*1ae20*/  LDSM.16.M88.4 R88, [R115+UR7+0x52000] ;  /* 0x052000077358783b */ /* 0x000e640008000200 */
[----:B------:R-:W-:Y:S02]  /*1ae30*/  HMMA.16816.F32 R92, R84, R72, R92 ;  /* 0x00000048545c723c */ /* 0x000fe4000000185c */
[----:B0-----:R-:W-:Y:S01]  /*1ae40*/  STL [R1+0x568], R109 ;  /* 0x0005686d01007387 */ /* 0x001fe20000100800 */
[----:B--2---:R-:W-:-:S03]  /*1ae50*/  FMUL R96, R110, R105 ;  /* 0x000000696e607220 */ /* 0x004fc60000400000 */
[----:B------:R-:W2:Y:S01]  /*1ae60*/  LDL.LU R105, [R1+0x400] ;  /* 0x0004000001697983 */ /* 0x000ea20000300800 */
[----:B---3--:R-:W-:-:S03]  /*1ae70*/  FMUL R97, R110, R104 ;  /* 0x000000686e617220 */ /* 0x008fc60000400000 */
[----:B------:R-:W3:Y:S09]  /*1ae80*/  LDL.LU R104, [R1+0x404] ;  /* 0x0004040001687983 */ /* 0x000ef20000300800 */
[----:B------:R-:W-:Y:S04]  /*1ae90*/  STL.64 [R1+0x2c0], R92 ;  /* 0x0002c05c01007387 */ /* 0x000fe80000100a00 */
[----:B------:R0:W-:Y:S01]  /*1aea0*/  STL.64 [R1+0x2c8], R94 ;  /* 0x0002c85e01007387 */ /* 0x0001e20000100a00 */
[----:B----4-:R-:W-:-:S03]  /*1aeb0*/  FMUL R98, R103, R102 ;  /* 0x0000006667627220 */ /* 0x010fc60000400000 */
[----:B------:R-:W4:Y:S04]  /*1aec0*/  LDL.LU R102, [R1+0x408] ;  /* 0x0004080001667983 */ /* 0x000f280000300800 */
[----:B------:R-:W4:Y:S01]  /*1aed0*/  LDL.LU R101, [R1+0x40c] ;  /* 0x00040c0001657983 */ /* 0x000f220000300800 */
[C---:B------:R-:W-:Y:S02]  /*1aee0*/  FMUL R99, R103.reuse, R106 ;  /* 0x0000006a67637220 */ /* 0x040fe40000400000 */
[----:B------:R-:W0:Y:S05]  /*1aef0*/  MUFU.EX2 R106, R100 ;  /* 0x00000064006a7308 */ /* 0x000e2a0000000800 */
[----:B------:R-:W-:Y:S01]  /*1af00*/  HMMA.16816.F32 R96, R84, R76, R96 ;  /* 0x0000004c5460723c */ /* 0x000fe20000001860 */
[----:B0-----:R-:W-:Y:S01]  /*1af10*/  STL [R1+0x56c], R106 ;  /* 0x00056c6a01007387 */ /* 0x001fe20000100800 */
[----:B------:R-:W-:-:S03]  /*1af20*/  FMUL R94, R103, R108 ;  /* 0x0000006c675e7220 */ /* 0x000fc60000400000 */
        /* <DEDUP_REMOVED lines=13> */
[----:B--2---:R-:W-:-:S03]  /*1b000*/  FMUL R96, R109, R105 ;  /* 0x000000696d607220 */ /* 0x004fc60000400000 */
[----:B------:R-:W2:Y:S01]  /*1b010*/  LDL.LU R105, [R1+0x430] ;  /* 0x0004300001697983 */ /* 0x000ea20000300800 */
[----:B---3--:R-:W-:-:S03]  /*1b020*/  FMUL R97, R109, R104 ;  /* 0x000000686d617220 */ /* 0x008fc60000400000 */
[----:B------:R-:W3:Y:S01]  /*1b030*/  LDL.LU R104, [R1+0x434] ;  /* 0x0004340001687983 */ /* 0x000ee20000300800 */
[----:B----4-:R-:W-:-:S03]  /*1b040*/  FMUL R98, R106, R102 ;  /* 0x000000666a627220 */ /* 0x010fc60000400000 */
[----:B------:R-:W4:Y:S01]  /*1b050*/  LDL.LU R102, [R1+0x438] ;  /* 0x0004380001667983 */ /* 0x000f220000300800 */
[----:B------:R-:W-:Y:S01]  /*1b060*/  FMUL R99, R106, R101 ;  /* 0x000000656a637220 */ /* 0x000fe20000400000 */
[----:B------:R-:W-:Y:S01]  /*1b070*/  FADD R84, -R125, R124 ;  /* 0x0000007c7d547221 */ /* 0x000fe20000000100 */
[----:B------:R-:W-:Y:S01]  /*1b080*/  FADD R100, -R0, R3 ;  /* 0x0000000300647221 */ /* 0x000fe20000000100 */
[----:B------:R-:W4:Y:S04]  /*1b090*/  LDL.LU R124, [R1+0x790] ;  /* 0x00079000017c7983 */ /* 0x000f280000300800 */
[----:B-1----:R-:W-:Y:S01]  /*1b0a0*/  HMMA.16816.F32 R96, R88, R68, R96 ;  /* 0x000000445860723c */ /* 0x002fe20000001860 */
[----:B------:R-:W4:Y:S04]  /*1b0b0*/  LDL R125, [R1+0x668] ;  /* 0x00066800017d7983 */ /* 0x000f280000100800 */
[----:B------:R-:W4:Y:S04]  /*1b0c0*/  LDL.LU R3, [R1+0x794] ;  /* 0x0007940001037983 */ /* 0x000f280000300800 */
[----:B------:R-:W4:Y:S01]  /*1b0d0*/  LDL R0, [R1+0x664] ;  /* 0x0006640001007983 */ /* 0x000f220000100800 */
[----:B------:R-:W-:Y:S01]  /*1b0e0*/  FMUL R101, R84, 1.4426950216293334961 ;  /* 0x3fb8aa3b54657820 */ /* 0x000fe20000400000 */
[----:B------:R-:W-:Y:S01]  /*1b0f0*/  FMUL R94, R106, R103 ;  /* 0x000000676a5e7220 */ /* 0x000fe20000400000 */
[C---:B------:R-:W-:Y:S01]  /*1b100*/  FMUL R92, R109.reuse, R108 ;  /* 0x0000006c6d5c7220 */ /* 0x040fe20000400000 */
[----:B------:R-:W4:Y:S04]  /*1b110*/  LDL.LU R103, [R1+0x43c] ;  /* 0x00043c0001677983 */ /* 0x000f280000300800 */
[----:B------:R-:W4:Y:S01]  /*1b120*/  LDL.LU R112, [R1+0x420] ;  /* 0x0004200001707983 */ /* 0x000f220000300800 */
[----:B------:R-:W-:-:S03]  /*1b130*/  FMUL R93, R109, R107 ;  /* 0x0000006b6d5d7220 */ /* 0x000fc60000400000 */
[----:B------:R2:W-:Y:S04]  /*1b140*/  STL.64 [R1+0x2a0], R96 ;  /* 0x0002a06001007387 */ /* 0x0005e80000100a00 */
[----:B------:R4:W-:Y:S04]  /*1b150*/  STL.64 [R1+0x2a8], R98 ;  /* 0x0002a86201007387 */ /* 0x0009e80000100a00 */
[----:B------:R-:W4:Y:S04]  /*1b160*/  LDL.LU R111, [R1+0x424] ;  /* 0x00042400016f7983 */ /* 0x000f280000300800 */
[----:B------:R-:W4:Y:S04]  /*1b170*/  LDL.LU R108, [R1+0x428] ;  /* 0x00042800016c7983 */ /* 0x000f280000300800 */
[----:B------:R-:W4:Y:S01]  /*1b180*/  LDL.LU R107, [R1+0x42c] ;  /* 0x00042c00016b7983 */ /* 0x000f220000300800 */
[----:B------:R-:W0:Y:S01]  /*1b190*/  MUFU.EX2 R110, R101 ;  /* 0x00000065006e7308 */ /* 0x000e220000000800 */
[----:B------:R-:W-:Y:S01]  /*1b1a0*/  FMUL R95, R106, R95 ;  /* 0x0000005f6a5f7220 */ /* 0x000fe20000400000 */
[----:B------:R-:W-:Y:S01]  /*1b1b0*/  FMUL R100, R100, 1.4426950216293334961 ;  /* 0x3fb8aa3b64647820 */ /* 0x000fe20000400000 */
[----:B------:R-:W1:Y:S05]  /*1b1c0*/  LDSM.16.M88.4 R84, [R115+UR7+0x52800] ;  /* 0x052800077354783b */ /* 0x000e6a0008000200 */
[----:B------:R-:W-:Y:S01]  /*1b1d0*/  HMMA.16816.F32 R92, R88, R72, R92 ;  /* 0x00000048585c723c */ /* 0x000fe2000000185c */
[----:B0-----:R-:W-:Y:S01]  /*1b1e0*/  STL [R1+0x560], R110 ;  /* 0x0005606e01007387 */ /* 0x001fe20000100800 */
[----:B--2---:R-:W-:-:S03]  /*1b1f0*/  FMUL R96, R109, R105 ;  /* 0x000000696d607220 */ /* 0x004fc60000400000 */
[----:B------:R-:W2:Y:S01]  /*1b200*/  LDL.LU R105, [R1+0x440] ;  /* 0x0004400001697983 */ /* 0x000ea20000300800 */
[----:B---3--:R-:W-:-:S03]  /*1b210*/  FMUL R97, R109, R104 ;  /* 0x000000686d617220 */ /* 0x008fc60000400000 */
[----:B------:R-:W3:Y:S10]  /*1b220*/  LDL.LU R104, [R1+0x444] ;  /* 0x0004440001687983 */ /* 0x000ef40000300800 */
[----:B------:R0:W-:Y:S04]  /*1b230*/  STL.64 [R1+0x120], R92 ;  /* 0x0001205c01007387 */ /* 0x0001e80000100a00 */
[----:B------:R0:W-:Y:S01]  /*1b240*/  STL.64 [R1+0x128], R94 ;  /* 0x0001285e01007387 */ /* 0x0001e20000100a00 */
[----:B----4-:R-:W-:-:S03]  /*1b250*/  FMUL R98, R106, R102 ;  /* 0x000000666a627220 */ /* 0x010fc60000400000 */
[----:B------:R-:W4:Y:S04]  /*1b260*/  LDL.LU R102, [R1+0x448] ;  /* 0x0004480001667983 */ /* 0x000f280000300800 */
[----:B------:R-:W4:Y:S01]  /*1b270*/  LDL.LU R101, [R1+0x44c] ;  /* 0x00044c0001657983 */ /* 0x000f220000300800 */
[C---:B------:R-:W-:Y:S02]  /*1b280*/  FMUL R99, R106.reuse, R103 ;  /* 0x000000676a637220 */ /* 0x040fe40000400000 */
[----:B------:R-:W1:Y:S05]  /*1b290*/  MUFU.EX2 R103, R100 ;  /* 0x0000006400677308 */ /* 0x000e6a0000000800 */
[----:B------:R-:W-:Y:S01]  /*1b2a0*/  HMMA.16816.F32 R96, R88, R76, R96 ;  /* 0x0000004c5860723c */ /* 0x000fe20000001860 */
[----:B0-----:R-:W-:Y:S01]  /*1b2b0*/  FMUL R92, R109, R112 ;  /* 0x000000706d5c7220 */ /* 0x001fe20000400000 */
[----:B-1----:R-:W-:Y:S01]  /*1b2c0*/  STL [R1+0x564], R103 ;  /* 0x0005646701007387 */ /* 0x002fe20000100800 */
[C---:B------:R-:W-:Y:S01]  /*1b2d0*/  FMUL R94, R106.reuse, R108 ;  /* 0x0000006c6a5e7220 */ /* 0x040fe20000400000 */
[----:B------:R-:W-:-:S02]  /*1b2e0*/  FMUL R95, R106, R107 ;  /* 0x0000006b6a5f7220 */ /* 0x000fc40000400000 */
[----:B------:R-:W4:Y:S01]  /*1b2f0*/  LDL.LU R106, [R1+0x450] ;  /* 0x00045000016a7983 */ /* 0x000f220000300800 */
[----:B------:R-:W-:-:S12]  /*1b300*/  FMUL R93, R109, R111 ;  /* 0x0000006f6d5d7220 */ /* 0x000fd80000400000 */
[----:B------:R-:W-:Y:S04]  /*1b310*/  STL.64 [R1+0x100], R96 ;  /* 0x0001006001007387 */ /* 0x000fe80000100a00 */
[----:B------:R0:W-:Y:S02]  /*1b320*/  STL.64 [R1+0x108], R98 ;  /* 0x0001086201007387 */ /* 0x0001e40000100a00 */
[----:B0-----:R-:W-:Y:S02]  /*1b330*/  HMMA.16816.F32 R96, R88, R80, R92 ;  /* 0x000000505860723c */ /* 0x001fe4000000185c */
[----:B------:R-:W4:-:S15]  /*1b340*/  LDL.LU R93, [R1+0x454] ;  /* 0x00045400015d7983 */ /* 0x000f1e0000300800 */
[----:B------:R-:W-:Y:S02]  /*1b350*/  NOP ;  /* 0x0000000000007918 */ /* 0x000fe40000000000 */
[----:B------:R2:W-:Y:S04]  /*1b360*/  STL.64 [R1+0xe0], R96 ;  /* 0x0000e06001007387 */ /* 0x0005e80000100a00 */
[----:B------:R4:W-:Y:S04]  /*1b370*/  STL.64 [R1+0xe8], R98 ;  /* 0x0000e86201007387 */ /* 0x0009e80000100a00 */
[----:B------:R-:W4:Y:S04]  /*1b380*/  LDL.LU R94, [R1+0x458] ;  /* 0x00045800015e7983 */ /* 0x000f280000300800 */
[----:B------:R-:W4:Y:S04]  /*1b390*/  LDL.LU R95, [R1+0x45c] ;  /* 0x00045c00015f7983 */ /* 0x000f280000300800 */
[----:B------:R-:W4:Y:S01]  /*1b3a0*/  LDL.LU R108, [R1+0x470] ;  /* 0x00047000016c7983 */ /* 0x000f220000300800 */
[----:B--2---:R-:W-:-:S03]  /*1b3b0*/  FMUL R96, R110, R105 ;  /* 0x000000696e607220 */ /* 0x004fc60000400000 */
[----:B------:R-:W2:Y:S01]  /*1b3c0*/  LDL.LU R105, [R1+0x474] ;  /* 0x0004740001697983 */ /* 0x000ea20000300800 */
[----:B---3--:R-:W-:-:S03]  /*1b3d0*/  FMUL R97, R110, R104 ;  /* 0x000000686e617220 */ /* 0x008fc60000400000 */
[----:B------:R-:W3:Y:S01]  /*1b3e0*/  LDL.LU R104, [R1+0x478] ;  /* 0x0004780001687983 */ /* 0x000ee20000300800 */
[----:B----4-:R-:W-:-:S03]  /*1b3f0*/  FMUL R98, R103, R102 ;  /* 0x0000006667627220 */ /* 0x010fc60000400000 */
[----:B------:R-:W4:Y:S01]  /*1b400*/  LDL.LU R102, [R1+0x47c] ;  /* 0x00047c0001667983 */ /* 0x000f220000300800 */
[----:B------:R-:W-:-:S07]  /*1b410*/  FMUL R99, R103, R101 ;  /* 0x0000006567637220 */ /* 0x000fce0000400000 */
[C---:B------:R-:W-:Y:S01]  /*1b420*/  HMMA.16816.F32 R96, R84.reuse, R68, R96 ;  /* 0x000000445460723c */ /* 0x040fe20000001860 */
[----:B------:R-:W-:Y:S01]  /*1b430*/  FADD R88, -R125, R124 ;  /* 0x0000007c7d587221 */ /* 0x000fe20000000100 */
[----:B------:R-:W-:Y:S01]  /*1b440*/  FADD R100, -R0, R3 ;  /* 0x0000000300647221 */ /* 0x000fe20000000100 */
[----:B------:R-:W3:Y:S04]  /*1b450*/  LDL.LU R124, [R1+0x7a0] ;  /* 0x0007a000017c7983 */ /* 0x000ee80000300800 */
[----:B------:R-:W3:Y:S04]  /*1b460*/  LDL R125, [R1+0x660] ;  /* 0x00066000017d7983 */ /* 0x000ee80000100800 */
[----:B------:R-:W3:Y:S04]  /*1b470*/  LDL.LU R3, [R1+0x7a4] ;  /* 0x0007a40001037983 */ /* 0x000ee80000300800 */
[----:B------:R-:W3:Y:S04]  /*1b480*/  LDL R0, [R1+0x65c] ;  /* 0x00065c0001007983 */ /* 0x000ee80000100800 */
[----:B------:R-:W3:Y:S04]  /*1b490*/  LDL.LU R112, [R1+0x460] ;  /* 0x0004600001707983 */ /* 0x000ee80000300800 */
[----:B------:R-:W3:Y:S04]  /*1b4a0*/  LDL.LU R111, [R1+0x464] ;  /* 0x00046400016f7983 */ /* 0x000ee80000300800 */
[----:B------:R0:W-:Y:S04]  /*1b4b0*/  STL.64 [R1+0x340], R96 ;  /* 0x0003406001007387 */ /* 0x0001e80000100a00 */
[----:B------:R4:W-:Y:S04]  /*1b4c0*/  STL.64 [R1+0x348], R98 ;  /* 0x0003486201007387 */ /* 0x0009e80000100a00 */
[----:B------:R-:W3:Y:S01]  /*1b4d0*/  LDL.LU R107, [R1+0x468] ;  /* 0x00046800016b7983 */ /* 0x000ee20000300800 */
[----:B------:R-:W-:Y:S01]  /*1b4e0*/  FMUL R101, R88, 1.4426950216293334961 ;  /* 0x3fb8aa3b58657820 */ /* 0x000fe20000400000 */
[C---:B------:R-:W-:Y:S01]  /*1b4f0*/  FMUL R92, R110.reuse, R106 ;  /* 0x0000006a6e5c7220 */ /* 0x040fe20000400000 */
[----:B------:R-:W-:Y:S01]  /*1b500*/  FMUL R93, R110, R93 ;  /* 0x0000005d6e5d7220 */ /* 0x000fe20000400000 */
[----:B------:R-:W3:Y:S01]  /*1b510*/  LDL.LU R106, [R1+0x46c] ;  /* 0x00046c00016a7983 */ /* 0x000ee20000300800 */
[----:B------:R-:W1:Y:S01]  /*1b520*/  MUFU.EX2 R109, R101 ;  /* 0x00000065006d7308 */ /* 0x000e620000000800 */
[C---:B------:R-:W-:Y:S01]  /*1b530*/  FMUL R94, R103.reuse, R94 ;  /* 0x0000005e675e7220 */ /* 0x040fe20000400000 */
[----:B------:R-:W-:Y:S01]  /*1b540*/  FMUL R95, R103, R95 ;  /* 0x0000005f675f7220 */ /* 0x000fe20000400000 */
[----:B------:R-:W-:Y:S01]  /*1b550*/  FMUL R100, R100, 1.4426950216293334961 ;  /* 0x3fb8aa3b64647820 */ /* 0x000fe20000400000 */
[----:B------:R-:W2:Y:S05]  /*1b560*/  LDSM.16.M88.4 R88, [R115+UR7+0x53000] ;  /* 0x053000077358783b */ /* 0x000eaa0008000200 */
[----:B------:R-:W-:Y:S01]  /*1b570*/  HMMA.16816.F32 R92, R84, R72, R92 ;  /* 0x00000048545c723c */ /* 0x000fe2000000185c */
[----:B0-----:R-:W-:Y:S01]  /*1b580*/  FMUL R96, R110, R108 ;  /* 0x0000006c6e607220 */ /* 0x001fe20000400000 */
[----:B-1----:R-:W-:Y:S04]  /*1b590*/  STL [R1+0x558], R109 ;  /* 0x0005586d01007387 */ /* 0x002fe80000100800 */
[----:B------:R-:W3:-:S13]  /*1b5a0*/  LDL.LU R108, [R1+0x480] ;  /* 0x00048000016c7983 */ /* 0x000eda0000300800 */
[----:B------:R0:W-:Y:S04]  /*1b5b0*/  STL.64 [R1+0x330], R92 ;  /* 0x0003305c01007387 */ /* 0x0001e80000100a00 */
[----:B------:R1:W-:Y:S01]  /*1b5c0*/  STL.64 [R1+0x338], R94 ;  /* 0x0003385e01007387 */ /* 0x0003e20000100a00 */
[----:B--2---:R-:W-:-:S03]  /*1b5d0*/  FMUL R97, R110, R105 ;  /* 0x000000696e617220 */ /* 0x004fc60000400000 */
[----:B------:R-:W2:Y:S01]  /*1b5e0*/  LDL.LU R105, [R1+0x484] ;  /* 0x0004840001697983 */ /* 0x000ea20000300800 */
[----:B----4-:R-:W-:-:S03]  /*1b5f0*/  FMUL R99, R103, R102 ;  /* 0x0000006667637220 */ /* 0x010fc60000400000 */
[----:B------:R-:W4:Y:S01]  /*1b600*/  LDL.LU R102, [R1+0x488] ;  /* 0x0004880001667983 */ /* 0x000f220000300800 */
[C---:B---3--:R-:W-:Y:S02]  /*1b610*/  FMUL R98, R103.reuse, R104 ;  /* 0x0000006867627220 */ /* 0x048fe40000400000 */
[----:B------:R-:W3:Y:S01]  /*1b620*/  MUFU.EX2 R104, R100 ;  /* 0x0000006400687308 */ /* 0x000ee20000000800 */
[----:B------:R-:W4:Y:S04]  /*1b630*/  LDL.LU R101, [R1+0x48c] ;  /* 0x00048c0001657983 */ /* 0x000f280000300800 */
[----:B------:R-:W-:Y:S01]  /*1b640*/  HMMA.16816.F32 R96, R84, R76, R96 ;  /* 0x0000004c5460723c */ /* 0x000fe20000001860 */
[C---:B0-----:R-:W-:Y:S01]  /*1b650*/  FMUL R92, R110.reuse, R112 ;  /* 0x000000706e5c7220 */ /* 0x041fe20000400000 */
[----:B------:R-:W-:Y:S01]  /*1b660*/  FMUL R93, R110, R111 ;  /* 0x0000006f6e5d7220 */ /* 0x000fe20000400000 */
[----:B-1----:R-:W-:Y:S01]  /*1b670*/  FMUL R94, R103, R107 ;  /* 0x0000006b675e7220 */ /* 0x002fe20000400000 */
[----:B---3--:R-:W-:-:S15]  /*1b680*/  STL [R1+0x55c], R104 ;  /* 0x00055c6801007387 */ /* 0x008fde0000100800 */
[----:B------:R2:W-:Y:S04]  /*1b690*/  STL.64 [R1+0x320], R96 ;  /* 0x0003206001007387 */ /* 0x0005e80000100a00 */
[----:B------:R4:W-:Y:S04]  /*1b6a0*/  STL.64 [R1+0x328], R98 ;  /* 0x0003286201007387 */ /* 0x0009e80000100a00 */
[----:B------:R-:W3:Y:S01]  /*1b6b0*/  LDL.LU R107, [R1+0x490] ;  /* 0x00049000016b7983 */ /* 0x000ee20000300800 */
[----:B------:R-:W-:Y:S01]  /*1b6c0*/  FADD R100, -R0, R3 ;  /* 0x0000000300647221 */ /* 0x000fe20000000100 */
[----:B------:R-:W-:-:S02]  /*1b6d0*/  FMUL R95, R103, R106 ;  /* 0x0000006a675f7220 */ /* 0x000fc40000400000 */
[----:B------:R-:W3:Y:S05]  /*1b6e0*/  LDL.LU R106, [R1+0x494] ;  /* 0x00049400016a7983 */ /* 0x000eea0000300800 */
[----:B------:R-:W-:-:S15]  /*1b6f0*/  HMMA.16816.F32 R84, R84, R80, R92 ;  /* 0x000000505454723c */ /* 0x000fde000000185c */
[----:B------:R-:W-:-:S04]  /*1b700*/  NOP ;  /* 0x0000000000007918 */ /* 0x000fc80000000000 */
[----:B------:R0:W-:Y:S04]  /*1b710*/  STL.64 [R1+0x310], R84 ;  /* 0x0003105401007387 */ /* 0x0001e80000100a00 */
[----:B------:R-:W-:Y:S04]  /*1b720*/  STL.64 [R1+0x318], R86 ;  /* 0x0003185601007387 */ /* 0x000fe80000100a00 */
[----:B------:R-:W3:Y:S04]  /*1b730*/  LDL.LU R103, [R1+0x498] ;  /* 0x0004980001677983 */ /* 0x000ee80000300800 */
[----:B------:R-:W3:Y:S01]  /*1b740*/  LDL.LU R95, [R1+0x49c] ;  /* 0x00049c00015f7983 */ /* 0x000ee20000300800 */
[----:B--2---:R-:W-:-:S03]  /*1b750*/  FMUL R97, R109, R105 ;  /* 0x000000696d617220 */ /* 0x004fc60000400000 */
[----:B------:R-:W2:Y:S01]  /*1b760*/  LDL.LU R105, [R1+0x4b0] ;  /* 0x0004b00001697983 */ /* 0x000ea20000300800 */
[----:B----4-:R-:W-:-:S03]  /*1b770*/  FMUL R98, R104, R102 ;  /* 0x0000006668627220 */ /* 0x010fc60000400000 */
[----:B------:R-:W4:Y:S04]  /*1b780*/  LDL.LU R102, [R1+0x4b4] ;  /* 0x0004b40001667983 */ /* 0x000f280000300800 */
[----:B------:R-:W4:Y:S01]  /*1b790*/  LDL.LU R3, [R1+0x4b8] ;  /* 0x0004b80001037983 */ /* 0x000f220000300800 */
[----:B------:R-:W-:Y:S01]  /*1b7a0*/  FMUL R96, R109, R108 ;  /* 0x0000006c6d607220 */ /* 0x000fe20000400000 */
[----:B------:R-:W-:Y:S01]  /*1b7b0*/  FMUL R99, R104, R101 ;  /* 0x0000006568637220 */ /* 0x000fe20000400000 */
[----:B0-----:R-:W-:Y:S01]  /*1b7c0*/  FADD R84, -R125, R124 ;  /* 0x0000007c7d547221 */ /* 0x001fe20000000100 */
[----:B------:R-:W4:Y:S04]  /*1b7d0*/  LDL.LU R119, [R1+0x7a8] ;  /* 0x0007a80001777983 */ /* 0x000f280000300800 */
[----:B------:R-:W4:Y:S01]  /*1b7e0*/  LDL R124, [R1+0x658] ;  /* 0x00065800017c7983 */ /* 0x000f220000100800 */
[----:B------:R-:W-:Y:S03]  /*1b7f0*/  HMMA.16816.F32 R96, R88, R68, R96 ;  /* 0x000000445860723c */ /* 0x000fe60000001860 */
[----:B------:R-:W4:Y:S04]  /*1b800*/  LDL.LU R125, [R1+0x7ac] ;  /* 0x0007ac00017d7983 */ /* 0x000f280000300800 */
[----:B------:R-:W4:Y:S01]  /*1b810*/  LDL R0, [R1+0x654] ;  /* 0x0006540001007983 */ /* 0x000f220000100800 */
[----:B------:R-:W-:Y:S01]  /*1b820*/  FMUL R101, R84, 1.4426950216293334961 ;  /* 0x3fb8aa3b54657820 */ /* 0x000fe20000400000 */
[----:B------:R-:W-:-:S02]  /*1b830*/  FMUL R100, R100, 1.4426950216293334961 ;  /* 0x3fb8aa3b64647820 */ /* 0x000fc40000400000 */
[----:B------:R-:W0:Y:S01]  /*1b840*/  LDSM.16.M88.4 R84, [R115+UR7+0x53800] ;  /* 0x053800077354783b */ /* 0x000e220008000200 */
[----:B------:R-:W1:Y:S01]  /*1b850*/  MUFU.EX2 R108, R101 ;  /* 0x00000065006c7308 */ /* 0x000e620000000800 */
[C---:B---3--:R-:W-:Y:S01]  /*1b860*/  FMUL R92, R109.reuse, R107 ;  /* 0x0000006b6d5c7220 */ /* 0x048fe20000400000 */
[----:B------:R-:W-:Y:S01]  /*1b870*/  FMUL R93, R109, R106 ;  /* 0x0000006a6d5d7220 */ /* 0x000fe20000400000 */
[C---:B------:R-:W-:Y:S02]  /*1b880*/  FMUL R94, R104.reuse, R103 ;  /* 0x00000067685e7220 */ /* 0x040fe40000400000 */
[----:B------:R-:W3:Y:S04]  /*1b890*/  LDL.LU R103, [R1+0x4bc] ;  /* 0x0004bc0001677983 */ /* 0x000ee80000300800 */
[----:B------:R2:W-:Y:S04]  /*1b8a0*/  STL.64 [R1+0x390], R96 ;  /* 0x0003906001007387 */ /* 0x0005e80000100a00 */
[----:B------:R0:W-:Y:S04]  /*1b8b0*/  STL.64 [R1+0x398], R98 ;  /* 0x0003986201007387 */ /* 0x0001e80000100a00 */
[----:B------:R-:W3:Y:S01]  /*1b8c0*/  LDL.LU R111, [R1+0x4a0] ;  /* 0x0004a000016f7983 */ /* 0x000ee20000300800 */
[----:B------:R-:W-:-:S03]  /*1b8d0*/  FMUL R95, R104, R95 ;  /* 0x0000005f685f7220 */ /* 0x000fc60000400000 */
[----:B------:R-:W3:Y:S04]  /*1b8e0*/  LDL.LU R110, [R1+0x4a4] ;  /* 0x0004a400016e7983 */ /* 0x000ee80000300800 */
[----:B------:R-:W3:Y:S04]  /*1b8f0*/  LDL.LU R107, [R1+0x4a8] ;  /* 0x0004a800016b7983 */ /* 0x000ee80000300800 */
[----:B------:R-:W3:Y:S01]  /*1b900*/  LDL.LU R106, [R1+0x4ac] ;  /* 0x0004ac00016a7983 */ /* 0x000ee20000300800 */
[----:B------:R-:W-:Y:S03]  /*1b910*/  HMMA.16816.F32 R92, R88, R72, R92 ;  /* 0x00000048585c723c */ /* 0x000fe6000000185c */
[----:B-1----:R-:W-:Y:S01]  /*1b920*/  STL [R1+0x550], R108 ;  /* 0x0005506c01007387 */ /* 0x002fe20000100800 */
[----:B--2---:R-:W-:-:S03]  /*1b930*/  FMUL R96, R109, R105 ;  /* 0x000000696d607220 */ /* 0x004fc60000400000 */
[----:B------:R-:W2:Y:S01]  /*1b940*/  LDL.LU R105, [R1+0x4c0] ;  /* 0x0004c00001697983 */ /* 0x000ea20000300800 */
[----:B----4-:R-:W-:-:S03]  /*1b950*/  FMUL R97, R109, R102 ;  /* 0x000000666d617220 */ /* 0x010fc60000400000 */
[----:B------:R-:W4:Y:S01]  /*1b960*/  LDL.LU R102, [R1+0x4c4] ;  /* 0x0004c40001667983 */ /* 0x000f220000300800 */
[----:B0-----:R-:W-:-:S07]  /*1b970*/  FMUL R98, R104, R3 ;  /* 0x0000000368627220 */ /* 0x001fce0000400000 */
[----:B------:R0:W-:Y:S04]  /*1b980*/  STL.64 [R1+0x380], R92 ;  /* 0x0003805c01007387 */ /* 0x0001e80000100a00 */
[----:B------:R1:W-:Y:S04]  /*1b990*/  STL.64 [R1+0x388], R94 ;  /* 0x0003885e01007387 */ /* 0x0003e80000100a00 */
[----:B------:R-:W4:Y:S04]  /*1b9a0*/  LDL.LU R101, [R1+0x4c8] ;  /* 0x0004c80001657983 */ /* 0x000f280000300800 */
[----:B------:R-:W4:Y:S01]  /*1b9b0*/  LDL.LU R3, [R1+0x4cc] ;  /* 0x0004cc0001037983 */ /* 0x000f220000300800 */
[----:B---3--:R-:W-:-:S02]  /*1b9c0*/  FMUL R99, R104, R103 ;  /* 0x0000006768637220 */ /* 0x008fc40000400000 */
[----:B------:R-:W3:Y:S05]  /*1b9d0*/  MUFU.EX2 R103, R100 ;  /* 0x0000006400677308 */ /* 0x000eea0000000800 */
[C---:B------:R-:W-:Y:S01]  /*1b9e0*/  HMMA.16816.F32 R96, R88.reuse, R76, R96 ;  /* 0x0000004c5860723c */ /* 0x040fe20000001860 */
[C---:B0-----:R-:W-:Y:S01]  /*1b9f0*/  FMUL R92, R109.reuse, R111 ;  /* 0x0000006f6d5c7220 */ /* 0x041fe20000400000 */
[----:B------:R-:W-:Y:S01]  /*1ba00*/  FMUL R93, R109, R110 ;  /* 0x0000006e6d5d7220 */ /* 0x000fe20000400000 */
[C---:B-1----:R-:W-:Y:S01]  /*1ba10*/  FMUL R94, R104.reuse, R107 ;  /* 0x0000006b685e7220 */ /* 0x042fe20000400000 */
[----:B------:R-:W-:Y:S01]  /*1ba20*/  FMUL R95, R104, R106 ;  /* 0x0000006a685f7220 */ /* 0x000fe20000400000 */
[----:B---3--:R-:W-:Y:S06]  /*1ba30*/  STL [R1+0x554], R103 ;  /* 0x0005546701007387 */ /* 0x008fec0000100800 */
[----:B------:R-:W-:Y:S08]  /*1ba40*/  HMMA.16816.F32 R88, R88, R80, R92 ;  /* 0x000000505858723c */ /* 0x000ff0000000185c */
[----:B------:R-:W-:Y:S04]  /*1ba50*/  STL.64 [R1+0x290], R96 ;  /* 0x0002906001007387 */ /* 0x000fe80000100a00 */
[----:B------:R-:W-:Y:S04]  /*1ba60*/  STL.64 [R1+0x298], R98 ;  /* 0x0002986201007387 */ /* 0x000fe80000100a00 */
[----:B------:R-:W3:Y:S04]  /*1ba70*/  LDL.LU R109, [R1+0x4d0] ;  /* 0x0004d000016d7983 */ /* 0x000ee80000300800 */
[----:B------:R-:W3:Y:S01]  /*1ba80*/  LDL.LU R107, [R1+0x4d4] ;  /* 0x0004d400016b7983 */ /* 0x000ee20000300800 */
[----:B------:R-:W-:-:S03]  /*1ba90*/  FADD R100, -R0, R125 ;  /* 0x0000007d00647221 */ /* 0x000fc60000000100 */
[----:B------:R-:W0:Y:S04]  /*1baa0*/  LDSM.16.M88.4 R92, [R115+UR7+0x54000] ;  /* 0x05400007735c783b */ /* 0x000e280008000200 */
[----:B------:R1:W-:Y:S04]  /*1bab0*/  STL.64 [R1+0x280], R88 ;  /* 0x0002805801007387 */ /* 0x0003e80000100a00 */
[----:B------:R0:W-:Y:S04]  /*1bac0*/  STL.64 [R1+0x288], R90 ;  /* 0x0002885a01007387 */ /* 0x0001e80000100a00 */
[----:B------:R-:W0:Y:S01]  /*1bad0*/  LDL.LU R104, [R1+0x4d8] ;  /* 0x0004d80001687983 */ /* 0x000e220000300800 */
[----:B-1----:R-:W-:Y:S01]  /*1bae0*/  FADD R88, -R124, R119 ;  /* 0x000000777c587221 */ /* 0x002fe20000000100 */
[----:B--2---:R-:W-:Y:S01]  /*1baf0*/  FMUL R96, R108, R105 ;  /* 0x000000696c607220 */ /* 0x004fe20000400000 */
[----:B----4-:R-:W-:-:S02]  /*1bb00*/  FMUL R99, R103, R3 ;  /* 0x0000000367637220 */ /* 0x010fc40000400000 */
[----:B------:R-:W2:Y:S04]  /*1bb10*/  LDL.LU R3, [R1+0x4dc] ;  /* 0x0004dc0001037983 */ /* 0x000ea80000300800 */
[----:B------:R-:W4:Y:S04]  /*1bb20*/  LDL.LU R119, [R1+0x7b8] ;  /* 0x0007b80001777983 */ /* 0x000f280000300800 */
[----:B------:R-:W4:Y:S01]  /*1bb30*/  LDL R124, [R1+0x650] ;  /* 0x00065000017c7983 */ /* 0x000f220000100800 */
[----:B------:R-:W-:-:S03]  /*1bb40*/  FMUL R97, R108, R102 ;  /* 0x000000666c617220 */ /* 0x000fc60000400000 */
[----:B------:R-:W4:Y:S04]  /*1bb50*/  LDL.LU R106, [R1+0x4f0] ;  /* 0x0004f000016a7983 */ /* 0x000f280000300800 */
[----:B------:R-:W4:Y:S04]  /*1bb60*/  LDL.LU R105, [R1+0x4f4] ;  /* 0x0004f40001697983 */ /* 0x000f280000300800 */
[----:B------:R-:W4:Y:S01]  /*1bb70*/  LDL.LU R102, [R1+0x4f8] ;  /* 0x0004f80001667983 */ /* 0x000f220000300800 */
[----:B------:R-:W-:-:S03]  /*1bb80*/  FMUL R98, R103, R101 ;  /* 0x0000006567627220 */ /* 0x000fc60000400000 */
[----:B------:R-:W4:Y:S04]  /*1bb90*/  LDL.LU R0, [R1+0x4fc] ;  /* 0x0004fc0001007983 */ /* 0x000f280000300800 */
[----:B------:R-:W-:Y:S01]  /*1bba0*/  HMMA.16816.F32 R96, R84, R68, R96 ;  /* 0x000000445460723c */ /* 0x000fe20000001860 */
[----:B------:R-:W4:Y:S01]  /*1bbb0*/  LDL.LU R125, [R1+0x7bc] ;  /* 0x0007bc00017d7983 */ /* 0x000f220000300800 */
[----:B------:R-:W-:-:S03]  /*1bbc0*/  FMUL R101, R88, 1.4426950216293334961 ;  /* 0x3fb8aa3b58657820 */ /* 0x000fc60000400000 */
[----:B------:R-:W4:Y:S01]  /*1bbd0*/  LDL.LU R110, [R1+0x4e0] ;  /* 0x0004e000016e7983 */ /* 0x000f220000300800 */
[----:B---3--:R-:W-:-:S03]  /*1bbe0*/  FMUL R88, R108, R109 ;  /* 0x0000006d6c587220 */ /* 0x008fc60000400000 */
[----:B------:R-:W3:Y:S01]  /*1bbf0*/  LDL.LU R109, [R1+0x4e4] ;  /* 0x0004e400016d7983 */ /* 0x000ee20000300800 */
[----:B------:R-:W-:-:S09]  /*1bc00*/  FMUL R89, R108, R107 ;  /* 0x0000006b6c597220 */ /* 0x000fd20000400000 */
[----:B------:R4:W-:Y:S04]  /*1bc10*/  STL.64 [R1+0x270], R96 ;  /* 0x0002706001007387 */ /* 0x0009e80000100a00 */
[----:B------:R1:W-:Y:S04]  /*1bc20*/  STL.64 [R1+0x278], R98 ;  /* 0x0002786201007387 */ /* 0x0003e80000100a00 */
[----:B------:R-:W3:Y:S01]  /*1bc30*/  LDL.LU R107, [R1+0x4e8] ;  /* 0x0004e800016b7983 */ /* 0x000ee20000300800 */
[----:B0-----:R-:W-:-:S03]  /*1bc40*/  FMUL R90, R103, R104 ;  /* 0x00000068675a7220 */ /* 0x001fc60000400000 */
[----:B------:R-:W3:Y:S01]  /*1bc50*/  LDL.LU R104, [R1+0x4ec] ;  /* 0x0004ec0001687983 */ /* 0x000ee20000300800 */
[----:B--2---:R-:W-:-:S07]  /*1bc60*/  FMUL R91, R103, R3 ;  /* 0x00000003675b7220 */ /* 0x004fce0000400000 */
[----:B------:R-:W-:Y:S01]  /*1bc70*/  HMMA.16816.F32 R88, R84, R72, R88 ;  /* 0x000000485458723c */ /* 0x000fe20000001858 */
[C---:B----4-:R-:W-:Y:S02]  /*1bc80*/  FMUL R96, R108.reuse, R106 ;  /* 0x0000006a6c607220 */ /* 0x050fe40000400000 */
[----:B------:R-:W2:Y:S01]  /*1bc90*/  LDL.LU R106, [R1+0x500] ;  /* 0x00050000016a7983 */ /* 0x000ea20000300800 */
[----:B------:R-:W-:Y:S01]  /*1bca0*/  FMUL R97, R108, R105 ;  /* 0x000000696c617220 */ /* 0x000fe20000400000 */
[----:B-1----:R-:W-:-:S14]  /*1bcb0*/  FMUL R98, R103, R102 ;  /* 0x0000006667627220 */ /* 0x002fdc0000400000 */
[----:B------:R0:W-:Y:S04]  /*1bcc0*/  STL.64 [R1+0x260], R88 ;  /* 0x0002605801007387 */ /* 0x0001e80000100a00 */
[----:B------:R1:W-:Y:S04]  /*1bcd0*/  STL.64 [R1+0x268], R90 ;  /* 0x0002685a01007387 */ /* 0x0003e80000100a00 */
[----:B------:R-:W4:Y:S04]  /*1bce0*/  LDL.LU R105, [R1+0x504] ;  /* 0x0005040001697983 */ /* 0x000f280000300800 */
[----:B------:R-:W4:Y:S01]  /*1bcf0*/  LDL.LU R102, [R1+0x508] ;  /* 0x0005080001667983 */ /* 0x000f220000300800 */
[----:B------:R-:W-:Y:S01]  /*1bd00*/  FMUL R99, R103, R0 ;  /* 0x0000000067637220 */ /* 0x000fe20000400000 */
[----:B0-----:R-:W-:Y:S01]  /*1bd10*/  FMUL R88, R108, R110 ;  /* 0x0000006e6c587220 */ /* 0x001fe20000400000 */
[----:B------:R0:W2:Y:S01]  /*1bd20*/  MUFU.EX2 R3, R101 ;  /* 0x0000006500037308 */ /* 0x0000a20000000800 */
[----:B------:R-:W-:Y:S01]  /*1bd30*/  FMUL R100, R100, 1.4426950216293334961 ;  /* 0x3fb8aa3b64647820 */ /* 0x000fe20000400000 */
[----:B0-----:R-:W4:Y:S06]  /*1bd40*/  LDL.LU R101, [R1+0x50c] ;  /* 0x00050c0001657983 */ /* 0x001f2c0000300800 */
[----:B------:R-:W4:Y:S01]  /*1bd50*/  MUFU.EX2 R0, R100 ;  /* 0x0000006400007308 */ /* 0x000f220000000800 */
[----:B---3--:R-:W-:-:S02]  /*1bd60*/  FMUL R89, R108, R109 ;  /* 0x0000006d6c597220 */ /* 0x008fc40000400000 */
[----:B------:R-:W-:Y:S01]  /*1bd70*/  HMMA.16816.F32 R108, R84, R76, R96 ;  /* 0x0000004c546c723c */ /* 0x000fe20000001860 */
[----:B------:R-:W3:Y:S01]  /*1bd80*/  LDL.LU R96, [R1+0x510] ;  /* 0x0005100001607983 */ /* 0x000ee20000300800 */
[C---:B-1----:R-:W-:Y:S01]  /*1bd90*/  FMUL R90, R103.reuse, R107 ;  /* 0x0000006b675a7220 */ /* 0x042fe20000400000 */
[----:B------:R-:W-:-:S15]  /*1bda0*/  FMUL R91, R103, R104 ;  /* 0x00000068675b7220 */ /* 0x000fde0000400000 */
[----:B------:R-:W-:Y:S01]  /*1bdb0*/  NOP ;  /* 0x0000000000007918 */ /* 0x000fe20000000000 */
[----:B------:R0:W-:Y:S04]  /*1bdc0*/  STL.64 [R1+0x250], R108 ;  /* 0x0002506c01007387 */ /* 0x0001e80000100a00 */
[----:B------:R-:W-:Y:S01]  /*1bdd0*/  STL.64 [R1+0x258], R110 ;  /* 0x0002586e01007387 */ /* 0x000fe20000100a00 */
[----:B------:R-:W-:Y:S03]  /*1bde0*/  HMMA.16816.F32 R88, R84, R80, R88 ;  /* 0x000000505458723c */ /* 0x000fe60000001858 */
[----:B------:R-:W3:Y:S04]  /*1bdf0*/  LDL.LU R97, [R1+0x514] ;  /* 0x0005140001617983 */ /* 0x000ee80000300800 */
[----:B------:R-:W3:Y:S04]  /*1be00*/  LDL.LU R98, [R1+0x518] ;  /* 0x0005180001627983 */ /* 0x000ee80000300800 */
[----:B------:R-:W3:Y:S08]  /*1be10*/  LDL.LU R99, [R1+0x51c] ;  /* 0x00051c0001637983 */ /* 0x000ef00000300800 */
[----:B------:R2:W-:Y:S04]  /*1be20*/  STL.64 [R1+0x240], R88 ;  /* 0x0002405801007387 */ /* 0x0005e80000100a00 */
[----:B------:R4:W-:Y:S04]  /*1be30*/  STL.64 [R1+0x248], R90 ;  /* 0x0002485a01007387 */ /* 0x0009e80000100a00 */
[----:B0-----:R-:W3:Y:S04]  /*1be40*/  LDL.LU R109, [R1+0x520] ;  /* 0x00052000016d7983 */ /* 0x001ee80000300800 */
[----:B------:R-:W3:Y:S04]  /*1be50*/  LDL.LU R104, [R1+0x524] ;  /* 0x0005240001687983 */ /* 0x000ee80000300800 */
[----:B------:R-:W3:Y:S01]  /*1be60*/  LDL.LU R103, [R1+0x528] ;  /* 0x0005280001677983 */ /* 0x000ee20000300800 */
[----:B--2---:R-:W-:-:S03]  /*1be70*/  FMUL R88, R3, R106 ;  /* 0x0000006a03587220 */ /* 0x004fc60000400000 */
[----:B------:R-:W2:Y:S01]  /*1be80*/  LDL.LU R106, [R1+0x538] ;  /* 0x00053800016a7983 */ /* 0x000ea20000300800 */
[----:B----4-:R-:W-:-:S03]  /*1be90*/  FMUL R90, R0, R102 ;  /* 0x00000066005a7220 */ /* 0x010fc60000400000 */
[----:B------:R-:W4:Y:S01]  /*1bea0*/  LDL.LU R102, [R1+0x52c] ;  /* 0x00052c0001667983 */ /* 0x000f220000300800 */
[----:B------:R-:W-:-:S03]  /*1beb0*/  FMUL R89, R3, R105 ;  /* 0x0000006903597220 */ /* 0x000fc60000400000 */
[----:B------:R-:W4:Y:S04]  /*1bec0*/  LDL.LU R108, [R1+0x530] ;  /* 0x00053000016c7983 */ /* 0x000f280000300800 */
[----:B------:R-:W4:Y:S04]  /*1bed0*/  LDL.LU R107, [R1+0x534] ;  /* 0x00053400016b7983 */ /* 0x000f280000300800 */
[----:B------:R-:W-:Y:S04]  /*1bee0*/  STL [R1+0xca8], R2 ;  /* 0x000ca80201007387 */ /* 0x000fe80000100800 */
[----:B------:R-:W4:Y:S01]  /*1bef0*/  LDL.LU R105, [R1+0x53c] ;  /* 0x00053c0001697983 */ /* 0x000f220000300800 */
[----:B------:R-:W-:-:S07]  /*1bf00*/  FMUL R91, R0, R101 ;  /* 0x00000065005b7220 */ /* 0x000fce0000400000 */
[----:B------:R-:W-:Y:S01]  /*1bf10*/  HMMA.16816.F32 R88, R92, R68, R88 ;  /* 0x000000445c58723c */ /* 0x000fe20000001858 */
[----:B------:R-:W-:-:S15]  /*1bf20*/  FADD R100, -R2, R125 ;  /* 0x0000007d02647221 */ /* 0x000fde0000000100 */
[----:B------:R-:W-:-:S03]  /*1bf30*/  NOP ;  /* 0x0000000000007918 */ /* 0x000fc60000000000 */
[----:B------:R0:W-:Y:S04]  /*1bf40*/  STL.64 [R1+0x230], R88 ;  /* 0x0002305801007387 */ /* 0x0001e80000100a00 */
[----:B------:R1:W-:Y:S01]  /*1bf50*/  STL.64 [R1+0x238], R90 ;  /* 0x0002385a01007387 */ /* 0x0003e20000100a00 */
[----:B------:R-:W-:Y:S01]  /*1bf60*/  FADD R84, -R124, R119 ;  /* 0x000000777c547221 */ /* 0x000fe20000000100 */
[----:B------:R-:W-:-:S03]  /*1bf70*/  FMUL R100, R100, 1.4426950216293334961 ;  /* 0x3fb8aa3b64647820 */ /* 0x000fc60000400000 */
[----:B------:R-:W-:Y:S01]  /*1bf80*/  FMUL R101, R84, 1.4426950216293334961 ;  /* 0x3fb8aa3b54657820 */ /* 0x000fe20000400000 */
[----:B------:R0:W-:Y:S01]  /*1bf90*/  MUFU.EX2 R125, R100 ;  /* 0x00000064007d7308 */ /* 0x0001e20000000800 */
[----:B------:R-:W0:Y:S07]  /*1bfa0*/  LDSM.16.M88.4 R84, [R115+UR7+0x54800] ;  /* 0x054800077354783b */ /* 0x000e2e0008000200 */
[----:B------:R0:W0:Y:S01]  /*1bfb0*/  MUFU.EX2 R124, R101 ;  /* 0x00000065007c7308 */ /* 0x0000220000000800 */
[C---:B---3--:R-:W-:Y:S01]  /*1bfc0*/  FMUL R96, R3.reuse, R96 ;  /* 0x0000006003607220 */ /* 0x048fe20000400000 */
[----:B------:R-:W-:Y:S01]  /*1bfd0*/  FMUL R97, R3, R97 ;  /* 0x0000006103617220 */ /* 0x000fe20000400000 */
[C---:B------:R-:W-:Y:S01]  /*1bfe0*/  FMUL R98, R0.reuse, R98 ;  /* 0x0000006200627220 */ /* 0x040fe20000400000 */
[----:B------:R-:W-:-:S07]  /*1bff0*/  FMUL R99, R0, R99 ;  /* 0x0000006300637220 */ /* 0x000fce0000400000 */
[----:B------:R-:W-:Y:S01]  /*1c000*/  HMMA.16816.F32 R96, R92, R72, R96 ;  /* 0x000000485c60723c */ /* 0x000fe20000001860 */
[C---:B0-----:R-:W-:Y:S01]  /*1c010*/  FMUL R88, R3.reuse, R109 ;  /* 0x0000006d03587220 */ /* 0x041fe20000400000 */
[----:B------:R-:W-:Y:S02]  /*1c020*/  FMUL R89, R3, R104 ;  /* 0x0000006803597220 */ /* 0x000fe40000400000 */
[----:B------:R-:W3:Y:S01]  /*1c030*/  LDL.LU R104, [R1+0x6a0] ;  /* 0x0006a00001687983 */ /* 0x000ee20000300800 */
[----:B-1----:R-:W-:-:S14]  /*1c040*/  FMUL R90, R0, R103 ;  /* 0x00000067005a7220 */ /* 0x002fdc0000400000 */
[----:B------:R-:W-:Y:S04]  /*1c050*/  STL.64 [R1+0x220], R96 ;  /* 0x0002206001007387 */ /* 0x000fe80000100a00 */
[----:B------:R2:W-:Y:S04]  /*1c060*/  STL.64 [R1+0x228], R98 ;  /* 0x0002286201007387 */ /* 0x0005e80000100a00 */
[----:B------:R-:W3:Y:S01]  /*1c070*/  LDL.LU R103, [R1+0x6a4] ;  /* 0x0006a40001677983 */ /* 0x000ee20000300800 */
[C---:B--2---:R-:W-:Y:S01]  /*1c080*/  FMUL R98, R0.reuse, R106 ;  /* 0x0000006a00627220 */ /* 0x044fe20000400000 */
[----:B----4-:R-:W-:-:S02]  /*1c090*/  FMUL R91, R0, R102 ;  /* 0x00000066005b7220 */ /* 0x010fc40000400000 */
[----:B------:R-:W2:Y:S01]  /*1c0a0*/  LDL.LU R102, [R1+0x6a8] ;  /* 0x0006a80001667983 */ /* 0x000ea20000300800 */
[----:B------:R-:W-:-:S03]  /*1c0b0*/  FMUL R96, R3, R108 ;  /* 0x0000006c03607220 */ /* 0x000fc60000400000 */
[----:B------:R-:W4:Y:S01]  /*1c0c0*/  LDL.LU R2, [R1+0x6ac] ;  /* 0x0006ac0001027983 */ /* 0x000f220000300800 */
[----:B------:R-:W-:Y:S01]  /*1c0d0*/  HMMA.16816.F32 R88, R92, R76, R88 ;  /* 0x0000004c5c58723c */ /* 0x000fe20000001858 */
[----:B------:R-:W-:Y:S01]  /*1c0e0*/  FMUL R97, R3, R107 ;  /* 0x0000006b03617220 */ /* 0x000fe20000400000 */
[----:B------:R-:W-:-:S07]  /*1c0f0*/  FMUL R99, R0, R105 ;  /* 0x0000006900637220 */ /* 0x000fce0000400000 */
[----:B------:R-:W-:Y:S01]  /*1c100*/  HMMA.16816.F32 R92, R92, R80, R96 ;  /* 0x000000505c5c723c */ /* 0x000fe20000001860 */
[----:B------:R-:W-:Y:S04]  /*1c110*/  STL [R1+0xcac], R3 ;  /* 0x000cac0301007387 */ /* 0x000fe80000100800 */
[----:B------:R-:W4:Y:S05]  /*1c120*/  LDL.LU R100, [R1+0x6b4] ;  /* 0x0006b40001647983 */ /* 0x000f2a0000300800 */
[----:B------:R-:W-:Y:S04]  /*1c130*/  STL.64 [R1+0x210], R88 ;  /* 0x0002105801007387 */ /* 0x000fe80000100a00 */
[----:B------:R-:W-:Y:S04]  /*1c140*/  STL.64 [R1+0x218], R90 ;  /* 0x0002185a01007387 */ /* 0x000fe80000100a00 */
[----:B------:R-:W4:Y:S04]  /*1c150*/  LDL.LU R101, [R1+0x6b0] ;  /* 0x0006b00001657983 */ /* 0x000f280000300800 */
[----:B------:R0:W-:Y:S04]  /*1c160*/  STL [R1+0xcb0], R0 ;  /* 0x000cb00001007387 */ /* 0x0001e80000100800 */
[----:B------:R-:W4:Y:S04]  /*1c170*/  LDL.LU R110, [R1+0x6b8] ;  /* 0x0006b800016e7983 */ /* 0x000f280000300800 */
[----:B------:R-:W1:Y:S04]  /*1c180*/  LDSM.16.M88.4 R88, [R115+UR7+0x55000] ;  /* 0x055000077358783b */ /* 0x000e680008000200 */
[----:B0-----:R-:W4:Y:S04]  /*1c190*/  LDL.LU R0, [R1+0x6bc] ;  /* 0x0006bc0001007983 */ /* 0x001f280000300800 */
[----:B------:R-:W-:Y:S04]  /*1c1a0*/  STL.64 [R1+0x200], R92 ;  /* 0x0002005c01007387 */ /* 0x000fe80000100a00 */
[----:B------:R-:W-:Y:S04]  /*1c1b0*/  STL.64 [R1+0x208], R94 ;  /* 0x0002085e01007387 */ /* 0x000fe80000100a00 */
[----:B------:R-:W4:Y:S04]  /*1c1c0*/  LDL.LU R116, [R1+0x6c0] ;  /* 0x0006c00001747983 */ /* 0x000f280000300800 */
[----:B------:R-:W4:Y:S04]  /*1c1d0*/  LDL.LU R117, [R1+0x6c4] ;  /* 0x0006c40001757983 */ /* 0x000f280000300800 */
[----:B------:R-:W4:Y:S04]  /*1c1e0*/  LDL.LU R114, [R1+0x6c8] ;  /* 0x0006c80001727983 */ /* 0x000f280000300800 */
[----:B------:R-:W4:Y:S04]  /*1c1f0*/  LDL.LU R113, [R1+0x6cc] ;  /* 0x0006cc0001717983 */ /* 0x000f280000300800 */
[----:B------:R-:W4:Y:S04]  /*1c200*/  LDL.LU R112, [R1+0x6d0] ;  /* 0x0006d00001707983 */ /* 0x000f280000300800 */
[----:B------:R-:W4:Y:S04]  /*1c210*/  LDL.LU R3, [R1+0x6d4] ;  /* 0x0006d40001037983 */ /* 0x000f280000300800 */
[----:B------:R-:W0:Y:S04]  /*1c220*/  LDSM.16.M88.4 R92, [R115+UR7+0x55800] ;  /* 0x05580007735c783b */ /* 0x000e280008000200 */
[----:B------:R-:W0:Y:S01]  /*1c230*/  LDSM.16.M88.4 R96, [R115+UR7+0x56000] ;  /* 0x056000077360783b */ /* 0x000e220008000200 */
[C---:B---3--:R-:W-:Y:S01]  /*1c240*/  FMUL R104, R124.reuse, R104 ;  /* 0x000000687c687220 */ /* 0x048fe20000400000 */
[----:B------:R-:W-:Y:S01]  /*1c250*/  FMUL R105, R124, R103 ;  /* 0x000000677c697220 */ /* 0x000fe20000400000 */
[C---:B--2---:R-:W-:Y:S01]  /*1c260*/  FMUL R106, R125.reuse, R102 ;  /* 0x000000667d6a7220 */ /* 0x044fe20000400000 */
[----:B----4-:R-:W-:-:S02]  /*1c270*/  FMUL R107, R125, R2 ;  /* 0x000000027d6b7220 */ /* 0x010fc40000400000 */
[----:B------:R-:W2:Y:S05]  /*1c280*/  LDL.LU R2, [R1+0x6d8] ;  /* 0x0006d80001027983 */ /* 0x000eaa0000300800 */
[----:B------:R-:W-:Y:S01]  /*1c290*/  HMMA.16816.F32 R104, R84, R68, R104 ;  /* 0x000000445468723c */ /* 0x000fe20000001868 */
[C---:B------:R-:W-:Y:S01]  /*1c2a0*/  FMUL R109, R124.reuse, R100 ;  /* 0x000000647c6d7220 */ /* 0x040fe20000400000 */
[----:B------:R-:W-:Y:S02]  /*1c2b0*/  FMUL R108, R124, R101 ;  /* 0x000000657c6c7220 */ /* 0x000fe40000400000 */
[----:B------:R-:W-:Y:S01]  /*1c2c0*/  LDSM.16.M88.4 R100, [R115+UR7+0x56800] ;  /* 0x056800077364783b */ /* 0x000fe20008000200 */
[C---:B------:R-:W-:Y:S01]  /*1c2d0*/  FMUL R110, R125.reuse, R110 ;  /* 0x0000006e7d6e7220 */ /* 0x040fe20000400000 */
[----:B------:R-:W-:-:S02]  /*1c2e0*/  FMUL R111, R125, R0 ;  /* 0x000000007d6f7220 */ /* 0x000fc40000400000 */
[----:B------:R-:W3:Y:S05]  /*1c2f0*/  LDL.LU R0, [R1+0x6dc] ;  /* 0x0006dc0001007983 */ /* 0x000eea0000300800 */
[----:B------:R-:W-:Y:S01]  /*1c300*/  HMMA.16816.F32 R108, R84, R72, R108 ;  /* 0x00000048546c723c */ /* 0x000fe2000000186c */
[C---:B------:R-:W-:Y:S01]  /*1c310*/  FMUL R116, R124.reuse, R116 ;  /* 0x000000747c747220 */ /* 0x040fe20000400000 */
[----:B------:R-:W-:Y:S01]  /*1c320*/  FMUL R117, R124, R117 ;  /* 0x000000757c757220 */ /* 0x000fe20000400000 */
[C---:B------:R-:W-:Y:S01]  /*1c330*/  FMUL R118, R125.reuse, R114 ;  /* 0x000000727d767220 */ /* 0x040fe20000400000 */
[----:B------:R-:W-:-:S07]  /*1c340*/  FMUL R119, R125, R113 ;  /* 0x000000717d777220 */ /* 0x000fce0000400000 */
[----:B------:R-:W-:Y:S01]  /*1c350*/  HMMA.16816.F32 R116, R84, R76, R116 ;  /* 0x0000004c5474723c */ /* 0x000fe20000001874 */
[----:B------:R-:W-:Y:S04]  /*1c360*/  STL.64 [R1+0x1f0], R104 ;  /* 0x0001f06801007387 */ /* 0x000fe80000100a00 */
[----:B------:R-:W-:Y:S04]  /*1c370*/  STL.64 [R1+0x1f8], R106 ;  /* 0x0001f86a01007387 */ /* 0x000fe80000100a00 */
[----:B------:R-:W-:Y:S04]  /*1c380*/  STL.64 [R1+0x1e0], R108 ;  /* 0x0001e06c01007387 */ /* 0x000fe80000100a00 */
[----:B------:R-:W-:Y:S04]  /*1c390*/  STL.64 [R1+0x1e8], R110 ;  /* 0x0001e86e01007387 */ /* 0x000fe80000100a00 */
[----:B------:R-:W-:Y:S04]  /*1c3a0*/  STL [R1+0xcb4], R124 ;  /* 0x000cb47c01007387 */ /* 0x000fe80000100800 */
[----:B------:R4:W-:Y:S04]  /*1c3b0*/  STL.64 [R1+0x1d0], R116 ;  /* 0x0001d07401007387 */ /* 0x0009e80000100a00 */
[----:B------:R0:W-:Y:S01]  /*1c3c0*/  STL.64 [R1+0x1d8], R118 ;  /* 0x0001d87601007387 */ /* 0x0001e20000100a00 */
[C---:B------:R-:W-:Y:S01]  /*1c3d0*/  FMUL R112, R124.reuse, R112 ;  /* 0x000000707c707220 */ /* 0x040fe20000400000 */
[----:B------:R-:W-:-:S02]  /*1c3e0*/  FMUL R113, R124, R3 ;  /* 0x000000037c717220 */ /* 0x000fc40000400000 */
[----:B------:R-:W2:Y:S01]  /*1c3f0*/  LDSM.16.M88.4 R104, [R115+UR7+0x57000] ;  /* 0x057000077368783b */ /* 0x000ea20008000200 */
[----:B----4-:R-:W-:-:S03]  /*1c400*/  IMAD.MOV.U32 R116, RZ, RZ, R9 ;  /* 0x000000ffff747224 */ /* 0x010fc600078e0009 */
[----:B------:R3:W4:Y:S01]  /*1c410*/  LDSM.16.M88.4 R108, [R115+UR7+0x57800] ;  /* 0x05780007736c783b */ /* 0x0007220008000200 */
[----:B------:R-:W-:Y:S01]  /*1c420*/  IMAD.MOV.U32 R117, RZ, RZ, R8 ;  /* 0x000000ffff757224 */ /* 0x000fe200078e0008 */
[----:B0-----:R-:W-:Y:S02]  /*1c430*/  MOV R118, R5 ;  /* 0x0000000500767202 */ /* 0x001fe40000000f00 */
[----:B------:R-:W4:Y:S01]  /*1c440*/  LDL.LU R9, [R1+0x1074] ;  /* 0x0010740001097983 */ /* 0x000f220000300800 */
[----:B------:R-:W-:-:S03]  /*1c450*/  IMAD.MOV.U32 R119, RZ, RZ, R4 ;  /* 0x000000ffff777224 */ /* 0x000fc600078e0004 */
[----:B------:R-:W4:Y:S04]  /*1c460*/  LDL.LU R8, [R1+0x1070] ;  /* 0x0010700001087983 */ /* 0x000f280000300800 */
[----:B------:R-:W4:Y:S04]  /*1c470*/  LDL.LU R5, [R1+0x106c] ;  /* 0x00106c0001057983 */ /* 0x000f280000300800 */
[----:B------:R-:W4:Y:S01]  /*1c480*/  LDL.LU R4, [R1+0x1068] ;  /* 0x0010680001047983 */ /* 0x000f220000300800 */
[----:B-1----:R-:W-:Y:S03]  /*1c490*/  HMMA.16816.F32 R116, R88, R68, R116 ;  /* 0x000000445874723c */ /* 0x002fe60000001874 */
[----:B------:R-:W-:Y:S05]  /*1c4a0*/  STL [R1+0xcf8], R125 ;  /* 0x000cf87d01007387 */ /* 0x000fea0000100800 */
[----:B------:R-:W-:Y:S01]  /*1c4b0*/  HMMA.16816.F32 R12, R92, R76, R12 ;  /* 0x0000004c5c0c723c */ /* 0x000fe2000000180c */
[C---:B--2---:R-:W-:Y:S01]  /*1c4c0*/  FMUL R114, R125.reuse, R2 ;  /* 0x000000027d727220 */ /* 0x044fe20000400000 */
[----:B---3--:R-:W-:-:S07]  /*1c4d0*/  FMUL R115, R125, R0 ;  /* 0x000000007d737220 */ /* 0x008fce0000400000 */
[----:B------:R-:W-:Y:S08]  /*1c4e0*/  HMMA.16816.F32 R84, R84, R80, R112 ;  /* 0x000000505454723c */ /* 0x000ff00000001870 */
[C---:B------:R-:W-:Y:S11]  /*1c4f0*/  HMMA.16816.F32 R112, R88.reuse, R72, R120 ;  /* 0x000000485870723c */ /* 0x040ff60000001878 */
[----:B------:R-:W-:Y:S04]  /*1c500*/  STL.64 [R1+0x1c0], R84 ;  /* 0x0001c05401007387 */ /* 0x000fe80000100a00 */
[----:B------:R0:W-:Y:S02]  /*1c510*/  STL.64 [R1+0x1c8], R86 ;  /* 0x0001c85601007387 */ /* 0x0001e40000100a00 */
[C---:B0-----:R-:W-:Y:S08]  /*1c520*/  HMMA.16816.F32 R84, R88.reuse, R76, R52 ;  /* 0x0000004c5854723c */ /* 0x041ff00000001834 */
[----:B------:R-:W-:Y:S01]  /*1c530*/  HMMA.16816.F32 R52, R88, R80, R56 ;  /* 0x000000505834723c */ /* 0x000fe20000001838 */
[----:B------:R-:W-:Y:S07]  /*1c540*/  STL.64 [R1+0x1b0], R116 ;  /* 0x0001b07401007387 */ /* 0x000fee0000100a00 */
[----:B----4-:R-:W-:Y:S01]  /*1c550*/  HMMA.16816.F32 R4, R92, R68, R4 ;  /* 0x000000445c04723c */ /* 0x010fe20000001804 */
[----:B------:R-:W-:Y:S04]  /*1c560*/  STL.64 [R1+0x1b8], R118 ;  /* 0x0001b87601007387 */ /* 0x000fe80000100a00 */
[----:B------:R-:W-:-:S14]  /*1c570*/  STL.64 [R1+0x1a0], R112 ;  /* 0x0001a07001007387 */ /* 0x000fdc0000100a00 */
[----:B------:R-:W-:Y:S01]  /*1c580*/  IMAD.MOV.U32 R124, RZ, RZ, R4 ;  /* 0x000000ffff7c7224 */ /* 0x000fe200078e0004 */
[----:B------:R-:W-:Y:S01]  /*1c590*/  MOV R3, R5 ;  /* 0x0000000500037202 */ /* 0x000fe20000000f00 */
[----:B------:R-:W-:Y:S02]  /*1c5a0*/  IMAD.MOV.U32 R2, RZ, RZ, R6 ;  /* 0x000000ffff027224 */ /* 0x000fe400078e0006 */
[----:B------:R-:W-:Y:S02]  /*1c5b0*/  IMAD.MOV.U32 R0, RZ, RZ, R7 ;  /* 0x000000ffff007224 */ /* 0x000fe400078e0007 */
[C---:B------:R-:W-:Y:S01]  /*1c5c0*/  HMMA.16816.F32 R4, R92.reuse, R72, R8 ;  /* 0x000000485c04723c */ /* 0x040fe20000001808 */
[----:B------:R-:W-:Y:S04]  /*1c5d0*/  STL.64 [R1+0x1a8], R114 ;  /* 0x0001a87201007387 */ /* 0x000fe80000100a00 */
[----:B------:R-:W-:Y:S04]  /*1c5e0*/  STL.64 [R1+0x190], R84 ;  /* 0x0001905401007387 */ /* 0x000fe80000100a00 */
[----:B------:R-:W-:Y:S04]  /*1c5f0*/  STL.64 [R1+0x198], R86 ;  /* 0x0001985601007387 */ /* 0x000fe80000100a00 */
[----:B------:R-:W-:Y:S04]  /*1c600*/  STL.64 [R1+0x180], R52 ;  /* 0x0001803401007387 */ /* 0x000fe80000100a00 */
[----:B------:R-:W-:Y:S04]  /*1c610*/  STL.64 [R1+0x188], R54 ;  /* 0x0001883601007387 */ /* 0x000fe80000100a00 */
[----:B------:R-:W-:Y:S04]  /*1c620*/  STL [R1+0xff4], R0 ;  /* 0x000ff40001007387 */ /* 0x000fe80000100800 */
[----:B------:R-:W-:Y:S04]  /*1c630*/  STL [R1+0xff0], R2 ;  /* 0x000ff00201007387 */ /* 0x000fe80000100800 */
[----:B------:R-:W-:Y:S04]  /*1c640*/  STL [R1+0xfec], R3 ;  /* 0x000fec0301007387 */ /* 0x000fe80000100800 */
[----:B------:R-:W-:Y:S01]  /*1c650*/  STL [R1+0xfe8], R124 ;  /* 0x000fe87c01007387 */ /* 0x000fe20000100800 */
[----:B------:R-:W-:Y:S03]  /*1c660*/  HMMA.16816.F32 R8, R92, R80, R16 ;  /* 0x000000505c08723c */ /* 0x000fe60000001810 */
[----:B------:R-:W-:Y:S04]  /*1c670*/  STL.64 [R1+0x160], R4 ;  /* 0x0001600401007387 */ /* 0x000fe80000100a00 */
[----:B------:R0:W-:Y:S02]  /*1c680*/  STL.64 [R1+0x168], R6 ;  /* 0x0001680601007387 */ /* 0x0001e40000100a00 */
[----:B0-----:R-:W-:Y:S02]  /*1c690*/  HMMA.16816.F32 R4, R96, R68, R20 ;  /* 0x000000446004723c */ /* 0x001fe40000001814 */
[----:B------:R-:W-:Y:S04]  /*1c6a0*/  STL.64 [R1+0x150], R12 ;  /* 0x0001500c01007387 */ /* 0x000fe80000100a00 */
[----:B------:R-:W-:-:S13]  /*1c6b0*/  STL.64 [R1+0x158], R14 ;  /* 0x0001580e01007387 */ /* 0x000fda0000100a00 */
[----:B------:R-:W-:Y:S01]  /*1c6c0*/  STL.64 [R1+0x130], R4 ;  /* 0x0001300401007387 */ /* 0x000fe20000100a00 */
[----:B------:R-:W-:-:S03]  /*1c6d0*/  MOV R0, R7 ;  /* 0x0000000700007202 */ /* 0x000fc60000000f00 */
[----:B------:R-:W-:Y:S04]  /*1c6e0*/  STL.64 [R1+0x140], R8 ;  /* 0x0001400801007387 */ /* 0x000fe80000100a00 */
[----:B------:R-:W-:Y:S04]  /*1c6f0*/  STL.64 [R1+0x148], R10 ;  /* 0x0001480a01007387 */ /* 0x000fe80000100a00 */
[----:B------:R0:W-:Y:S02]  /*1c700*/  STL [R1+0x138], R6 ;  /* 0x0001380601007387 */ /* 0x0001e40000100800 */
[C---:B0-----:R-:W-:Y:S02]  /*1c710*/  HMMA.16816.F32 R4, R96.reuse, R72, R24 ;  /* 0x000000486004723c */ /* 0x041fe40000001818 */
[----:B------:R-:W-:Y:S04]  /*1c720*/  STL [R1+0xff8], R0 ;  /* 0x000ff80001007387 */ /* 0x000fe80000100800 */
[----:B------:R-:W2:Y:S04]  /*1c730*/  LDL.LU R115, [R1+0x3b0] ;  /* 0x0003b00001737983 */ /* 0x000ea80000300800 */
[----:B------:R-:W3:Y:S09]  /*1c740*/  LDL.LU R55, [R1+0x3b4] ;  /* 0x0003b40001377983 */ /* 0x000ef20000300800 */
[----:B------:R-:W-:Y:S04]  /*1c750*/  STL.64 [R1+0x110], R4 ;  /* 0x0001100401007387 */ /* 0x000fe80000100a00 */
[----:B------:R0:W-:Y:S02]  /*1c760*/  STL.64 [R1+0x118], R6 ;  /* 0x0001180601007387 */ /* 0x0001e40000100a00 */
[----:B0-----:R-:W-:Y:S01]  /*1c770*/  HMMA.16816.F32 R4, R96, R76, R28 ;  /* 0x0000004c6004723c */ /* 0x001fe2000000181c */
[----:B------:R-:W-:-:S15]  /*1c780*/  IMAD.MOV.U32 R84, RZ, RZ, R49 ;  /* 0x000000ffff547224 */ /* 0x000fde00078e0031 */
[----:B------:R-:W-:-:S03]  /*1c790*/  NOP ;  /* 0x0000000000007918 */ /* 0x000fc60000000000 */
[----:B------:R-:W-:Y:S01]  /*1c7a0*/  IMAD.MOV.U32 R2, RZ, RZ, R4 ;  /* 0x000000ffff027224 */ /* 0x000fe200078e0004 */
[----:B------:R-:W-:Y:S01]  /*1c7b0*/  MOV R124, R6 ;  /* 0x00000006007c7202 */ /* 0x000fe20000000f00 */
[----:B------:R-:W-:Y:S02]  /*1c7c0*/  IMAD.MOV.U32 R3, RZ, RZ, R5 ;  /* 0x000000ffff037224 */ /* 0x000fe400078e0005 */
[----:B------:R-:W-:Y:S02]  /*1c7d0*/  IMAD.MOV.U32 R125, RZ, RZ, R7 ;  /* 0x000000ffff7d7224 */ /* 0x000fe400078e0007 */
[----:B------:R-:W-:Y:S01]  /*1c7e0*/  HMMA.16816.F32 R4, R96, R80, R32 ;  /* 0x000000506004723c */ /* 0x000fe20000001820 */
[----:B------:R-:W-:Y:S04]  /*1c7f0*/  STL [R1+0x1004], R124 ;  /* 0x0010047c01007387 */ /* 0x000fe80000100800 */
[----:B------:R-:W-:Y:S01]  /*1c800*/  STL [R1+0x1000], R3 ;  /* 0x0010000301007387 */ /* 0x000fe20000100800 */
[----:B------:R-:W-:-:S03]  /*1c810*/  MOV R85, R48 ;  /* 0x0000003000557202 */ /* 0x000fc60000000f00 */
[----:B------:R-:W-:Y:S01]  /*1c820*/  STL [R1+0xffc], R2 ;  /* 0x000ffc0201007387 */ /* 0x000fe20000100800 */
[----:B------:R-:W-:-:S03]  /*1c830*/  IMAD.MOV.U32 R86, RZ, RZ, R45 ;  /* 0x000000ffff567224 */ /* 0x000fc600078e002d */
[----:B------:R-:W4:Y:S01]  /*1c840*/  LDL.LU R49, [R1+0x1064] ;  /* 0x0010640001317983 */ /* 0x000f220000300800 */
[----:B------:R-:W-:Y:S01]  /*1c850*/  IMAD.MOV.U32 R87, RZ, RZ, R37 ;  /* 0x000000ffff577224 */ /* 0x000fe200078e0025 */
[----:B------:R-:W-:-:S04]  /*1c860*/  MOV R116, R36 ;  /* 0x0000002400747202 */ /* 0x000fc80000000f00 */
[----:B------:R-:W-:Y:S04]  /*1c870*/  STL.64 [R1+0x80], R4 ;  /* 0x0000800401007387 */ /* 0x000fe80000100a00 */
[----:B------:R0:W-:Y:S04]  /*1c880*/  STL.64 [R1+0x88], R6 ;  /* 0x0000880601007387 */ /* 0x0001e80000100a00 */
[----:B------:R-:W4:Y:S04]  /*1c890*/  LDL.LU R48, [R1+0x1060] ;  /* 0x0010600001307983 */ /* 0x000f280000300800 */
[----:B------:R-:W2:Y:S04]  /*1c8a0*/  LDL.LU R45, [R1+0x105c] ;  /* 0x00105c00012d7983 */ /* 0x000ea80000300800 */
[----:B------:R-:W2:Y:S04]  /*1c8b0*/  LDL.LU R37, [R1+0x1058] ;  /* 0x0010580001257983 */ /* 0x000ea80000300800 */
[----:B------:R-:W2:Y:S01]  /*1c8c0*/  LDL.LU R36, [R1+0x1054] ;  /* 0x0010540001247983 */ /* 0x000ea20000300800 */
[----:B------:R-:W-:Y:S01]  /*1c8d0*/  IMAD.MOV.U32 R117, RZ, RZ, R44 ;  /* 0x000000ffff757224 */ /* 0x000fe200078e002c */
[----:B------:R-:W-:Y:S01]  /*1c8e0*/  MOV R119, R40 ;  /* 0x0000002800777202 */ /* 0x000fe20000000f00 */
[----:B------:R-:W-:Y:S01]  /*1c8f0*/  IMAD.MOV.U32 R118, RZ, RZ, R41 ;  /* 0x000000ffff767224 */ /* 0x000fe200078e0029 */
[----:B------:R-:W3:Y:S04]  /*1c900*/  LDL.LU R44, [R1+0x1050] ;  /* 0x00105000012c7983 */ /* 0x000ee80000300800 */
[----:B------:R-:W3:Y:S04]  /*1c910*/  LDL.LU R41, [R1+0x104c] ;  /* 0x00104c0001297983 */ /* 0x000ee80000300800 */
[----:B------:R-:W3:Y:S04]  /*1c920*/  LDL.LU R40, [R1+0x1048] ;  /* 0x0010480001287983 */ /* 0x000ee80000300800 */
[----:B0-----:R-:W3:Y:S04]  /*1c930*/  LDL.LU R7, [R1+0x6e0] ;  /* 0x0006e00001077983 */ /* 0x001ee80000300800 */
[----:B------:R-:W3:Y:S04]  /*1c940*/  LDL.LU R6, [R1+0x6e4] ;  /* 0x0006e40001067983 */ /* 0x000ee80000300800 */
[----:B------:R-:W3:Y:S04]  /*1c950*/  LDL.LU R5, [R1+0x6e8] ;  /* 0x0006e80001057983 */ /* 0x000ee80000300800 */
[----:B------:R-:W3:Y:S01]  /*1c960*/  LDL.LU R4, [R1+0x6ec] ;  /* 0x0006ec0001047983 */ /* 0x000ee20000300800 */
[C---:B------:R-:W-:Y:S08]  /*1c970*/  HMMA.16816.F32 R24, R104.reuse, R68, R60 ;  /* 0x000000446818723c */ /* 0x040ff0000000183c */
[C---:B------:R-:W-:Y:S08]  /*1c980*/  HMMA.16816.F32 R28, R104.reuse, R72, R64 ;  /* 0x00000048681c723c */ /* 0x040ff00000001840 */
[C---:B------:R-:W-:Y:S08]  /*1c990*/  HMMA.16816.F32 R20, R104.reuse, R76, R84 ;  /* 0x0000004c6814723c */ /* 0x040ff00000001854 */
[----:B------:R-:W-:Y:S08]  /*1c9a0*/  HMMA.16816.F32 R120, R104, R80, R116 ;  /* 0x000000506878723c */ /* 0x000ff00000001874 */
[----:B--2---:R-:W-:-:S15]  /*1c9b0*/  HMMA.16816.F32 R8, R100, R68, R36 ;  /* 0x000000446408723c */ /* 0x004fde0000001824 */
[----:B------:R-:W-:-:S04]  /*1c9c0*/  NOP ;  /* 0x0000000000007918 */ /* 0x000fc80000000000 */
[----:B------:R-:W-:Y:S01]  /*1c9d0*/  IMAD.MOV.U32 R124, RZ, RZ, R8 ;  /* 0x000000ffff7c7224 */ /* 0x000fe200078e0008 */
[----:B------:R-:W-:Y:S01]  /*1c9e0*/  MOV R2, R10 ;  /* 0x0000000a00027202 */ /* 0x000fe20000000f00 */
[----:B------:R-:W-:Y:S01]  /*1c9f0*/  IMAD.MOV.U32 R3, RZ, RZ, R9 ;  /* 0x000000ffff037224 */ /* 0x000fe200078e0009 */
[----:B------:R-:W2:Y:S01]  /*1ca00*/  LDL.LU R8, [R1+0x700] ;  /* 0x0007000001087983 */ /* 0x000ea20000300800 */
[----:B------:R-:W-:-:S03]  /*1ca10*/  IMAD.MOV.U32 R0, RZ, RZ, R11 ;  /* 0x000000ffff007224 */ /* 0x000fc600078e000b */
[----:B------:R-:W2:Y:S04]  /*1ca20*/  LDL.LU R9, [R1+0x704] ;  /* 0x0007040001097983 */ /* 0x000ea80000300800 */
[----:B------:R-:W2:Y:S04]  /*1ca30*/  LDL.LU R10, [R1+0x708] ;  /* 0x00070800010a7983 */ /* 0x000ea80000300800 */
[----:B------:R-:W2:Y:S04]  /*1ca40*/  LDL.LU R11, [R1+0x70c] ;  /* 0x00070c00010b7983 */ /* 0x000ea80000300800 */
[----:B------:R-:W2:Y:S04]  /*1ca50*/  LDL.LU R12, [R1+0x710] ;  /* 0x00071000010c7983 */ /* 0x000ea80000300800 */
[----:B------:R-:W2:Y:S04]  /*1ca60*/  LDL.LU R13, [R1+0x714] ;  /* 0x00071400010d7983 */ /* 0x000ea80000300800 */
[----:B------:R-:W2:Y:S04]  /*1ca70*/  LDL.LU R14, [R1+0x718] ;  /* 0x00071800010e7983 */ /* 0x000ea80000300800 */
[----:B------:R-:W2:Y:S01]  /*1ca80*/  LDL.LU R15, [R1+0x71c] ;  /* 0x00071c00010f7983 */ /* 0x000ea20000300800 */
[C---:B---3--:R-:W-:Y:S03]  /*1ca90*/  HMMA.16816.F32 R40, R100.reuse, R72, R40 ;  /* 0x000000486428723c */ /* 0x048fe60000001828 */
[----:B------:R-:W3:Y:S05]  /*1caa0*/  LDL R17, [R1+0x62c] ;  /* 0x00062c0001117983 */ /* 0x000eea0000100800 */
[C---:B------:R-:W-:Y:S08]  /*1cab0*/  HMMA.16816.F32 R44, R100.reuse, R76, R44 ;  /* 0x0000004c642c723c */ /* 0x040ff0000000182c */
[----:B----4-:R-:W-:Y:S03]  /*1cac0*/  HMMA.16816.F32 R48, R100, R80, R48 ;  /* 0x000000506430723c */ /* 0x010fe60000001830 */
[----:B------:R-:W-:Y:S04]  /*1cad0*/  STL.64 [R1+0xf98], R42 ;  /* 0x000f982a01007387 */ /* 0x000fe80000100a00 */
[----:B------:R-:W-:Y:S04]  /*1cae0*/  STL.64 [R1+0xf90], R40 ;  /* 0x000f902801007387 */ /* 0x000fe80000100a00 */
[----:B------:R-:W-:Y:S04]  /*1caf0*/  STL.64 [R1+0xfa8], R46 ;  /* 0x000fa82e01007387 */ /* 0x000fe80000100a00 */
[----:B------:R-:W-:Y:S04]  /*1cb00*/  STL.64 [R1+0xfa0], R44 ;  /* 0x000fa02c01007387 */ /* 0x000fe80000100a00 */
[----:B------:R-:W-:Y:S04]  /*1cb10*/  STL.64 [R1+0xfb8], R50 ;  /* 0x000fb83201007387 */ /* 0x000fe80000100a00 */
[----:B------:R-:W-:Y:S04]  /*1cb20*/  STL.64 [R1+0xfb0], R48 ;  /* 0x000fb03001007387 */ /* 0x000fe80000100a00 */
[----:B------:R0:W-:Y:S04]  /*1cb30*/  STL.64 [R1+0x70], R24 ;  /* 0x0000701801007387 */ /* 0x0001e80000100a00 */
[----:B------:R-:W-:Y:S04]  /*1cb40*/  STL.64 [R1+0x78], R26 ;  /* 0x0000781a01007387 */ /* 0x000fe80000100a00 */
[----:B0-----:R-:W4:Y:S04]  /*1cb50*/  LDL.LU R24, [R1+0x6f0] ;  /* 0x0006f00001187983 */ /* 0x001f280000300800 */
[----:B------:R-:W-:Y:S04]  /*1cb60*/  STL.64 [R1+0x60], R28 ;  /* 0x0000601c01007387 */ /* 0x000fe80000100a00 */
[----:B------:R-:W-:Y:S04]  /*1cb70*/  STL.64 [R1+0x68], R30 ;  /* 0x0000681e01007387 */ /* 0x000fe80000100a00 */
[----:B------:R-:W4:Y:S04]  /*1cb80*/  LDL.LU R19, [R1+0x6f4] ;  /* 0x0006f40001137983 */ /* 0x000f280000300800 */
[----:B------:R-:W-:Y:S04]  /*1cb90*/  STL.64 [R1+0x50], R20 ;  /* 0x0000501401007387 */ /* 0x000fe80000100a00 */
[----:B------:R-:W-:Y:S04]  /*1cba0*/  STL.64 [R1+0x58], R22 ;  /* 0x0000581601007387 */ /* 0x000fe80000100a00 */
[----:B------:R-:W-:Y:S04]  /*1cbb0*/  STL.64 [R1+0xf78], R122 ;  /* 0x000f787a01007387 */ /* 0x000fe80000100a00 */
[----:B------:R-:W-:Y:S04]  /*1cbc0*/  STL.64 [R1+0xf70], R120 ;  /* 0x000f707801007387 */ /* 0x000fe80000100a00 */
[----:B------:R-:W4:Y:S04]  /*1cbd0*/  LDL.LU R18, [R1+0x6f8] ;  /* 0x0006f80001127983 */ /* 0x000f280000300800 */
[----:B------:R-:W4:Y:S01]  /*1cbe0*/  LDL.LU R16, [R1+0x6fc] ;  /* 0x0006fc0001107983 */ /* 0x000f220000300800 */
[C---:B------:R-:W-:Y:S01]  /*1cbf0*/  FMUL R116, R115.reuse, R7 ;  /* 0x0000000773747220 */ /* 0x040fe20000400000 */
[----:B------:R-:W-:Y:S01]  /*1cc00*/  FMUL R117, R115, R6 ;  /* 0x0000000673757220 */ /* 0x000fe20000400000 */
[C---:B------:R-:W-:Y:S01]  /*1cc10*/  FMUL R118, R55.reuse, R5 ;  /* 0x0000000537767220 */ /* 0x040fe20000400000 */
[----:B------:R-:W-:-:S07]  /*1cc20*/  FMUL R119, R55, R4 ;  /* 0x0000000437777220 */ /* 0x000fce0000400000 */
[----:B------:R-:W-:-:S15]  /*1cc30*/  HMMA.16816.F32 R116, R108, R68, R116 ;  /* 0x000000446c74723c */ /* 0x000fde0000001874 */
[----:B------:R-:W-:-:S04]  /*1cc40*/  NOP ;  /* 0x0000000000007918 */ /* 0x000fc80000000000 */
[----:B------:R-:W-:Y:S04]  /*1cc50*/  STL [R1+0xf6c], R118 ;  /* 0x000f6c7601007387 */ /* 0x000fe80000100800 */
[----:B------:R-:W-:Y:S01]  /*1cc60*/  STL [R1+0xf68], R119 ;  /* 0x000f687701007387 */ /* 0x000fe20000100800 */
[----:B------:R-:W-:Y:S01]  /*1cc70*/  IMAD.MOV.U32 R90, RZ, RZ, R70 ;  /* 0x000000ffff5a7224 */ /* 0x000fe200078e0046 */
[----:B------:R-:W-:Y:S01]  /*1cc80*/  MOV R91, R71 ;  /* 0x00000047005b7202 */ /* 0x000fe20000000f00 */
[C---:B--2---:R-:W-:Y:S01]  /*1cc90*/  FMUL R8, R115.reuse, R8 ;  /* 0x0000000873087220 */ /* 0x044fe20000400000 */
[----:B------:R-:W-:Y:S01]  /*1cca0*/  FMUL R9, R115, R9 ;  /* 0x0000000973097220 */ /* 0x000fe20000400000 */
[C---:B------:R-:W-:Y:S01]  /*1ccb0*/  FMUL R10, R55.reuse, R10 ;  /* 0x0000000a370a7220 */ /* 0x040fe20000400000 */
[----:B------:R-:W-:Y:S01]  /*1ccc0*/  FMUL R11, R55, R11 ;  /* 0x0000000b370b7220 */ /* 0x000fe20000400000 */
[C---:B------:R-:W-:Y:S01]  /*1ccd0*/  FMUL R12, R115.reuse, R12 ;  /* 0x0000000c730c7220 */ /* 0x040fe20000400000 */
[----:B------:R-:W-:Y:S01]  /*1cce0*/  FMUL R13, R115, R13 ;  /* 0x0000000d730d7220 */ /* 0x000fe20000400000 */
[C---:B------:R-:W-:Y:S01]  /*1ccf0*/  FMUL R14, R55.reuse, R14 ;  /* 0x0000000e370e7220 */ /* 0x040fe20000400000 */
[----:B------:R-:W-:-:S03]  /*1cd00*/  FMUL R15, R55, R15 ;  /* 0x0000000f370f7220 */ /* 0x000fc60000400000 */
[C---:B------:R-:W-:Y:S01]  /*1cd10*/  HMMA.16816.F32 R8, R108.reuse, R72, R8 ;  /* 0x000000486c08723c */ /* 0x040fe20000001808 */
[----:B---3--:R-:W0:Y:S04]  /*1cd20*/  LDSM.16.M88.4 R4, [R17+UR7+0x50000] ;  /* 0x050000071104783b */ /* 0x008e280008000200 */
[----:B------:R-:W1:Y:S03]  /*1cd30*/  LDSM.16.M88.4 R20, [R17+UR7+0x50800] ;  /* 0x050800071114783b */ /* 0x000e660008000200 */
[----:B------:R-:W-:Y:S01]  /*1cd40*/  HMMA.16816.F32 R12, R108, R76, R12 ;  /* 0x0000004c6c0c723c */ /* 0x000fe2000000180c */
[----:B------:R-:W-:Y:S04]  /*1cd50*/  LDSM.16.M88.4 R36, [R17+UR7+0x51000] ;  /* 0x051000071124783b */ /* 0x000fe80008000200 */
[----:B------:R-:W-:Y:S06]  /*1cd60*/  LDSM.16.M88.4 R60, [R17+UR7+0x51800] ;  /* 0x05180007113c783b */ /* 0x000fec0008000200 */
[----:B------:R4:W-:Y:S04]  /*1cd70*/  STL.64 [R1+0x30], R8 ;  /* 0x0000300801007387 */ /* 0x0009e80000100a00 */
[----:B------:R2:W-:Y:S04]  /*1cd80*/  STL.64 [R1+0x38], R10 ;  /* 0x0000380a01007387 */ /* 0x0005e80000100a00 */
[----:B------:R-:W0:Y:S01]  /*1cd90*/  LDL.LU R84, [R1+0x3a0] ;  /* 0x0003a00001547983 */ /* 0x000e220000300800 */
[----:B------:R-:W-:Y:S01]  /*1cda0*/  IMAD.MOV.U32 R69, RZ, RZ, R15 ;  /* 0x000000ffff457224 */ /* 0x000fe200078e000f */
[----:B------:R-:W-:Y:S01]  /*1cdb0*/  MOV R76, R14 ;  /* 0x0000000e004c7202 */ /* 0x000fe20000000f00 */
[----:B------:R-:W-:Y:S01]  /*1cdc0*/  IMAD.MOV.U32 R77, RZ, RZ, R13 ;  /* 0x000000ffff4d7224 */ /* 0x000fe200078e000d */
[----:B------:R-:W0:Y:S04]  /*1cdd0*/  LDL.LU R85, [R1+0x3a4] ;  /* 0x0003a40001557983 */ /* 0x000e280000300800 */
[----:B------:R-:W0:Y:S04]  /*1cde0*/  LDL.LU R86, [R1+0x3a8] ;  /* 0x0003a80001567983 */ /* 0x000e280000300800 */
[----:B------:R-:W0:Y:S04]  /*1cdf0*/  LDL.LU R87, [R1+0x3ac] ;  /* 0x0003ac0001577983 */ /* 0x000e280000300800 */
[----:B------:R-:W-:Y:S04]  /*1ce00*/  STL [R1+0x20], R12 ;  /* 0x0000200c01007387 */ /* 0x000fe80000100800 */
[----:B------:R-:W-:Y:S04]  /*1ce10*/  STL [R1+0xf64], R69 ;  /* 0x000f644501007387 */ /* 0x000fe80000100800 */
[----:B------:R-:W-:Y:S01]  /*1ce20*/  STL [R1+0xf60], R77 ;  /* 0x000f604d01007387 */ /* 0x000fe20000100800 */
[----:B----4-:R-:W-:-:S03]  /*1ce30*/  FMUL R8, R115, R24 ;  /* 0x0000001873087220 */ /* 0x010fc60000400000 */
[----:B------:R-:W-:Y:S04]  /*1ce40*/  STL [R1+0xf5c], R76 ;  /* 0x000f5c4c01007387 */ /* 0x000fe80000100800 */
[----:B------:R-:W3:Y:S04]  /*1ce50*/  LDL.LU R24, [R1+0xd0] ;  /* 0x0000d00001187983 */ /* 0x000ee80000300800 */
[----:B------:R-:W3:Y:S04]  /*1ce60*/  LDL.LU R25, [R1+0xd4] ;  /* 0x0000d40001197983 */ /* 0x000ee80000300800 */
[----:B------:R-:W3:Y:S04]  /*1ce70*/  LDL.LU R26, [R1+0xd8] ;  /* 0x0000d800011a7983 */ /* 0x000ee80000300800 */
[----:B------:R-:W3:Y:S01]  /*1ce80*/  LDL.LU R27, [R1+0xdc] ;  /* 0x0000dc00011b7983 */ /* 0x000ee20000300800 */
[----:B------:R-:W-:-:S03]  /*1ce90*/  FMUL R9, R115, R19 ;  /* 0x0000001373097220 */ /* 0x000fc60000400000 */
[----:B------:R-:W4:Y:S04]  /*1cea0*/  LDL.LU R92, [R1+0xc0] ;  /* 0x0000c000015c7983 */ /* 0x000f280000300800 */
[----:B------:R-:W4:Y:S04]  /*1ceb0*/  LDL.LU R93, [R1+0xc4] ;  /* 0x0000c400015d7983 */ /* 0x000f280000300800 */
[----:B------:R-:W4:Y:S04]  /*1cec0*/  LDL.LU R94, [R1+0xc8] ;  /* 0x0000c800015e7983 */ /* 0x000f280000300800 */
[----:B------:R-:W4:Y:S01]  /*1ced0*/  LDL.LU R95, [R1+0xcc] ;  /* 0x0000cc00015f7983 */ /* 0x000f220000300800 */
[C---:B--2---:R-:W-:Y:S01]  /*1cee0*/  FMUL R10, R55.reuse, R18 ;  /* 0x00000012370a7220 */ /* 0x044fe20000400000 */
[----:B------:R-:W-:-:S02]  /*1cef0*/  FMUL R11, R55, R16 ;  /* 0x00000010370b7220 */ /* 0x000fc40000400000 */
[----:B------:R2:W0:Y:S04]  /*1cf00*/  LDSM.16.M88.4 R112, [R17+UR7+0x52000] ;  /* 0x052000071170783b */ /* 0x0004280008000200 */
[----:B------:R-:W3:Y:S04]  /*1cf10*/  LDL.LU R16, [R1+0xb0] ;  /* 0x0000b00001107983 */ /* 0x000ee80000300800 */
[----:B--2---:R-:W2:Y:S04]  /*1cf20*/  LDL.LU R17, [R1+0xb4] ;  /* 0x0000b40001117983 */ /* 0x004ea80000300800 */
[----:B------:R-:W2:Y:S04]  /*1cf30*/  LDL.LU R18, [R1+0xb8] ;  /* 0x0000b80001127983 */ /* 0x000ea80000300800 */
[----:B------:R-:W2:Y:S04]  /*1cf40*/  LDL.LU R19, [R1+0xbc] ;  /* 0x0000bc0001137983 */ /* 0x000ea80000300800 */
[----:B------:R-:W1:Y:S04]  /*1cf50*/  LDL.LU R88, [R1+0xa0] ;  /* 0x0000a00001587983 */ /* 0x000e680000300800 */
[----:B------:R-:W1:Y:S04]  /*1cf60*/  LDL.LU R89, [R1+0xa4] ;  /* 0x0000a40001597983 */ /* 0x000e680000300800 */
[----:B------:R-:W0:Y:S04]  /*1cf70*/  LDL.LU R70, [R1+0x1044] ;  /* 0x0010440001467983 */ /* 0x000e280000300800 */
[----:B------:R-:W0:Y:S01]  /*1cf80*/  LDL.LU R71, [R1+0x1040] ;  /* 0x0010400001477983 */ /* 0x000e220000300800 */
[----:B------:R-:W-:Y:S03]  /*1cf90*/  HMMA.16816.F32 R108, R108, R80, R8 ;  /* 0x000000506c6c723c */ /* 0x000fe60000001808 */
[----:B------:R-:W2:Y:S04]  /*1cfa0*/  LDL.LU R56, [R1+0x90] ;  /* 0x0000900001387983 */ /* 0x000ea80000300800 */
[----:B------:R-:W2:Y:S04]  /*1cfb0*/  LDL.LU R57, [R1+0x94] ;  /* 0x0000940001397983 */ /* 0x000ea80000300800 */
[----:B------:R-:W2:Y:S01]  /*1cfc0*/  LDL.LU R58, [R1+0x98] ;  /* 0x00009800013a7983 */ /* 0x000ea20000300800 */
[----:B------:R-:W-:-:S03]  /*1cfd0*/  IMAD.MOV.U32 R53, RZ, RZ, R78 ;  /* 0x000000ffff357224 */ /* 0x000fc600078e004e */
[----:B------:R-:W2:Y:S01]  /*1cfe0*/  LDL.LU R59, [R1+0x9c] ;  /* 0x00009c00013b7983 */ /* 0x000ea20000300800 */
[----:B------:R-:W-:-:S03]  /*1cff0*/  IMAD.MOV.U32 R54, RZ, RZ, R79 ;  /* 0x000000ffff367224 */ /* 0x000fc600078e004f */
[----:B------:R-:W-:Y:S01]  /*1d000*/  STL.64 [R1+0xf50], R110 ;  /* 0x000f506e01007387 */ /* 0x000fe20000100a00 */
[----:B------:R-:W-:-:S03]  /*1d010*/  MOV R55, R74 ;  /* 0x0000004a00377202 */ /* 0x000fc60000000f00 */
[----:B------:R-:W-:Y:S04]  /*1d020*/  STL.64 [R1+0xf48], R108 ;  /* 0x000f486c01007387 */ /* 0x000fe80000100a00 */
[----:B------:R-:W2:Y:S04]  /*1d030*/  LDL.LU R52, [R1+0x370] ;  /* 0x0003700001347983 */ /* 0x000ea80000300800 */
[----:B------:R-:W4:Y:S04]  /*1d040*/  LDL.LU R78, [R1+0x103c] ;  /* 0x00103c00014e7983 */ /* 0x000f280000300800 */
[----:B------:R-:W4:Y:S04]  /*1d050*/  LDL.LU R79, [R1+0x1038] ;  /* 0x00103800014f7983 */ /* 0x000f280000300800 */
[----:B------:R-:W3:Y:S01]  /*1d060*/  LDL.LU R74, [R1+0x1034] ;  /* 0x00103400014a7983 */ /* 0x000ee20000300800 */
[----:B0-----:R-:W-:Y:S01]  /*1d070*/  HMMA.16816.F32 R64, R4, R70, R84 ;  /* 0x000000460440723c */ /* 0x001fe20000001854 */
[----:B------:R-:W-:-:S02]  /*1d080*/  IMAD.MOV.U32 R84, RZ, RZ, R75 ;  /* 0x000000ffff547224 */ /* 0x000fc400078e004b */
[----:B------:R-:W3:Y:S01]  /*1d090*/  LDL.LU R75, [R1+0x1030] ;  /* 0x00103000014b7983 */ /* 0x000ee20000300800 */
[----:B------:R-:W-:Y:S01]  /*1d0a0*/  IMAD.MOV.U32 R86, RZ, RZ, R82 ;  /* 0x000000ffff567224 */ /* 0x000fe200078e0052 */
[----:B------:R-:W-:Y:S02]  /*1d0b0*/  MOV R87, R83 ;  /* 0x0000005300577202 */ /* 0x000fe40000000f00 */
[----:B------:R-:W2:Y:S04]  /*1d0c0*/  LDL.LU R85, [R1+0x304] ;  /* 0x0003040001557983 */ /* 0x000ea80000300800 */
[----:B------:R-:W2:Y:S04]  /*1d0d0*/  LDL.LU R82, [R1+0x102c] ;  /* 0x00102c0001527983 */ /* 0x000ea80000300800 */
[----:B------:R-:W2:Y:S04]  /*1d0e0*/  LDL.LU R83, [R1+0x1028] ;  /* 0x0010280001537983 */ /* 0x000ea80000300800 */
[----:B------:R-:W-:Y:S01]  /*1d0f0*/  STL [R1+0xf38], R64 ;  /* 0x000f384001007387 */ /* 0x000fe20000100800 */
[----:B----4-:R-:W-:Y:S03]  /*1d100*/  HMMA.16816.F32 R8, R4, R78, R92 ;  /* 0x0000004e0408723c */ /* 0x010fe6000000185c */
[----:B------:R0:W-:Y:S04]  /*1d110*/  STL [R1+0xf34], R65 ;  /* 0x000f344101007387 */ /* 0x0001e80000100800 */
[----:B------:R4:W-:Y:S04]  /*1d120*/  STL [R1+0xf30], R66 ;  /* 0x000f304201007387 */ /* 0x0009e80000100800 */
[----:B------:R0:W-:Y:S08]  /*1d130*/  STL [R1+0xf2c], R67 ;  /* 0x000f2c4301007387 */ /* 0x0001f00000100800 */
[----:B------:R-:W-:-:S02]  /*1d140*/  IMAD.MOV.U32 R72, RZ, RZ, R11 ;  /* 0x000000ffff487224 */ /* 0x000fc400078e000b */
[----:B------:R-:W-:Y:S01]  /*1d150*/  IMAD.MOV.U32 R73, RZ, RZ, R10 ;  /* 0x000000ffff497224 */ /* 0x000fe200078e000a */
[C---:B---3--:R-:W-:Y:S08]  /*1d160*/  HMMA.16816.F32 R12, R4.reuse, R74, R24 ;  /* 0x0000004a040c723c */ /* 0x048ff00000001818 */
[----:B--2---:R-:W-:Y:S11]  /*1d170*/  HMMA.16816.F32 R4, R4, R82, R16 ;  /* 0x000000520404723c */ /* 0x004ff60000001810 */
[----:B------:R-:W-:Y:S04]  /*1d180*/  STL.64 [R1+0xd0], R12 ;  /* 0x0000d00c01007387 */ /* 0x000fe80000100a00 */
[----:B------:R-:W-:Y:S04]  /*1d190*/  STL.64 [R1+0xd8], R14 ;  /* 0x0000d80e01007387 */ /* 0x000fe80000100a00 */
[----:B------:R-:W-:Y:S04]  /*1d1a0*/  STL.64 [R1+0xc0], R8 ;  /* 0x0000c00801007387 */ /* 0x000fe80000100a00 */
[----:B------:R-:W-:Y:S01]  /*1d1b0*/  STL [R1+0xf40], R72 ;  /* 0x000f404801007387 */ /* 0x000fe20000100800 */
[----:B0-----:R-:W-:Y:S01]  /*1d1c0*/  MOV R65, R4 ;  /* 0x0000000400417202 */ /* 0x001fe20000000f00 */
[----:B----4-:R-:W-:-:S02]  /*1d1d0*/  IMAD.MOV.U32 R66, RZ, RZ, R5 ;  /* 0x000000ffff427224 */ /* 0x010fc400078e0005 */
[----:B------:R-:W-:Y:S01]  /*1d1e0*/  STL [R1+0xf3c], R73 ;  /* 0x000f3c4901007387 */ /* 0x000fe20000100800 */
[----:B------:R-:W-:-:S03]  /*1d1f0*/  IMAD.MOV.U32 R67, RZ, RZ, R6 ;  /* 0x000000ffff437224 */ /* 0x000fc600078e0006 */
[----:B------:R1:W-:Y:S02]  /*1d200*/  STL [R1+0xbc], R7 ;  /* 0x0000bc0701007387 */ /* 0x0003e40000100800 */
[----:B-1----:R-:W-:Y:S02]  /*1d210*/  HMMA.16816.F32 R4, R20, R70, R88 ;  /* 0x000000461404723c */ /* 0x002fe40000001858 */
[----:B------:R0:W-:Y:S04]  /*1d220*/  STL [R1+0xfc0], R66 ;  /* 0x000fc04201007387 */ /* 0x0001e80000100800 */
[----:B0-----:R-:W2:Y:S04]  /*1d230*/  LDL R66, [R1+0x62c] ;  /* 0x00062c0001427983 */ /* 0x001ea80000100800 */
[----:B------:R-:W-:Y:S09]  /*1d240*/  STL [R1+0xf58], R65 ;  /* 0x000f584101007387 */ /* 0x000ff20000100800 */
[----:B------:R-:W-:Y:S01]  /*1d250*/  MOV R72, R5 ;  /* 0x0000000500487202 */ /* 0x000fe20000000f00 */
[----:B------:R-:W-:Y:S01]  /*1d260*/  IMAD.MOV.U32 R73, RZ, RZ, R6 ;  /* 0x000000ffff497224 */ /* 0x000fe200078e0006 */
[----:B------:R0:W-:Y:S01]  /*1d270*/  STL [R1+0xa0], R4 ;  /* 0x0000a00401007387 */ /* 0x0001e20000100800 */
[----:B------:R-:W-:-:S02]  /*1d280*/  IMAD.MOV.U32 R64, RZ, RZ, R7 ;  /* 0x000000ffff407224 */ /* 0x000fc400078e0007 */
[----:B0-----:R-:W-:-:S15]  /*1d290*/  HMMA.16816.F32 R4, R20, R74, R56 ;  /* 0x0000004a1404723c */ /* 0x001fde0000001838 */
[----:B------:R-:W-:-:S04]  /*1d2a0*/  NOP ;  /* 0x0000000000007918 */ /* 0x000fc80000000000 */
[----:B------:R-:W-:Y:S01]  /*1d2b0*/  MOV R118, R4 ;  /* 0x0000000400767202 */ /* 0x000fe20000000f00 */
[----:B------:R-:W-:-:S05]  /*1d2c0*/  IMAD.MOV.U32 R119, RZ, RZ, R5 ;  /* 0x000000ffff777224 */ /* 0x000fca00078e0005 */
[----:B------:R-:W-:Y:S04]  /*1d2d0*/  STL.64 [R1+0xf88], R118 ;  /* 0x000f887601007387 */ /* 0x000fe80000100a00 */
[----:B------:R-:W-:Y:S04]  /*1d2e0*/  STL.64 [R1+0xf80], R116 ;  /* 0x000f807401007387 */ /* 0x000fe80000100a00 */
[----:B------:R-:W3:Y:S04]  /*1d2f0*/  LDL.LU R40, [R1+0x310] ;  /* 0x0003100001287983 */ /* 0x000ee80000300800 */
[----:B------:R-:W3:Y:S04]  /*1d300*/  LDL.LU R41, [R1+0x314] ;  /* 0x0003140001297983 */ /* 0x000ee80000300800 */
[----:B------:R-:W3:Y:S04]  /*1d310*/  LDL.LU R42, [R1+0x318] ;  /* 0x00031800012a7983 */ /* 0x000ee80000300800 */
[----:B------:R-:W3:Y:S04]  /*1d320*/  LDL.LU R43, [R1+0x31c] ;  /* 0x00031c00012b7983 */ /* 0x000ee80000300800 */
[----:B------:R-:W4:Y:S04]  /*1d330*/  LDL.LU R100, [R1+0x330] ;  /* 0x0003300001647983 */ /* 0x000f280000300800 */
[----:B------:R-:W4:Y:S01]  /*1d340*/  LDL.LU R101, [R1+0x334] ;  /* 0x0003340001657983 */ /* 0x000f220000300800 */
[----:B------:R-:W-:-:S03]  /*1d350*/  IMAD.MOV.U32 R69, RZ, RZ, R6 ;  /* 0x000000ffff457224 */ /* 0x000fc600078e0006 */
[----:B------:R-:W4:Y:S01]  /*1d360*/  LDL.LU R102, [R1+0x338] ;  /* 0x0003380001667983 */ /* 0x000f220000300800 */
[----:B------:R-:W-:-:S03]  /*1d370*/  MOV R77, R7 ;  /* 0x00000007004d7202 */ /* 0x000fc60000000f00 */
[----:B------:R-:W4:Y:S01]  /*1d380*/  LDL.LU R103, [R1+0x33c] ;  /* 0x00033c0001677983 */ /* 0x000f220000300800 */
[C---:B------:R-:W-:Y:S03]  /*1d390*/  HMMA.16816.F32 R4, R20.reuse, R78, R52 ;  /* 0x0000004e1404723c */ /* 0x040fe60000001834 */
[----:B------:R-:W3:Y:S04]  /*1d3a0*/  LDL.LU R88, [R1+0x100] ;  /* 0x0001000001587983 */ /* 0x000ee80000300800 */
[----:B------:R-:W3:Y:S01]  /*1d3b0*/  LDL.LU R89, [R1+0x104] ;  /* 0x0001040001597983 */ /* 0x000ee20000300800 */
[----:B------:R-:W-:Y:S03]  /*1d3c0*/  HMMA.16816.F32 R20, R20, R82, R84 ;  /* 0x000000521414723c */ /* 0x000fe60000001854 */
        /* <DEDUP_REMOVED lines=54> */
[----:B--2---:R-:W0:Y:S04]  /*1d730*/  LDSM.16.M88.4 R12, [R66+UR7+0x52800] ;  /* 0x05280007420c783b */ /* 0x004e280008000200 */
[----:B------:R-:W-:Y:S04]  /*1d740*/  STL.64 [R1+0xfd0], R22 ;  /* 0x000fd01601007387 */ /* 0x000fe80000100a00 */
[----:B------:R-:W-:Y:S04]  /*1d750*/  STL.64 [R1+0xfc8], R20 ;  /* 0x000fc81401007387 */ /* 0x000fe80000100a00 */
[----:B------:R-:W1:Y:S01]  /*1d760*/  LDSM.16.M88.4 R8, [R66+UR7+0x53000] ;  /* 0x053000074208783b */ /* 0x000e620008000200 */
[C---:B---3--:R-:W-:Y:S08]  /*1d770*/  HMMA.16816.F32 R88, R112.reuse, R78, R88 ;  /* 0x0000004e7058723c */ /* 0x048ff00000001858 */
[----:B----4-:R-:W-:Y:S08]  /*1d780*/  HMMA.16816.F32 R84, R112, R74, R84 ;  /* 0x0000004a7054723c */ /* 0x010ff00000001854 */
[C---:B------:R-:W-:Y:S08]  /*1d790*/  HMMA.16816.F32 R24, R36.reuse, R70, R24 ;  /* 0x000000462418723c */ /* 0x040ff00000001818 */
[C---:B------:R-:W-:Y:S11]  /*1d7a0*/  HMMA.16816.F32 R28, R36.reuse, R74, R28 ;  /* 0x0000004a241c723c */ /* 0x040ff6000000181c */
[----:B------:R-:W-:Y:S01]  /*1d7b0*/  STL.64 [R1+0xfe0], R26 ;  /* 0x000fe01a01007387 */ /* 0x000fe20000100a00 */
[----:B------:R-:W-:Y:S03]  /*1d7c0*/  HMMA.16816.F32 R32, R36, R78, R32 ;  /* 0x0000004e2420723c */ /* 0x000fe60000001820 */
[----:B------:R0:W-:Y:S04]  /*1d7d0*/  STL.64 [R1+0xfd8], R24 ;  /* 0x000fd81801007387 */ /* 0x0001e80000100a00 */
[----:B------:R-:W-:Y:S04]  /*1d7e0*/  STL.64 [R1+0x1010], R30 ;  /* 0x0010101e01007387 */ /* 0x000fe80000100a00 */
[----:B------:R2:W-:Y:S01]  /*1d7f0*/  STL.64 [R1+0x1008], R28 ;  /* 0x0010081c01007387 */ /* 0x0005e20000100a00 */
[----:B0-----:R-:W-:Y:S07]  /*1d800*/  HMMA.16816.F32 R24, R12, R74, R100 ;  /* 0x0000004a0c18723c */ /* 0x001fee0000001864 */
[----:B------:R-:W-:Y:S01]  /*1d810*/  STL.64 [R1+0x1020], R34 ;  /* 0x0010202201007387 */ /* 0x000fe20000100a00 */
[C---:B------:R-:W-:Y:S01]  /*1d820*/  HMMA.16816.F32 R96, R112.reuse, R70, R96 ;  /* 0x000000467060723c */ /* 0x040fe20000001860 */
[----:B------:R-:W-:Y:S01]  /*1d830*/  IMAD.MOV.U32 R76, RZ, RZ, R4 ;  /* 0x000000ffff4c7224 */ /* 0x000fe200078e0004 */
[----:B------:R-:W-:Y:S01]  /*1d840*/  MOV R81, R6 ;  /* 0x0000000600517202 */ /* 0x000fe20000000f00 */
[----:B------:R-:W-:Y:S01]  /*1d850*/  IMAD.MOV.U32 R65, RZ, RZ, R5 ;  /* 0x000000ffff417224 */ /* 0x000fe200078e0005 */
[----:B------:R-:W-:Y:S04]  /*1d860*/  LDSM.16.M88.4 R100, [R66+UR7+0x54800] ;  /* 0x054800074264783b */ /* 0x000fe80008000200 */
[----:B------:R-:W-:Y:S01]  /*1d870*/  HMMA.16816.F32 R112, R112, R82, R16 ;  /* 0x000000527070723c */ /* 0x000fe20000001810 */
[----:B------:R-:W-:Y:S01]  /*1d880*/  STL.64 [R1+0x1018], R32 ;  /* 0x0010182001007387 */ /* 0x000fe20000100a00 */
[----:B------:R-:W-:-:S03]  /*1d890*/  IMAD.MOV.U32 R80, RZ, RZ, R7 ;  /* 0x000000ffff507224 */ /* 0x000fc600078e0007 */
[----:B------:R-:W0:Y:S03]  /*1d8a0*/  LDSM.16.M88.4 R4, [R66+UR7+0x53800] ;  /* 0x053800074204783b */ /* 0x000e260008000200 */
[C---:B------:R-:W-:Y:S08]  /*1d8b0*/  HMMA.16816.F32 R20, R12.reuse, R78, R44 ;  /* 0x0000004e0c14723c */ /* 0x040ff0000000182c */
[C---:B--2---:R-:W-:Y:S01]  /*1d8c0*/  HMMA.16816.F32 R28, R12.reuse, R70, R48 ;  /* 0x000000460c1c723c */ /* 0x044fe20000001830 */
[----:B------:R-:W2:Y:S07]  /*1d8d0*/  LDSM.16.M88.4 R16, [R66+UR7+0x54000] ;  /* 0x054000074210783b */ /* 0x000eae0008000200 */
[-C--:B------:R-:W-:Y:S01]  /*1d8e0*/  HMMA.16816.F32 R12, R12, R82.reuse, R40 ;  /* 0x000000520c0c723c */ /* 0x080fe20000001828 */
[----:B------:R-:W-:Y:S04]  /*1d8f0*/  STL [R1+0xf1c], R112 ;  /* 0x000f1c7001007387 */ /* 0x000fe80000100800 */
[----:B------:R-:W-:Y:S04]  /*1d900*/  STL [R1+0xf18], R113 ;  /* 0x000f187101007387 */ /* 0x000fe80000100800 */
[----:B------:R-:W-:Y:S04]  /*1d910*/  STL [R1+0xf14], R114 ;  /* 0x000f147201007387 */ /* 0x000fe80000100800 */
[----:B------:R-:W-:Y:S04]  /*1d920*/  STL [R1+0xf10], R115 ;  /* 0x000f107301007387 */ /* 0x000fe80000100800 */
[----:B------:R-:W-:Y:S04]  /*1d930*/  STL.64 [R1+0x40], R28 ;  /* 0x0000401c01007387 */ /* 0x000fe80000100a00 */
[----:B------:R-:W-:Y:S04]  /*1d940*/  STL.64 [R1+0x48], R30 ;  /* 0x0000481e01007387 */ /* 0x000fe80000100a00 */
[----:B------:R-:W-:Y:S04]  /*1d950*/  STL.64 [R1+0xe0], R24 ;  /* 0x0000e01801007387 */ /* 0x000fe80000100a00 */
[----:B------:R-:W-:Y:S04]  /*1d960*/  STL.64 [R1+0xe8], R26 ;  /* 0x0000e81a01007387 */ /* 0x000fe80000100a00 */
[----:B------:R3:W-:Y:S04]  /*1d970*/  STL.64 [R1+0x100], R20 ;  /* 0x0001001401007387 */ /* 0x0007e80000100a00 */
[----:B------:R4:W-:Y:S04]  /*1d980*/  STL.64 [R1+0x108], R22 ;  /* 0x0001081601007387 */ /* 0x0009e80000100a00 */
[----:B------:R-:W2:Y:S04]  /*1d990*/  LDL.LU R44, [R1+0x1f0] ;  /* 0x0001f000012c7983 */ /* 0x000ea80000300800 */
[----:B------:R0:W-:Y:S01]  /*1d9a0*/  STL.64 [R1+0x120], R12 ;  /* 0x0001200c01007387 */ /* 0x0001e20000100a00 */
[----:B------:R-:W-:Y:S03]  /*1d9b0*/  HMMA.16816.F32 R36, R36, R82, R120 ;  /* 0x000000522424723c */ /* 0x000fe60000001878 */
[----:B------:R0:W-:Y:S04]  /*1d9c0*/  STL.64 [R1+0x128], R14 ;  /* 0x0001280e01007387 */ /* 0x0001e80000100a00 */
[----:B------:R-:W2:Y:S04]  /*1d9d0*/  LDL.LU R45, [R1+0x1f4] ;  /* 0x0001f400012d7983 */ /* 0x000ea80000300800 */
[----:B------:R-:W2:Y:S04]  /*1d9e0*/  LDL.LU R46, [R1+0x1f8] ;  /* 0x0001f800012e7983 */ /* 0x000ea80000300800 */
[----:B------:R-:W2:Y:S04]  /*1d9f0*/  LDL.LU R47, [R1+0x1fc] ;  /* 0x0001fc00012f7983 */ /* 0x000ea80000300800 */
[----:B------:R-:W2:Y:S04]  /*1da00*/  LDL.LU R120, [R1+0x200] ;  /* 0x0002000001787983 */ /* 0x000ea80000300800 */
[----:B------:R-:W2:Y:S04]  /*1da10*/  LDL.LU R121, [R1+0x204] ;  /* 0x0002040001797983 */ /* 0x000ea80000300800 */
[----:B------:R-:W2:Y:S04]  /*1da20*/  LDL.LU R122, [R1+0x208] ;  /* 0x00020800017a7983 */ /* 0x000ea80000300800 */
[----:B------:R-:W2:Y:S04]  /*1da30*/  LDL.LU R123, [R1+0x20c] ;  /* 0x00020c00017b7983 */ /* 0x000ea80000300800 */
[----:B------:R-:W1:Y:S04]  /*1da40*/  LDL.LU R40, [R1+0x390] ;  /* 0x0003900001287983 */ /* 0x000e680000300800 */
[----:B------:R-:W1:Y:S04]  /*1da50*/  LDL.LU R41, [R1+0x394] ;  /* 0x0003940001297983 */ /* 0x000e680000300800 */
[----:B------:R-:W1:Y:S04]  /*1da60*/  LDL.LU R42, [R1+0x398] ;  /* 0x00039800012a7983 */ /* 0x000e680000300800 */
[----:B------:R-:W1:Y:S04]  /*1da70*/  LDL.LU R43, [R1+0x39c] ;  /* 0x00039c00012b7983 */ /* 0x000e680000300800 */
[----:B------:R-:W2:Y:S04]  /*1da80*/  LDL.LU R48, [R1+0x230] ;  /* 0x0002300001307983 */ /* 0x000ea80000300800 */
[----:B------:R-:W2:Y:S04]  /*1da90*/  LDL.LU R49, [R1+0x234] ;  /* 0x0002340001317983 */ /* 0x000ea80000300800 */
[----:B------:R-:W2:Y:S04]  /*1daa0*/  LDL.LU R50, [R1+0x238] ;  /* 0x0002380001327983 */ /* 0x000ea80000300800 */
[----:B------:R-:W2:Y:S04]  /*1dab0*/  LDL.LU R51, [R1+0x23c] ;  /* 0x00023c0001337983 */ /* 0x000ea80000300800 */
[----:B---3--:R-:W3:Y:S04]  /*1dac0*/  LDL.LU R20, [R1+0x240] ;  /* 0x0002400001147983 */ /* 0x008ee80000300800 */
[----:B------:R-:W3:Y:S04]  /*1dad0*/  LDL.LU R21, [R1+0x244] ;  /* 0x0002440001157983 */ /* 0x000ee80000300800 */
[----:B----4-:R-:W3:Y:S04]  /*1dae0*/  LDL.LU R22, [R1+0x248] ;  /* 0x0002480001167983 */ /* 0x010ee80000300800 */
[----:B------:R-:W3:Y:S04]  /*1daf0*/  LDL.LU R23, [R1+0x24c] ;  /* 0x00024c0001177983 */ /* 0x000ee80000300800 */
[----:B------:R-:W4:Y:S04]  /*1db00*/  LDL.LU R24, [R1+0x250] ;  /* 0x0002500001187983 */ /* 0x000f280000300800 */
[----:B------:R-:W4:Y:S04]  /*1db10*/  LDL.LU R25, [R1+0x254] ;  /* 0x0002540001197983 */ /* 0x000f280000300800 */
[----:B------:R-:W4:Y:S04]  /*1db20*/  LDL.LU R26, [R1+0x258] ;  /* 0x00025800011a7983 */ /* 0x000f280000300800 */
[----:B------:R-:W4:Y:S04]  /*1db30*/  LDL.LU R27, [R1+0x25c] ;  /* 0x00025c00011b7983 */ /* 0x000f280000300800 */
[----:B------:R-:W2:Y:S04]  /*1db40*/  LDL.LU R32, [R1+0x290] ;  /* 0x0002900001207983 */ /* 0x000ea80000300800 */
[----:B------:R-:W2:Y:S04]  /*1db50*/  LDL.LU R33, [R1+0x294] ;  /* 0x0002940001217983 */ /* 0x000ea80000300800 */
[----:B------:R-:W2:Y:S04]  /*1db60*/  LDL.LU R34, [R1+0x298] ;  /* 0x0002980001227983 */ /* 0x000ea80000300800 */
[----:B------:R-:W2:Y:S04]  /*1db70*/  LDL.LU R35, [R1+0x29c] ;  /* 0x00029c0001237983 */ /* 0x000ea80000300800 */
[----:B0-----:R-:W2:Y:S04]  /*1db80*/  LDL.LU R12, [R1+0x280] ;  /* 0x00028000010c7983 */ /* 0x001ea80000300800 */
        /* <DEDUP_REMOVED lines=14> */
[----:B------:R-:W4:Y:S01]  /*1dc70*/  LDL.LU R119, [R1+0x22c] ;  /* 0x00022c0001777983 */ /* 0x000f220000300800 */
[----:B-1----:R-:W-:-:S15]  /*1dc80*/  HMMA.16816.F32 R40, R8, R70, R40 ;  /* 0x000000460828723c */ /* 0x002fde0000001828 */
[----:B------:R-:W-:-:S04]  /*1dc90*/  NOP ;  /* 0x0000000000007918 */ /* 0x000fc80000000000 */
[----:B------:R0:W-:Y:S01]  /*1dca0*/  STL [R1+0x430], R40 ;  /* 0x0004302801007387 */ /* 0x0001e20000100800 */
[----:B------:R-:W-:Y:S01]  /*1dcb0*/  IMAD.MOV.U32 R114, RZ, RZ, R43 ;  /* 0x000000ffff727224 */ /* 0x000fe200078e002b */
[----:B------:R-:W-:Y:S01]  /*1dcc0*/  MOV R113, R42 ;  /* 0x0000002a00717202 */ /* 0x000fe20000000f00 */
[----:B------:R-:W-:Y:S01]  /*1dcd0*/  IMAD.MOV.U32 R112, RZ, RZ, R41 ;  /* 0x000000ffff707224 */ /* 0x000fe200078e0029 */
[----:B0-----:R-:W4:Y:S04]  /*1dce0*/  LDL.LU R40, [R1+0x1e0] ;  /* 0x0001e00001287983 */ /* 0x001f280000300800 */
[----:B------:R-:W4:Y:S04]  /*1dcf0*/  LDL.LU R41, [R1+0x1e4] ;  /* 0x0001e40001297983 */ /* 0x000f280000300800 */
[----:B------:R-:W4:Y:S04]  /*1dd00*/  LDL.LU R42, [R1+0x1e8] ;  /* 0x0001e800012a7983 */ /* 0x000f280000300800 */
[----:B------:R-:W4:Y:S04]  /*1dd10*/  LDL.LU R43, [R1+0x1ec] ;  /* 0x0001ec00012b7983 */ /* 0x000f280000300800 */
[----:B------:R-:W-:Y:S04]  /*1dd20*/  STL [R1+0xf28], R114 ;  /* 0x000f287201007387 */ /* 0x000fe80000100800 */
[----:B------:R-:W-:Y:S04]  /*1dd30*/  STL [R1+0xf24], R113 ;  /* 0x000f247101007387 */ /* 0x000fe80000100800 */
[----:B------:R0:W-:Y:S04]  /*1dd40*/  STL [R1+0xf20], R112 ;  /* 0x000f207001007387 */ /* 0x0001e80000100800 */
[----:B0-----:R-:W4:Y:S04]  /*1dd50*/  LDL.LU R112, [R1+0x380] ;  /* 0x0003800001707983 */ /* 0x001f280000300800 */
[----:B------:R-:W4:Y:S04]  /*1dd60*/  LDL.LU R113, [R1+0x384] ;  /* 0x0003840001717983 */ /* 0x000f280000300800 */
[----:B------:R-:W4:Y:S04]  /*1dd70*/  LDL.LU R114, [R1+0x388] ;  /* 0x0003880001727983 */ /* 0x000f280000300800 */
[----:B------:R-:W4:Y:S01]  /*1dd80*/  LDL.LU R115, [R1+0x38c] ;  /* 0x00038c0001737983 */ /* 0x000f220000300800 */
[C---:B--2---:R-:W-:Y:S08]  /*1dd90*/  HMMA.16816.F32 R32, R8.reuse, R78, R32 ;  /* 0x0000004e0820723c */ /* 0x044ff00000001820 */
[C---:B---3--:R-:W-:Y:S08]  /*1dda0*/  HMMA.16816.F32 R12, R8.reuse, R82, R12 ;  /* 0x00000052080c723c */ /* 0x048ff0000000180c */
[----:B----4-:R-:W-:-:S15]  /*1ddb0*/  HMMA.16816.F32 R112, R8, R74, R112 ;  /* 0x0000004a0870723c */ /* 0x010fde0000001870 */
[----:B------:R-:W-:-:S04]  /*1ddc0*/  NOP ;  /* 0x0000000000007918 */ /* 0x000fc80000000000 */
[----:B------:R0:W-:Y:S04]  /*1ddd0*/  STL [R1+0x524], R113 ;  /* 0x0005247101007387 */ /* 0x0001e80000100800 */
[----:B------:R1:W-:Y:S04]  /*1dde0*/  STL.64 [R1+0x528], R114 ;  /* 0x0005287201007387 */ /* 0x0003e80000100a00 */
[----:B------:R2:W-:Y:S01]  /*1ddf0*/  STL [R1+0x510], R32 ;  /* 0x0005102001007387 */ /* 0x0005e20000100800 */
[----:B0-----:R-:W-:Y:S02]  /*1de00*/  IMAD.MOV.U32 R113, RZ, RZ, R34 ;  /* 0x000000ffff717224 */ /* 0x001fe400078e0022 */
[----:B-1----:R-:W-:Y:S01]  /*1de10*/  IMAD.MOV.U32 R115, RZ, RZ, R112 ;  /* 0x000000ffff737224 */ /* 0x002fe200078e0070 */
[----:B------:R-:W-:Y:S01]  /*1de20*/  MOV R114, R33 ;  /* 0x0000002100727202 */ /* 0x000fe20000000f00 */
[----:B------:R-:W-:-:S02]  /*1de30*/  IMAD.MOV.U32 R112, RZ, RZ, R35 ;  /* 0x000000ffff707224 */ /* 0x000fc400078e0023 */
[----:B------:R-:W3:Y:S04]  /*1de40*/  LDL.LU.64 R34, [R1+0x1020] ;  /* 0x0010200001227983 */ /* 0x000ee80000300a00 */
[----:B--2---:R-:W3:Y:S04]  /*1de50*/  LDL.LU.64 R32, [R1+0x1018] ;  /* 0x0010180001207983 */ /* 0x004ee80000300a00 */
[----:B------:R-:W2:Y:S04]  /*1de60*/  LDL.LU R8, [R1+0x260] ;  /* 0x0002600001087983 */ /* 0x000ea80000300800 */
[----:B------:R-:W-:Y:S04]  /*1de70*/  STL.64 [R1+0x4b0], R12 ;  /* 0x0004b00c01007387 */ /* 0x000fe80000100a00 */
[----:B------:R-:W-:Y:S04]  /*1de80*/  STL.64 [R1+0x4b8], R14 ;  /* 0x0004b80e01007387 */ /* 0x000fe80000100a00 */
[----:B------:R-:W2:Y:S04]  /*1de90*/  LDL.LU R9, [R1+0x264] ;  /* 0x0002640001097983 */ /* 0x000ea80000300800 */
[----:B------:R-:W2:Y:S04]  /*1dea0*/  LDL.LU R10, [R1+0x268] ;  /* 0x00026800010a7983 */ /* 0x000ea80000300800 */
[----:B------:R-:W2:Y:S01]  /*1deb0*/  LDL.LU R11, [R1+0x26c] ;  /* 0x00026c00010b7983 */ /* 0x000ea20000300800 */
[C---:B------:R-:W-:Y:S03]  /*1dec0*/  HMMA.16816.F32 R28, R4.reuse, R70, R28 ;  /* 0x00000046041c723c */ /* 0x040fe6000000181c */
[----:B------:R-:W-:Y:S05]  /*1ded0*/  LDSM.16.M88.4 R12, [R66+UR7+0x55800] ;  /* 0x05580007420c783b */ /* 0x000fea0008000200 */
[C---:B------:R-:W-:Y:S08]  /*1dee0*/  HMMA.16816.F32 R24, R4.reuse, R78, R24 ;  /* 0x0000004e0418723c */ /* 0x040ff00000001818 */
[C---:B------:R-:W-:Y:S03]  /*1def0*/  HMMA.16816.F32 R20, R4.reuse, R82, R20 ;  /* 0x000000520414723c */ /* 0x040fe60000001814 */
[----:B------:R-:W-:Y:S04]  /*1df00*/  STL.64 [R1+0x4a0], R28 ;  /* 0x0004a01c01007387 */ /* 0x000fe80000100a00 */
[----:B------:R0:W-:Y:S04]  /*1df10*/  STL.64 [R1+0x4a8], R30 ;  /* 0x0004a81e01007387 */ /* 0x0001e80000100a00 */
[----:B0-----:R-:W4:Y:S04]  /*1df20*/  LDL.LU.64 R30, [R1+0x1010] ;  /* 0x00101000011e7983 */ /* 0x001f280000300a00 */
[----:B------:R-:W4:Y:S01]  /*1df30*/  LDL.LU.64 R28, [R1+0x1008] ;  /* 0x00100800011c7983 */ /* 0x000f220000300a00 */
[----:B--2---:R-:W-:Y:S08]  /*1df40*/  HMMA.16816.F32 R8, R4, R74, R8 ;  /* 0x0000004a0408723c */ /* 0x004ff00000001808 */
[C---:B------:R-:W-:Y:S11]  /*1df50*/  HMMA.16816.F32 R4, R16.reuse, R70, R48 ;  /* 0x000000461004723c */ /* 0x040ff60000001830 */
[----:B------:R-:W-:Y:S04]  /*1df60*/  STL.64 [R1+0x500], R8 ;  /* 0x0005000801007387 */ /* 0x000fe80000100a00 */
[----:B------:R-:W-:Y:S04]  /*1df70*/  STL.64 [R1+0x508], R10 ;  /* 0x0005080a01007387 */ /* 0x000fe80000100a00 */
[----:B------:R-:W-:Y:S04]  /*1df80*/  STL.64 [R1+0x530], R24 ;  /* 0x0005301801007387 */ /* 0x000fe80000100a00 */
[----:B------:R0:W-:Y:S04]  /*1df90*/  STL.64 [R1+0x538], R26 ;  /* 0x0005381a01007387 */ /* 0x0001e80000100a00 */
[----:B------:R-:W-:Y:S04]  /*1dfa0*/  STL.64 [R1+0x4f0], R20 ;  /* 0x0004f01401007387 */ /* 0x000fe80000100a00 */
[----:B------:R1:W-:Y:S04]  /*1dfb0*/  STL.64 [R1+0x4f8], R22 ;  /* 0x0004f81601007387 */ /* 0x0003e80000100a00 */
[----:B------:R-:W2:Y:S04]  /*1dfc0*/  LDL.LU R48, [R1+0x1d0] ;  /* 0x0001d00001307983 */ /* 0x000ea80000300800 */
[----:B------:R-:W-:Y:S04]  /*1dfd0*/  STL.64 [R1+0x4e0], R4 ;  /* 0x0004e00401007387 */ /* 0x000fe80000100a00 */
[----:B------:R-:W-:Y:S04]  /*1dfe0*/  STL.64 [R1+0x4e8], R6 ;  /* 0x0004e80601007387 */ /* 0x000fe80000100a00 */
[----:B------:R-:W2:Y:S04]  /*1dff0*/  LDL.LU R49, [R1+0x1d4] ;  /* 0x0001d40001317983 */ /* 0x000ea80000300800 */
[----:B------:R-:W2:Y:S04]  /*1e000*/  LDL.LU R50, [R1+0x1d8] ;  /* 0x0001d80001327983 */ /* 0x000ea80000300800 */
[----:B------:R-:W2:Y:S01]  /*1e010*/  LDL.LU R51, [R1+0x1dc] ;  /* 0x0001dc0001337983 */ /* 0x000ea20000300800 */
[C---:B------:R-:W-:Y:S03]  /*1e020*/  HMMA.16816.F32 R116, R16.reuse, R74, R116 ;  /* 0x0000004a1074723c */ /* 0x040fe60000001874 */
[----:B------:R-:W-:Y:S04]  /*1e030*/  LDSM.16.M88.4 R8, [R66+UR7+0x56000] ;  /* 0x056000074208783b */ /* 0x000fe80008000200 */
[----:B------:R-:W-:Y:S01]  /*1e040*/  LDSM.16.M88.4 R4, [R66+UR7+0x56800] ;  /* 0x056800074204783b */ /* 0x000fe20008000200 */
[C---:B0-----:R-:W-:Y:S08]  /*1e050*/  HMMA.16816.F32 R24, R16.reuse, R78, R108 ;  /* 0x0000004e1018723c */ /* 0x041ff0000000186c */
[----:B-1----:R-:W-:Y:S08]  /*1e060*/  HMMA.16816.F32 R20, R16, R82, R120 ;  /* 0x000000521014723c */ /* 0x002ff00000001878 */
[C---:B------:R-:W-:Y:S01]  /*1e070*/  HMMA.16816.F32 R16, R100.reuse, R70, R44 ;  /* 0x000000466410723c */ /* 0x040fe2000000182c */
[----:B------:R-:W-:Y:S04]  /*1e080*/  STL.64 [R1+0x4d0], R116 ;  /* 0x0004d07401007387 */ /* 0x000fe80000100a00 */
[----:B------:R-:W-:Y:S04]  /*1e090*/  STL.64 [R1+0x4d8], R118 ;  /* 0x0004d87601007387 */ /* 0x000fe80000100a00 */
[----:B------:R-:W-:Y:S04]  /*1e0a0*/  STL.64 [R1+0x4c0], R24 ;  /* 0x0004c01801007387 */ /* 0x000fe80000100a00 */
[----:B------:R-:W-:Y:S04]  /*1e0b0*/  STL.64 [R1+0x4c8], R26 ;  /* 0x0004c81a01007387 */ /* 0x000fe80000100a00 */
[----:B------:R-:W3:Y:S04]  /*1e0c0*/  LDL.LU R44, [R1+0x1c0] ;  /* 0x0001c000012c7983 */ /* 0x000ee80000300800 */
[----:B------:R-:W-:Y:S04]  /*1e0d0*/  STL.64 [R1+0x490], R20 ;  /* 0x0004901401007387 */ /* 0x000fe80000100a00 */
[----:B------:R-:W-:Y:S04]  /*1e0e0*/  STL.64 [R1+0x498], R22 ;  /* 0x0004981601007387 */ /* 0x000fe80000100a00 */
[----:B------:R-:W-:Y:S04]  /*1e0f0*/  STL.64 [R1+0x480], R16 ;  /* 0x0004801001007387 */ /* 0x000fe80000100a00 */
[----:B------:R0:W-:Y:S04]  /*1e100*/  STL.64 [R1+0x488], R18 ;  /* 0x0004881201007387 */ /* 0x0001e80000100a00 */
[----:B------:R-:W3:Y:S04]  /*1e110*/  LDL.LU R45, [R1+0x1c4] ;  /* 0x0001c400012d7983 */ /* 0x000ee80000300800 */
[----:B------:R-:W3:Y:S01]  /*1e120*/  LDL.LU R46, [R1+0x1c8] ;  /* 0x0001c800012e7983 */ /* 0x000ee20000300800 */
[----:B0-----:R-:W-:Y:S03]  /*1e130*/  HMMA.16816.F32 R16, R100, R74, R40 ;  /* 0x0000004a6410723c */ /* 0x001fe60000001828 */
[----:B------:R-:W3:Y:S04]  /*1e140*/  LDL.LU R47, [R1+0x1cc] ;  /* 0x0001cc00012f7983 */ /* 0x000ee80000300800 */
[----:B------:R-:W3:-:S12]  /*1e150*/  LDL.LU R40, [R1+0x1b0] ;  /* 0x0001b00001287983 */ /* 0x000ed80000300800 */
[----:B------:R0:W-:Y:S04]  /*1e160*/  STL.64 [R1+0x470], R16 ;  /* 0x0004701001007387 */ /* 0x0001e80000100a00 */
[----:B------:R1:W-:Y:S04]  /*1e170*/  STL.64 [R1+0x478], R18 ;  /* 0x0004781201007387 */ /* 0x0003e80000100a00 */
[----:B------:R-:W4:Y:S04]  /*1e180*/  LDL.LU R41, [R1+0x1b4] ;  /* 0x0001b40001297983 */ /* 0x000f280000300800 */
[----:B------:R-:W4:Y:S04]  /*1e190*/  LDL.LU R42, [R1+0x1b8] ;  /* 0x0001b800012a7983 */ /* 0x000f280000300800 */
[----:B------:R-:W4:Y:S04]  /*1e1a0*/  LDL.LU R43, [R1+0x1bc] ;  /* 0x0001bc00012b7983 */ /* 0x000f280000300800 */
[----:B0-----:R-:W4:Y:S04]  /*1e1b0*/  LDL.LU R16, [R1+0x160] ;  /* 0x0001600001107983 */ /* 0x001f280000300800 */
        /* <DEDUP_REMOVED lines=16> */
[----:B------:R-:W-:Y:S01]  /*1e2c0*/  MOV R108, R124 ;  /* 0x0000007c006c7202 */ /* 0x000fe20000000f00 */
[----:B------:R-:W-:Y:S01]  /*1e2d0*/  IMAD.MOV.U32 R109, RZ, RZ, R3 ;  /* 0x000000ffff6d7224 */ /* 0x000fe200078e0003 */
[----:B------:R-:W-:Y:S01]  /*1e2e0*/  MOV R111, R0 ;  /* 0x00000000006f7202 */ /* 0x000fe20000000f00 */
[----:B------:R-:W-:Y:S01]  /*1e2f0*/  IMAD.MOV.U32 R110, RZ, RZ, R2 ;  /* 0x000000ffff6e7224 */ /* 0x000fe200078e0002 */
[----:B--2---:R-:W-:-:S15]  /*1e300*/  HMMA.16816.F32 R48, R100, R78, R48 ;  /* 0x0000004e6430723c */ /* 0x004fde0000001830 */
[----:B------:R-:W-:-:S04]  /*1e310*/  NOP ;  /* 0x0000000000007918 */ /* 0x000fc80000000000 */
[----:B------:R-:W-:Y:S04]  /*1e320*/  STL.64 [R1+0x460], R48 ;  /* 0x0004603001007387 */ /* 0x000fe80000100a00 */
[----:B------:R-:W-:Y:S04]  /*1e330*/  STL.64 [R1+0x468], R50 ;  /* 0x0004683201007387 */ /* 0x000fe80000100a00 */
[----:B------:R-:W2:Y:S04]  /*1e340*/  LDL.LU R121, [R1+0x144] ;  /* 0x0001440001797983 */ /* 0x000ea80000300800 */
[----:B------:R-:W2:Y:S04]  /*1e350*/  LDL.LU R122, [R1+0x148] ;  /* 0x00014800017a7983 */ /* 0x000ea80000300800 */
[----:B------:R-:W2:Y:S04]  /*1e360*/  LDL.LU R123, [R1+0x14c] ;  /* 0x00014c00017b7983 */ /* 0x000ea80000300800 */
[----:B------:R-:W2:Y:S04]  /*1e370*/  LDL.LU R124, [R1+0x1004] ;  /* 0x00100400017c7983 */ /* 0x000ea80000300800 */
[----:B------:R-:W2:Y:S04]  /*1e380*/  LDL.LU R3, [R1+0x1000] ;  /* 0x0010000001037983 */ /* 0x000ea80000300800 */
[----:B------:R-:W2:Y:S04]  /*1e390*/  LDL.LU R2, [R1+0xffc] ;  /* 0x000ffc0001027983 */ /* 0x000ea80000300800 */
[----:B------:R-:W2:Y:S01]  /*1e3a0*/  LDL.LU R0, [R1+0xff8] ;  /* 0x000ff80001007983 */ /* 0x000ea20000300800 */
[C---:B------:R-:W-:Y:S08]  /*1e3b0*/  HMMA.16816.F32 R92, R60.reuse, R70, R92 ;  /* 0x000000463c5c723c */ /* 0x040ff0000000185c */
[C---:B------:R-:W-:Y:S08]  /*1e3c0*/  HMMA.16816.F32 R52, R60.reuse, R74, R52 ;  /* 0x0000004a3c34723c */ /* 0x040ff00000001834 */
[C---:B------:R-:W-:Y:S08]  /*1e3d0*/  HMMA.16816.F32 R56, R60.reuse, R78, R56 ;  /* 0x0000004e3c38723c */ /* 0x040ff00000001838 */
[-C--:B------:R-:W-:Y:S01]  /*1e3e0*/  HMMA.16816.F32 R60, R60, R82.reuse, R104 ;  /* 0x000000523c3c723c */ /* 0x080fe20000001868 */
[----:B------:R-:W4:Y:S07]  /*1e3f0*/  LDSM.16.M88.4 R104, [R66+UR7+0x55000] ;  /* 0x055000074268783b */ /* 0x000f2e0008000200 */
[----:B---3--:R-:W-:Y:S01]  /*1e400*/  HMMA.16816.F32 R44, R100, R82, R44 ;  /* 0x00000052642c723c */ /* 0x008fe2000000182c */
[----:B------:R-:W3:-:S15]  /*1e410*/  LDL.LU R100, [R1+0x180] ;  /* 0x0001800001647983 */ /* 0x000ede0000300800 */
[----:B------:R-:W-:-:S03]  /*1e420*/  NOP ;  /* 0x0000000000007918 */ /* 0x000fc60000000000 */
[----:B------:R0:W-:Y:S01]  /*1e430*/  STL.64 [R1+0x420], R44 ;  /* 0x0004202c01007387 */ /* 0x0001e20000100a00 */
[----:B----4-:R-:W-:Y:S03]  /*1e440*/  HMMA.16816.F32 R40, R104, R70, R40 ;  /* 0x000000466828723c */ /* 0x010fe60000001828 */
[----:B------:R1:W-:Y:S04]  /*1e450*/  STL.64 [R1+0x428], R46 ;  /* 0x0004282e01007387 */ /* 0x0003e80000100a00 */
[----:B------:R-:W3:Y:S04]  /*1e460*/  LDL.LU R101, [R1+0x184] ;  /* 0x0001840001657983 */ /* 0x000ee80000300800 */
[----:B------:R-:W3:Y:S04]  /*1e470*/  LDL.LU R102, [R1+0x188] ;  /* 0x0001880001667983 */ /* 0x000ee80000300800 */
[----:B------:R-:W3:Y:S04]  /*1e480*/  LDL.LU R103, [R1+0x18c] ;  /* 0x00018c0001677983 */ /* 0x000ee80000300800 */
[----:B0-----:R-:W4:Y:S04]  /*1e490*/  LDL.LU R44, [R1+0x110] ;  /* 0x00011000012c7983 */ /* 0x001f280000300800 */
[----:B------:R-:W-:Y:S04]  /*1e4a0*/  STL.64 [R1+0x410], R40 ;  /* 0x0004102801007387 */ /* 0x000fe80000100a00 */
[----:B------:R2:W-:Y:S04]  /*1e4b0*/  STL.64 [R1+0x418], R42 ;  /* 0x0004182a01007387 */ /* 0x0005e80000100a00 */
[----:B------:R-:W4:Y:S04]  /*1e4c0*/  LDL.LU R45, [R1+0x114] ;  /* 0x00011400012d7983 */ /* 0x000f280000300800 */
[----:B-1----:R-:W4:Y:S04]  /*1e4d0*/  LDL.LU R46, [R1+0x118] ;  /* 0x00011800012e7983 */ /* 0x002f280000300800 */
[----:B------:R-:W4:Y:S04]  /*1e4e0*/  LDL.LU R47, [R1+0x11c] ;  /* 0x00011c00012f7983 */ /* 0x000f280000300800 */
[----:B------:R-:W4:Y:S04]  /*1e4f0*/  LDL.LU R48, [R1+0x130] ;  /* 0x0001300001307983 */ /* 0x000f280000300800 */
[----:B------:R-:W4:Y:S04]  /*1e500*/  LDL.LU R49, [R1+0x134] ;  /* 0x0001340001317983 */ /* 0x000f280000300800 */
[----:B------:R-:W4:Y:S01]  /*1e510*/  LDL.LU R50, [R1+0x138] ;  /* 0x0001380001327983 */ /* 0x000f220000300800 */
[----:B--2---:R-:W-:Y:S01]  /*1e520*/  IMAD.MOV.U32 R42, RZ, RZ, R124 ;  /* 0x000000ffff2a7224 */ /* 0x004fe200078e007c */
[----:B------:R-:W-:Y:S01]  /*1e530*/  MOV R41, R3 ;  /* 0x0000000300297202 */ /* 0x000fe20000000f00 */
[----:B------:R-:W-:-:S02]  /*1e540*/  IMAD.MOV.U32 R40, RZ, RZ, R2 ;  /* 0x000000ffff287224 */ /* 0x000fc400078e0002 */
[----:B------:R-:W-:Y:S02]  /*1e550*/  IMAD.MOV.U32 R51, RZ, RZ, R0 ;  /* 0x000000ffff337224 */ /* 0x000fe400078e0000 */
[----:B------:R-:W2:Y:S04]  /*1e560*/  LDL.LU R0, [R1+0xff4] ;  /* 0x000ff40001007983 */ /* 0x000ea80000300800 */
[----:B------:R-:W2:Y:S04]  /*1e570*/  LDL.LU R2, [R1+0xff0] ;  /* 0x000ff00001027983 */ /* 0x000ea80000300800 */
[----:B------:R-:W2:Y:S04]  /*1e580*/  LDL.LU R3, [R1+0xfec] ;  /* 0x000fec0001037983 */ /* 0x000ea80000300800 */
[----:B------:R-:W2:Y:S01]  /*1e590*/  LDL.LU R124, [R1+0xfe8] ;  /* 0x000fe800017c7983 */ /* 0x000ea20000300800 */
[C---:B------:R-:W-:Y:S08]  /*1e5a0*/  HMMA.16816.F32 R24, R104.reuse, R74, R24 ;  /* 0x0000004a6818723c */ /* 0x040ff00000001818 */
[C---:B------:R-:W-:Y:S11]  /*1e5b0*/  HMMA.16816.F32 R20, R104.reuse, R78, R20 ;  /* 0x0000004e6814723c */ /* 0x040ff60000001814 */
[----:B------:R-:W-:Y:S04]  /*1e5c0*/  STL.64 [R1+0x400], R24 ;  /* 0x0004001801007387 */ /* 0x000fe80000100a00 */
[----:B------:R0:W-:Y:S04]  /*1e5d0*/  STL.64 [R1+0x408], R26 ;  /* 0x0004081a01007387 */ /* 0x0001e80000100a00 */
[----:B0-----:R-:W2:Y:S04]  /*1e5e0*/  LDL.LU.64 R26, [R1+0xfe0] ;  /* 0x000fe000011a7983 */ /* 0x001ea80000300a00 */
[----:B------:R-:W2:Y:S04]  /*1e5f0*/  LDL.LU.64 R24, [R1+0xfd8] ;  /* 0x000fd80001187983 */ /* 0x000ea80000300a00 */
[----:B------:R-:W-:Y:S01]  /*1e600*/  STL.64 [R1+0x3f0], R20 ;  /* 0x0003f01401007387 */ /* 0x000fe20000100a00 */
[----:B---3--:R-:W-:Y:S03]  /*1e610*/  HMMA.16816.F32 R100, R104, R82, R100 ;  /* 0x000000526864723c */ /* 0x008fe60000001864 */
[----:B------:R0:W-:Y:S04]  /*1e620*/  STL.64 [R1+0x3f8], R22 ;  /* 0x0003f81601007387 */ /* 0x0001e80000100a00 */
[----:B0-----:R-:W3:Y:S04]  /*1e630*/  LDL.LU.64 R22, [R1+0xfd0] ;  /* 0x000fd00001167983 */ /* 0x001ee80000300a00 */
[----:B------:R-:W3:Y:S08]  /*1e640*/  LDL.LU.64 R20, [R1+0xfc8] ;  /* 0x000fc80001147983 */ /* 0x000ef00000300a00 */
[----:B------:R-:W-:Y:S04]  /*1e650*/  STL.64 [R1+0x3c0], R100 ;  /* 0x0003c06401007387 */ /* 0x000fe80000100a00 */
[----:B------:R-:W-:Y:S04]  /*1e660*/  STL.64 [R1+0x3c8], R102 ;  /* 0x0003c86601007387 */ /* 0x000fe80000100a00 */
[----:B------:R-:W3:Y:S01]  /*1e670*/  LDL R68, [R1+0x544] ;  /* 0x0005440001447983 */ /* 0x000ee20000100800 */
[----:B------:R-:W-:Y:S01]  /*1e680*/  IMAD.MOV.U32 R43, RZ, RZ, R125 ;  /* 0x000000ffff2b7224 */ /* 0x000fe200078e007d */
[C---:B----4-:R-:W-:Y:S02]  /*1e690*/  HMMA.16816.F32 R44, R8.reuse, R74, R44 ;  /* 0x0000004a082c723c */ /* 0x050fe4000000182c */
[----:B------:R-:W-:Y:S06]  /*1e6a0*/  LDSM.16.M88.4 R100, [R66+UR7+0x57000] ;  /* 0x057000074264783b */ /* 0x000fec0008000200 */
[C---:B------:R-:W-:Y:S08]  /*1e6b0*/  HMMA.16816.F32 R48, R8.reuse, R70, R48 ;  /* 0x000000460830723c */ /* 0x040ff00000001830 */
[----:B------:R-:W-:Y:S01]  /*1e6c0*/  HMMA.16816.F32 R40, R8, R78, R40 ;  /* 0x0000004e0828723c */ /* 0x000fe20000001828 */
[----:B--2---:R-:W-:Y:S01]  /*1e6d0*/  MOV R107, R0 ;  /* 0x00000000006b7202 */ /* 0x004fe20000000f00 */
[----:B------:R-:W-:-:S02]  /*1e6e0*/  IMAD.MOV.U32 R106, RZ, RZ, R2 ;  /* 0x000000ffff6a7224 */ /* 0x000fc400078e0002 */
[----:B------:R-:W-:Y:S01]  /*1e6f0*/  IMAD.MOV.U32 R105, RZ, RZ, R3 ;  /* 0x000000ffff697224 */ /* 0x000fe200078e0003 */
[----:B------:R-:W-:-:S07]  /*1e700*/  MOV R104, R124 ;  /* 0x0000007c00687202 */ /* 0x000fce0000000f00 */
[----:B------:R-:W-:-:S15]  /*1e710*/  HMMA.16816.F32 R104, R12, R70, R104 ;  /* 0x000000460c68723c */ /* 0x000fde0000001868 */
[----:B------:R-:W-:-:S04]  /*1e720*/  NOP ;  /* 0x0000000000007918 */ /* 0x000fc80000000000 */
[----:B------:R-:W-:Y:S04]  /*1e730*/  STL.64 [R1+0x3b0], R104 ;  /* 0x0003b06801007387 */ /* 0x000fe80000100a00 */
[----:B------:R0:W-:Y:S02]  /*1e740*/  STL.64 [R1+0x3b8], R106 ;  /* 0x0003b86a01007387 */ /* 0x0001e40000100a00 */
[C---:B0-----:R-:W-:Y:S08]  /*1e750*/  HMMA.16816.F32 R104, R12.reuse, R74, R16 ;  /* 0x0000004a0c68723c */ /* 0x041ff00000001810 */
[C---:B------:R-:W-:Y:S08]  /*1e760*/  HMMA.16816.F32 R16, R12.reuse, R78, R116 ;  /* 0x0000004e0c10723c */ /* 0x040ff00000001874 */
[----:B------:R-:W-:Y:S03]  /*1e770*/  HMMA.16816.F32 R12, R12, R82, R120 ;  /* 0x000000520c0c723c */ /* 0x000fe60000001878 */
[----:B------:R-:W-:Y:S04]  /*1e780*/  STL.64 [R1+0x3a0], R104 ;  /* 0x0003a06801007387 */ /* 0x000fe80000100a00 */
[----:B------:R-:W-:Y:S04]  /*1e790*/  STL.64 [R1+0x3a8], R106 ;  /* 0x0003a86a01007387 */ /* 0x000fe80000100a00 */
[----:B------:R-:W-:Y:S01]  /*1e7a0*/  IMAD.MOV.U32 R124, RZ, RZ, R16 ;  /* 0x000000ffff7c7224 */ /* 0x000fe200078e0010 */
[----:B------:R-:W-:Y:S07]  /*1e7b0*/  LDSM.16.M88.4 R104, [R66+UR7+0x57800] ;  /* 0x057800074268783b */ /* 0x000fee0008000200 */
[----:B------:R0:W-:Y:S01]  /*1e7c0*/  STL.64 [R1+0x380], R12 ;  /* 0x0003800c01007387 */ /* 0x0001e20000100a00 */
[----:B------:R-:W-:-:S03]  /*1e7d0*/  IMAD.MOV.U32 R125, RZ, RZ, R15 ;  /* 0x000000ffff7d7224 */ /* 0x000fc600078e000f */
[----:B------:R1:W-:Y:S04]  /*1e7e0*/  STL [R1+0x388], R14 ;  /* 0x0003880e01007387 */ /* 0x0003e80000100800 */
[----:B0-----:R-:W2:Y:S04]  /*1e7f0*/  LDL.LU R12, [R1+0x80] ;  /* 0x00008000010c7983 */ /* 0x001ea80000300800 */
[----:B------:R-:W2:Y:S04]  /*1e800*/  LDL.LU R13, [R1+0x84] ;  /* 0x00008400010d7983 */ /* 0x000ea80000300800 */
[----:B-1----:R-:W2:Y:S04]  /*1e810*/  LDL.LU R14, [R1+0x88] ;  /* 0x00008800010e7983 */ /* 0x002ea80000300800 */
[----:B------:R-:W2:Y:S04]  /*1e820*/  LDL.LU R15, [R1+0x8c] ;  /* 0x00008c00010f7983 */ /* 0x000ea80000300800 */
[----:B------:R-:W4:Y:S04]  /*1e830*/  LDL.LU R116, [R1+0x60] ;  /* 0x0000600001747983 */ /* 0x000f280000300800 */
[----:B------:R-:W4:Y:S04]  /*1e840*/  LDL.LU R117, [R1+0x64] ;  /* 0x0000640001757983 */ /* 0x000f280000300800 */
[----:B------:R-:W4:Y:S04]  /*1e850*/  LDL.LU R118, [R1+0x68] ;  /* 0x0000680001767983 */ /* 0x000f280000300800 */
[----:B------:R-:W4:Y:S04]  /*1e860*/  LDL.LU R119, [R1+0x6c] ;  /* 0x00006c0001777983 */ /* 0x000f280000300800 */
[----:B------:R-:W3:Y:S04]  /*1e870*/  LDL R16, [R1+0xc3c] ;  /* 0x000c3c0001107983 */ /* 0x000ee80000100800 */
[----:B------:R-:W3:Y:S04]  /*1e880*/  LDL.LU R120, [R1+0x50] ;  /* 0x0000500001787983 */ /* 0x000ee80000300800 */
[----:B------:R-:W3:Y:S04]  /*1e890*/  LDL.LU R121, [R1+0x54] ;  /* 0x0000540001797983 */ /* 0x000ee80000300800 */
[----:B------:R-:W3:Y:S04]  /*1e8a0*/  LDL.LU R122, [R1+0x58] ;  /* 0x00005800017a7983 */ /* 0x000ee80000300800 */
[----:B------:R-:W3:Y:S04]  /*1e8b0*/  LDL.LU R123, [R1+0x5c] ;  /* 0x00005c00017b7983 */ /* 0x000ee80000300800 */
[----:B------:R-:W3:Y:S04]  /*1e8c0*/  LDL.LU R66, [R1+0xfc0] ;  /* 0x000fc00001427983 */ /* 0x000ee80000300800 */
[----:B------:R-:W-:Y:S04]  /*1e8d0*/  STL.64 [R1+0x370], R48 ;  /* 0x0003703001007387 */ /* 0x000fe80000100a00 */
[----:B------:R0:W-:Y:S04]  /*1e8e0*/  STL.64 [R1+0x378], R50 ;  /* 0x0003783201007387 */ /* 0x0001e80000100a00 */
[----:B0-----:R-:W3:Y:S04]  /*1e8f0*/  LDL.LU.64 R50, [R1+0xfb8] ;  /* 0x000fb80001327983 */ /* 0x001ee80000300a00 */
[----:B------:R-:W3:Y:S04]  /*1e900*/  LDL.LU.64 R48, [R1+0xfb0] ;  /* 0x000fb00001307983 */ /* 0x000ee80000300a00 */
[----:B------:R-:W-:Y:S04]  /*1e910*/  STL.64 [R1+0x360], R44 ;  /* 0x0003602c01007387 */ /* 0x000fe80000100a00 */
[----:B------:R0:W-:Y:S04]  /*1e920*/  STL.64 [R1+0x368], R46 ;  /* 0x0003682e01007387 */ /* 0x0001e80000100a00 */
[----:B0-----:R-:W3:Y:S04]  /*1e930*/  LDL.LU.64 R46, [R1+0xfa8] ;  /* 0x000fa800012e7983 */ /* 0x001ee80000300a00 */
[----:B------:R-:W3:Y:S04]  /*1e940*/  LDL.LU.64 R44, [R1+0xfa0] ;  /* 0x000fa000012c7983 */ /* 0x000ee80000300a00 */
[----:B------:R-:W-:Y:S04]  /*1e950*/  STL.64 [R1+0x350], R40 ;  /* 0x0003502801007387 */ /* 0x000fe80000100a00 */
[----:B------:R0:W-:Y:S04]  /*1e960*/  STL.64 [R1+0x358], R42 ;  /* 0x0003582a01007387 */ /* 0x0001e80000100a00 */
[----:B0-----:R-:W3:Y:S04]  /*1e970*/  LDL.LU.64 R42, [R1+0xf98] ;  /* 0x000f9800012a7983 */ /* 0x001ee80000300a00 */
[----:B------:R-:W3:Y:S01]  /*1e980*/  LDL.LU.64 R40, [R1+0xf90] ;  /* 0x000f900001287983 */ /* 0x000ee20000300a00 */
[----:B--2---:R-:W-:Y:S08]  /*1e990*/  HMMA.16816.F32 R12, R8, R82, R12 ;  /* 0x00000052080c723c */ /* 0x004ff0000000180c */
[C---:B------:R-:W-:Y:S11]  /*1e9a0*/  HMMA.16816.F32 R8, R4.reuse, R70, R108 ;  /* 0x000000460408723c */ /* 0x040ff6000000186c */
[----:B------:R-:W-:Y:S04]  /*1e9b0*/  STL.64 [R1+0x2e0], R12 ;  /* 0x0002e00c01007387 */ /* 0x000fe80000100a00 */
[----:B------:R3:W-:Y:S04]  /*1e9c0*/  STL.64 [R1+0x2e8], R14 ;  /* 0x0002e80e01007387 */ /* 0x0007e80000100a00 */
[----:B------:R-:W-:Y:S04]  /*1e9d0*/  STL.64 [R1+0x340], R8 ;  /* 0x0003400801007387 */ /* 0x000fe80000100a00 */
[----:B------:R0:W-:Y:S01]  /*1e9e0*/  STL.64 [R1+0x348], R10 ;  /* 0x0003480a01007387 */ /* 0x0001e20000100a00 */
[----:B---3--:R-:W-:Y:S01]  /*1e9f0*/  HMMA.16816.F32 R12, R4, R74, R40 ;  /* 0x0000004a040c723c */ /* 0x008fe20000001828 */
[----:B------:R-:W-:Y:S01]  /*1ea00*/  IMAD.MOV.U32 R3, RZ, RZ, R17 ;  /* 0x000000ffff037224 */ /* 0x000fe200078e0011 */
[----:B------:R-:W-:Y:S01]  /*1ea10*/  MOV R2, R18 ;  /* 0x0000001200027202 */ /* 0x000fe20000000f00 */
[----:B------:R-:W-:Y:S01]  /*1ea20*/  IMAD.MOV.U32 R0, RZ, RZ, R19 ;  /* 0x000000ffff007224 */ /* 0x000fe200078e0013 */
[----:B------:R-:W-:-:S15]  /*1ea30*/  LDSM.16.M88.4 R40, [R68+UR7+0x50000] ;  /* 0x050000074428783b */ /* 0x000fde0008000200 */
[----:B------:R-:W-:Y:S04]  /*1ea40*/  STL.64 [R1+0x330], R12 ;  /* 0x0003300c01007387 */ /* 0x000fe80000100a00 */
[----:B------:R-:W-:Y:S04]  /*1ea50*/  STL.64 [R1+0x338], R14 ;  /* 0x0003380e01007387 */ /* 0x000fe80000100a00 */
[----:B------:R-:W1:Y:S01]  /*1ea60*/  LDSM.16.M88.4 R12, [R16+UR7+0x40000] ;  /* 0x04000007100c783b */ /* 0x000e620008000200 */
[C---:B0-----:R-:W-:Y:S03]  /*1ea70*/  HMMA.16816.F32 R8, R4.reuse, R78, R44 ;  /* 0x0000004e0408723c */ /* 0x041fe6000000182c */
[----:B------:R-:W2:Y:S04]  /*1ea80*/  LDL.LU R108, [R1+0x30] ;  /* 0x00003000016c7983 */ /* 0x000ea80000300800 */
[----:B------:R-:W-:Y:S01]  /*1ea90*/  LDSM.16.M88.4 R44, [R68+UR7+0x50800] ;  /* 0x05080007442c783b */ /* 0x000fe20008000200 */
[----:B------:R-:W-:Y:S11]  /*1eaa0*/  HMMA.16816.F32 R4, R4, R82, R48 ;  /* 0x000000520404723c */ /* 0x000ff60000001830 */
[----:B------:R-:W-:Y:S04]  /*1eab0*/  STL.64 [R1+0x320], R8 ;  /* 0x0003200801007387 */ /* 0x000fe80000100a00 */
[----:B------:R-:W-:Y:S04]  /*1eac0*/  STL.64 [R1+0x328], R10 ;  /* 0x0003280a01007387 */ /* 0x000fe80000100a00 */
[----:B------:R-:W2:Y:S04]  /*1ead0*/  LDL.LU R109, [R1+0x34] ;  /* 0x00003400016d7983 */ /* 0x000ea80000300800 */
[----:B------:R-:W2:Y:S04]  /*1eae0*/  LDL.LU R110, [R1+0x38] ;  /* 0x00003800016e7983 */ /* 0x000ea80000300800 */
[----:B------:R-:W2:Y:S04]  /*1eaf0*/  LDL.LU R111, [R1+0x3c] ;  /* 0x00003c00016f7983 */ /* 0x000ea80000300800 */
[----:B-1----:R-:W-:Y:S04]  /*1eb00*/  STL [R1+0xe6c], R14 ;  /* 0x000e6c0e01007387 */ /* 0x002fe80000100800 */
[----:B------:R-:W-:Y:S04]  /*1eb10*/  STL [R1+0xe68], R15 ;  /* 0x000e680f01007387 */ /* 0x000fe80000100800 */
[----:B------:R-:W3:Y:S04]  /*1eb20*/  LDL.LU R48, [R1+0x70] ;  /* 0x0000700001307983 */ /* 0x000ee80000300800 */
[----:B------:R-:W-:Y:S04]  /*1eb30*/  STL.64 [R1+0x2d0], R4 ;  /* 0x0002d00401007387 */ /* 0x000fe80000100a00 */
[----:B------:R-:W-:Y:S04]  /*1eb40*/  STL.64 [R1+0x2d8], R6 ;  /* 0x0002d80601007387 */ /* 0x000fe80000100a00 */
[----:B------:R-:W3:Y:S04]  /*1eb50*/  LDL.LU R49, [R1+0x74] ;  /* 0x0000740001317983 */ /* 0x000ee80000300800 */
[----:B------:R-:W3:Y:S04]  /*1eb60*/  LDL.LU R50, [R1+0x78] ;  /* 0x0000780001327983 */ /* 0x000ee80000300800 */
[----:B------:R-:W3:Y:S04]  /*1eb70*/  LDL.LU R51, [R1+0x7c] ;  /* 0x00007c0001337983 */ /* 0x000ee80000300800 */
[----:B------:R-:W0:Y:S04]  /*1eb80*/  LDSM.16.M88.4 R8, [R16+UR7+0x44000] ;  /* 0x044000071008783b */ /* 0x000e280008000200 */
[----:B------:R-:W1:Y:S04]  /*1eb90*/  LDSM.16.M88.4 R4, [R16+UR7+0x48000] ;  /* 0x048000071004783b */ /* 0x000e680008000200 */
[----:B------:R-:W1:Y:S01]  /*1eba0*/  LDSM.16.M88.4 R16, [R16+UR7+0x4c000] ;  /* 0x04c000071010783b */ /* 0x000e620008000200 */
[C---:B----4-:R-:W-:Y:S08]  /*1ebb0*/  HMMA.16816.F32 R116, R100.reuse, R74, R116 ;  /* 0x0000004a6474723c */ /* 0x050ff00000001874 */
[C---:B------:R-:W-:Y:S01]  /*1ebc0*/  HMMA.16816.F32 R120, R100.reuse, R78, R120 ;  /* 0x0000004e6478723c */ /* 0x040fe20000001878 */
[----:B0-----:R-:W-:Y:S04]  /*1ebd0*/  STL [R1+0xe70], R10 ;  /* 0x000e700a01007387 */ /* 0x001fe80000100800 */
[----:B------:R-:W-:Y:S04]  /*1ebe0*/  STL [R1+0xe54], R11 ;  /* 0x000e540b01007387 */ /* 0x000fe80000100800 */
[----:B-1----:R-:W-:Y:S04]  /*1ebf0*/  STL [R1+0xe4c], R6 ;  /* 0x000e4c0601007387 */ /* 0x002fe80000100800 */
[----:B------:R-:W-:Y:S04]  /*1ec00*/  STL [R1+0xe48], R7 ;  /* 0x000e480701007387 */ /* 0x000fe80000100800 */
[----:B------:R-:W-:Y:S04]  /*1ec10*/  STL [R1+0xe74], R18 ;  /* 0x000e741201007387 */ /* 0x000fe80000100800 */
[----:B------:R-:W-:Y:S01]  /*1ec20*/  STL [R1+0xe50], R19 ;  /* 0x000e501301007387 */ /* 0x000fe20000100800 */
[----:B---3--:R-:W-:-:S15]  /*1ec30*/  HMMA.16816.F32 R48, R100, R70, R48 ;  /* 0x000000466430723c */ /* 0x008fde0000001830 */
[----:B------:R-:W-:-:S04]  /*1ec40*/  NOP ;  /* 0x0000000000007918 */ /* 0x000fc80000000000 */
[----:B------:R-:W-:Y:S04]  /*1ec50*/  STL.64 [R1+0x2c0], R48 ;  /* 0x0002c03001007387 */ /* 0x000fe80000100a00 */
[----:B------:R-:W-:Y:S04]  /*1ec60*/  STL.64 [R1+0x2c8], R50 ;  /* 0x0002c83201007387 */ /* 0x000fe80000100a00 */
[----:B------:R-:W-:Y:S04]  /*1ec70*/  STL.64 [R1+0x310], R116 ;  /* 0x0003107401007387 */ /* 0x000fe80000100a00 */
[----:B------:R0:W-:Y:S01]  /*1ec80*/  STL.64 [R1+0x318], R118 ;  /* 0x0003187601007387 */ /* 0x0001e20000100a00 */
[----:B--2---:R-:W-:Y:S03]  /*1ec90*/  HMMA.16816.F32 R108, R104, R74, R108 ;  /* 0x0000004a686c723c */ /* 0x004fe6000000186c */
[----:B------:R-:W1:Y:S04]  /*1eca0*/  LDSM.16.M88.4 R48, [R68+UR7+0x51000] ;  /* 0x051000074430783b */ /* 0x000e680008000200 */
[----:B0-----:R-:W2:Y:S04]  /*1ecb0*/  LDL.LU.64 R118, [R1+0xf88] ;  /* 0x000f880001767983 */ /* 0x001ea80000300a00 */
[----:B------:R-:W3:Y:S04]  /*1ecc0*/  LDL.LU.64 R116, [R1+0xf80] ;  /* 0x000f800001747983 */ /* 0x000ee80000300a00 */
[----:B------:R-:W-:Y:S04]  /*1ecd0*/  STL.64 [R1+0x3e0], R120 ;  /* 0x0003e07801007387 */ /* 0x000fe80000100a00 */
[----:B------:R0:W-:Y:S04]  /*1ece0*/  STL.64 [R1+0x3e8], R122 ;  /* 0x0003e87a01007387 */ /* 0x0001e80000100a00 */
[----:B0-----:R-:W4:Y:S04]  /*1ecf0*/  LDL.LU.64 R122, [R1+0xf78] ;  /* 0x000f7800017a7983 */ /* 0x001f280000300a00 */
[----:B------:R-:W4:Y:S02]  /*1ed00*/  LDL.LU.64 R120, [R1+0xf70] ;  /* 0x000f700001787983 */ /* 0x000f240000300a00 */
[----:B----4-:R-:W-:Y:S01]  /*1ed10*/  HMMA.16816.F32 R120, R100, R82, R120 ;  /* 0x000000526478723c */ /* 0x010fe20000001878 */
[----:B--2---:R-:W-:-:S02]  /*1ed20*/  MOV R100, R118 ;  /* 0x0000007600647202 */ /* 0x004fc40000000f00 */
[----:B------:R-:W3:Y:S01]  /*1ed30*/  LDL.LU R118, [R1+0xf6c] ;  /* 0x000f6c0001767983 */ /* 0x000ee20000300800 */
[----:B------:R-:W-:-:S15]  /*1ed40*/  IMAD.MOV.U32 R101, RZ, RZ, R119 ;  /* 0x000000ffff657224 */ /* 0x000fde00078e0077 */
[----:B------:R0:W-:Y:S04]  /*1ed50*/  STL.64 [R1+0x450], R120 ;  /* 0x0004507801007387 */ /* 0x0001e80000100a00 */
[----:B------:R2:W-:Y:S04]  /*1ed60*/  STL.64 [R1+0x458], R122 ;  /* 0x0004587a01007387 */ /* 0x0005e80000100a00 */
[----:B------:R-:W3:Y:S01]  /*1ed70*/  LDL.LU R119, [R1+0xf68] ;  /* 0x000f680001777983 */ /* 0x000ee20000300800 */
[----:B------:R-:W-:Y:S01]  /*1ed80*/  IMAD.MOV.U32 R102, RZ, RZ, R69 ;  /* 0x000000ffff667224 */ /* 0x000fe200078e0045 */
[----:B------:R-:W-:-:S02]  /*1ed90*/  MOV R103, R77 ;  /* 0x0000004d00677202 */ /* 0x000fc40000000f00 */
[----:B------:R-:W4:Y:S01]  /*1eda0*/  LDL.LU R69, [R1+0xf64] ;  /* 0x000f640001457983 */ /* 0x000f220000300800 */
[----:B0-----:R-:W-:-:S03]  /*1edb0*/  IMAD.MOV.U32 R120, RZ, RZ, R76 ;  /* 0x000000ffff787224 */ /* 0x001fc600078e004c */
[----:B------:R-:W4:Y:S01]  /*1edc0*/  LDL.LU R77, [R1+0xf60] ;  /* 0x000f6000014d7983 */ /* 0x000f220000300800 */
[----:B------:R-:W-:-:S03]  /*1edd0*/  IMAD.MOV.U32 R121, RZ, RZ, R65 ;  /* 0x000000ffff797224 */ /* 0x000fc600078e0041 */
[----:B------:R-:W4:Y:S04]  /*1ede0*/  LDL.LU R76, [R1+0xf5c] ;  /* 0x000f5c00014c7983 */ /* 0x000f280000300800 */
[----:B------:R-:W4:Y:S01]  /*1edf0*/  LDL.LU R65, [R1+0xf58] ;  /* 0x000f580001417983 */ /* 0x000f220000300800 */
[----:B--2---:R-:W-:Y:S01]  /*1ee00*/  MOV R122, R81 ;  /* 0x00000051007a7202 */ /* 0x004fe20000000f00 */
[----:B------:R-:W-:Y:S01]  /*1ee10*/  IMAD.MOV.U32 R123, RZ, RZ, R80 ;  /* 0x000000ffff7b7224 */ /* 0x000fe200078e0050 */
[----:B------:R-:W-:Y:S01]  /*1ee20*/  MOV R81, R109 ;  /* 0x0000006d00517202 */ /* 0x000fe20000000f00 */
[----:B------:R-:W-:Y:S01]  /*1ee30*/  IMAD.MOV.U32 R80, RZ, RZ, R108 ;  /* 0x000000ffff507224 */ /* 0x000fe200078e006c */
[----:B---3--:R-:W-:-:S15]  /*1ee40*/  HMMA.16816.F32 R116, R104, R70, R116 ;  /* 0x000000466874723c */ /* 0x008fde0000001874 */
[----:B------:R-:W-:-:S04]  /*1ee50*/  NOP ;  /* 0x0000000000007918 */ /* 0x000fc80000000000 */
[----:B------:R0:W-:Y:S04]  /*1ee60*/  STL.64 [R1+0x440], R116 ;  /* 0x0004407401007387 */ /* 0x0001e80000100a00 */
[----:B------:R-:W-:Y:S04]  /*1ee70*/  STL.64 [R1+0x448], R118 ;  /* 0x0004487601007387 */ /* 0x000fe80000100a00 */
[----:B0-----:R-:W2:Y:S04]  /*1ee80*/  LDL.LU R116, [R1+0x20] ;  /* 0x0000200001747983 */ /* 0x001ea80000300800 */
[----:B------:R0:W-:Y:S04]  /*1ee90*/  STL.64 [R1+0x3d8], R110 ;  /* 0x0003d86e01007387 */ /* 0x0001e80000100a00 */
[----:B0-----:R-:W3:Y:S04]  /*1eea0*/  LDL.LU.64 R110, [R1+0xf50] ;  /* 0x000f5000016e7983 */ /* 0x001ee80000300a00 */
[----:B------:R-:W3:Y:S01]  /*1eeb0*/  LDL.LU.64 R108, [R1+0xf48] ;  /* 0x000f4800016c7983 */ /* 0x000ee20000300a00 */
[----:B----4-:R-:W-:Y:S01]  /*1eec0*/  IMAD.MOV.U32 R117, RZ, RZ, R77 ;  /* 0x000000ffff757224 */ /* 0x010fe200078e004d */
[----:B------:R-:W-:Y:S01]  /*1eed0*/  MOV R118, R76 ;  /* 0x0000004c00767202 */ /* 0x000fe20000000f00 */
[----:B------:R-:W-:Y:S01]  /*1eee0*/  IMAD.MOV.U32 R119, RZ, RZ, R69 ;  /* 0x000000ffff777224 */ /* 0x000fe200078e0045 */
[----:B------:R-:W-:Y:S01]  /*1eef0*/  HMMA.16816.F32 R20, R44, R16, R20 ;  /* 0x000000102c14723c */ /* 0x000fe20000001814 */
[----:B------:R-:W0:Y:S07]  /*1ef00*/  LDSM.16.M88.4 R68, [R68+UR7+0x51800] ;  /* 0x051800074444783b */ /* 0x000e2e0008000200 */
[C---:B--2---:R-:W-:Y:S08]  /*1ef10*/  HMMA.16816.F32 R76, R104.reuse, R78, R116 ;  /* 0x0000004e684c723c */ /* 0x044ff00000001874 */
[----:B---3--:R-:W-:Y:S11]  /*1ef20*/  HMMA.16816.F32 R108, R104, R82, R108 ;  /* 0x00000052686c723c */ /* 0x008ff6000000186c */
[----:B------:R-:W-:Y:S04]  /*1ef30*/  STL [R1+0xe94], R76 ;  /* 0x000e944c01007387 */ /* 0x000fe80000100800 */
[----:B------:R2:W-:Y:S04]  /*1ef40*/  STL [R1+0xe90], R77 ;  /* 0x000e904d01007387 */ /* 0x0005e80000100800 */
[----:B------:R3:W-:Y:S04]  /*1ef50*/  STL [R1+0xe8c], R78 ;  /* 0x000e8c4e01007387 */ /* 0x0007e80000100800 */
[----:B------:R4:W-:Y:S01]  /*1ef60*/  STL [R1+0xe88], R79 ;  /* 0x000e884f01007387 */ /* 0x0009e20000100800 */
[----:B--2---:R-:W-:-:S03]  /*1ef70*/  IMAD.MOV.U32 R77, RZ, RZ, R72 ;  /* 0x000000ffff4d7224 */ /* 0x004fc600078e0048 */
[----:B------:R-:W2:Y:S01]  /*1ef80*/  LDL.LU R76, [R1+0xa0] ;  /* 0x0000a000014c7983 */ /* 0x000ea20000300800 */
[----:B---3--:R-:W-:-:S03]  /*1ef90*/  IMAD.MOV.U32 R78, RZ, RZ, R73 ;  /* 0x000000ffff4e7224 */ /* 0x008fc600078e0049 */
[----:B------:R-:W3:Y:S01]  /*1efa0*/  LDL.LU R72, [R1+0xf40] ;  /* 0x000f400001487983 */ /* 0x000ee20000300800 */
[----:B------:R-:W-:Y:S01]  /*1efb0*/  IMAD.MOV.U32 R104, RZ, RZ, R65 ;  /* 0x000000ffff687224 */ /* 0x000fe200078e0041 */
[----:B----4-:R-:W-:Y:S02]  /*1efc0*/  MOV R79, R64 ;  /* 0x00000040004f7202 */ /* 0x010fe40000000f00 */
[----:B------:R-:W4:Y:S01]  /*1efd0*/  LDL.LU R73, [R1+0xf3c] ;  /* 0x000f3c0001497983 */ /* 0x000f220000300800 */
[----:B------:R-:W-:-:S03]  /*1efe0*/  IMAD.MOV.U32 R105, RZ, RZ, R66 ;  /* 0x000000ffff697224 */ /* 0x000fc600078e0042 */
[----:B------:R-:W2:Y:S01]  /*1eff0*/  LDL.LU R64, [R1+0xf38] ;  /* 0x000f380001407983 */ /* 0x000ea20000300800 */
[----:B------:R-:W-:-:S03]  /*1f000*/  MOV R106, R67 ;  /* 0x00000043006a7202 */ /* 0x000fc60000000f00 */
[----:B------:R-:W2:Y:S04]  /*1f010*/  LDL.LU R65, [R1+0xf34] ;  /* 0x000f340001417983 */ /* 0x000ea80000300800 */
[----:B------:R-:W-:Y:S04]  /*1f020*/  STL.64 [R1+0x300], R108 ;  /* 0x0003006c01007387 */ /* 0x000fe80000100a00 */
[----:B------:R-:W-:Y:S04]  /*1f030*/  STL.64 [R1+0x308], R110 ;  /* 0x0003086e01007387 */ /* 0x000fe80000100a00 */
[----:B------:R-:W2:Y:S04]  /*1f040*/  LDL.LU R66, [R1+0xf30] ;  /* 0x000f300001427983 */ /* 0x000ea80000300800 */
[----:B------:R-:W2:Y:S04]  /*1f050*/  LDL.LU R67, [R1+0xf2c] ;  /* 0x000f2c0001437983 */ /* 0x000ea80000300800 */
[----:B------:R-:W3:Y:S04]  /*1f060*/  LDL.LU R107, [R1+0xbc] ;  /* 0x0000bc00016b7983 */ /* 0x000ee80000300800 */
[----:B------:R0:W-:Y:S04]  /*1f070*/  STL.64 [R1+0xf08], R80 ;  /* 0x000f085001007387 */ /* 0x0001e80000100a00 */
[----:B0-----:R-:W3:Y:S04]  /*1f080*/  LDL.LU R80, [R1+0xc0] ;  /* 0x0000c00001507983 */ /* 0x001ee80000300800 */
[----:B------:R-:W3:Y:S04]  /*1f090*/  LDL.LU R81, [R1+0xc4] ;  /* 0x0000c40001517983 */ /* 0x000ee80000300800 */
[----:B------:R-:W3:Y:S01]  /*1f0a0*/  LDL R111, [R1+0x544] ;  /* 0x00054400016f7983 */ /* 0x000ee20000100800 */
[----:B--2---:R-:W-:Y:S03]  /*1f0b0*/  HMMA.16816.F32 R116, R40, R12, R64 ;  /* 0x0000000c2874723c */ /* 0x004fe60000001840 */
[----:B------:R-:W2:-:S15]  /*1f0c0*/  LDL.LU R64, [R1+0xd0] ;  /* 0x0000d00001407983 */ /* 0x000e9e0000300800 */
[----:B------:R-:W-:Y:S01]  /*1f0d0*/  NOP ;  /* 0x0000000000007918 */ /* 0x000fe20000000000 */
[----:B------:R-:W-:Y:S04]  /*1f0e0*/  STL.64 [R1+0x2f0], R116 ;  /* 0x0002f07401007387 */ /* 0x000fe80000100a00 */
[----:B------:R-:W-:Y:S04]  /*1f0f0*/  STL.64 [R1+0x2f8], R118 ;  /* 0x0002f87601007387 */ /* 0x000fe80000100a00 */
[----:B------:R-:W2:Y:S04]  /*1f100*/  LDL.LU R65, [R1+0xd4] ;  /* 0x0000d40001417983 */ /* 0x000ea80000300800 */
[----:B------:R-:W2:Y:S04]  /*1f110*/  LDL.LU R66, [R1+0xd8] ;  /* 0x0000d80001427983 */ /* 0x000ea80000300800 */
[----:B------:R-:W2:Y:S01]  /*1f120*/  LDL.LU R67, [R1+0xdc] ;  /* 0x0000dc0001437983 */ /* 0x000ea20000300800 */
[----:B----4-:R-:W-:-:S02]  /*1f130*/  IMAD.MOV.U32 R82, RZ, RZ, R73 ;  /* 0x000000ffff527224 */ /* 0x010fc400078e0049 */
[----:B---3--:R-:W-:Y:S01]  /*1f140*/  IMAD.MOV.U32 R83, RZ, RZ, R72 ;  /* 0x000000ffff537224 */ /* 0x008fe200078e0048 */
[----:B-1----:R-:W-:Y:S01]  /*1f150*/  HMMA.16816.F32 R24, R48, R12, R24 ;  /* 0x0000000c3018723c */ /* 0x002fe20000001818 */
[----:B------:R-:W0:Y:S04]  /*1f160*/  LDSM.16.M88.4 R72, [R111+UR7+0x52000] ;  /* 0x052000076f48783b */ /* 0x000e280008000200 */
[----:B------:R-:W1:-:S14]  /*1f170*/  LDSM.16.M88.4 R116, [R111+UR7+0x52800] ;  /* 0x052800076f74783b */ /* 0x000e5c0008000200 */
[----:B------:R-:W-:Y:S01]  /*1f180*/  IMAD.MOV.U32 R7, RZ, RZ, R27 ;  /* 0x000000ffff077224 */ /* 0x000fe200078e001b */
[----:B------:R-:W-:Y:S01]  /*1f190*/  MOV R6, R26 ;  /* 0x0000001a00067202 */ /* 0x000fe20000000f00 */
[----:B------:R-:W-:Y:S02]  /*1f1a0*/  IMAD.MOV.U32 R19, RZ, RZ, R25 ;  /* 0x000000ffff137224 */ /* 0x000fe400078e0019 */
[----:B------:R-:W-:Y:S02]  /*1f1b0*/  IMAD.MOV.U32 R11, RZ, RZ, R24 ;  /* 0x000000ffff0b7224 */ /* 0x000fe400078e0018 */
[----:B------:R-:W-:Y:S08]  /*1f1c0*/  HMMA.16816.F32 R24, R68, R12, R92 ;  /* 0x0000000c4418723c */ /* 0x000ff0000000185c */
[----:B--2---:R-:W-:-:S15]  /*1f1d0*/  HMMA.16816.F32 R64, R40, R8, R64 ;  /* 0x000000082840723c */ /* 0x004fde0000001840 */
[----:B------:R-:W-:-:S04]  /*1f1e0*/  NOP ;  /* 0x0000000000007918 */ /* 0x000fc80000000000 */
[----:B------:R-:W-:Y:S04]  /*1f1f0*/  STL.64 [R1+0x2b0], R64 ;  /* 0x0002b04001007387 */ /* 0x000fe80000100a00 */
[----:B------:R2:W-:Y:S02]  /*1f200*/  STL.64 [R1+0x2b8], R66 ;  /* 0x0002b84201007387 */ /* 0x0005e40000100a00 */
[C---:B--2---:R-:W-:Y:S08]  /*1f210*/  HMMA.16816.F32 R64, R40.reuse, R4, R80 ;  /* 0x000000042840723c */ /* 0x044ff00000001850 */
[----:B------:R-:W-:Y:S08]  /*1f220*/  HMMA.16816.F32 R80, R40, R16, R104 ;  /* 0x000000102850723c */ /* 0x000ff00000001868 */
[C---:B------:R-:W-:Y:S03]  /*1f230*/  HMMA.16816.F32 R40, R44.reuse, R8, R100 ;  /* 0x000000082c28723c */ /* 0x040fe60000001864 */
[----:B------:R-:W-:Y:S04]  /*1f240*/  STL.64 [R1+0x2a0], R64 ;  /* 0x0002a04001007387 */ /* 0x000fe80000100a00 */
[----:B------:R2:W-:Y:S02]  /*1f250*/  STL.64 [R1+0x2a8], R66 ;  /* 0x0002a84201007387 */ /* 0x0005e40000100a00 */
[----:B--2---:R-:W-:Y:S10]  /*1f260*/  HMMA.16816.F32 R64, R44, R12, R76 ;  /* 0x0000000c2c40723c */ /* 0x004ff4000000184c */
[----:B------:R-:W-:Y:S01]  /*1f270*/  MOV R76, R40 ;  /* 0x00000028004c7202 */ /* 0x000fe20000000f00 */
[----:B------:R-:W-:Y:S01]  /*1f280*/  IMAD.MOV.U32 R77, RZ, RZ, R41 ;  /* 0x000000ffff4d7224 */ /* 0x000fe200078e0029 */
[----:B------:R-:W-:Y:S01]  /*1f290*/  MOV R79, R43 ;  /* 0x0000002b004f7202 */ /* 0x000fe20000000f00 */
[----:B------:R-:W-:-:S02]  /*1f2a0*/  IMAD.MOV.U32 R78, RZ, RZ, R42 ;  /* 0x000000ffff4e7224 */ /* 0x000fc400078e002a */
[----:B------:R-:W-:Y:S01]  /*1f2b0*/  HMMA.16816.F32 R40, R44, R4, R120 ;  /* 0x000000042c28723c */ /* 0x000fe20000001878 */
[----:B------:R-:W-:Y:S04]  /*1f2c0*/  STL.64 [R1+0x290], R80 ;  /* 0x0002905001007387 */ /* 0x000fe80000100a00 */
[----:B------:R-:W-:Y:S01]  /*1f2d0*/  STL.64 [R1+0x298], R82 ;  /* 0x0002985201007387 */ /* 0x000fe20000100a00 */
[----:B------:R-:W-:Y:S01]  /*1f2e0*/  IMAD.MOV.U32 R101, RZ, RZ, R114 ;  /* 0x000000ffff657224 */ /* 0x000fe200078e0072 */
[----:B------:R-:W-:Y:S01]  /*1f2f0*/  MOV R102, R113 ;  /* 0x0000007100667202 */ /* 0x000fe20000000f00 */
[----:B------:R-:W-:Y:S01]  /*1f300*/  IMAD.MOV.U32 R103, RZ, RZ, R112 ;  /* 0x000000ffff677224 */ /* 0x000fe200078e0070 */
[----:B------:R-:W-:Y:S04]  /*1f310*/  LDSM.16.M88.4 R44, [R111+UR7+0x53800] ;  /* 0x053800076f2c783b */ /* 0x000fe80008000200 */
[----:B------:R-:W-:Y:S04]  /*1f320*/  STL.64 [R1+0x280], R64 ;  /* 0x0002804001007387 */ /* 0x000fe80000100a00 */
[----:B------:R-:W-:Y:S04]  /*1f330*/  STL.64 [R1+0x288], R66 ;  /* 0x0002884201007387 */ /* 0x000fe80000100a00 */
[----:B------:R-:W-:Y:S04]  /*1f340*/  STL [R1+0xea4], R79 ;  /* 0x000ea44f01007387 */ /* 0x000fe80000100800 */
[----:B------:R-:W-:Y:S04]  /*1f350*/  STL [R1+0xea0], R78 ;  /* 0x000ea04e01007387 */ /* 0x000fe80000100800 */
[----:B------:R-:W-:Y:S04]  /*1f360*/  STL [R1+0xe9c], R77 ;  /* 0x000e9c4d01007387 */ /* 0x000fe80000100800 */
[----:B------:R-:W-:Y:S04]  /*1f370*/  STL [R1+0xe98], R76 ;  /* 0x000e984c01007387 */ /* 0x000fe80000100800 */
[----:B------:R-:W-:Y:S04]  /*1f380*/  STL.64 [R1+0x260], R40 ;  /* 0x0002602801007387 */ /* 0x000fe80000100a00 */
[----:B------:R-:W-:Y:S04]  /*1f390*/  STL.64 [R1+0x268], R42 ;  /* 0x0002682a01007387 */ /* 0x000fe80000100a00 */
[----:B------:R-:W-:Y:S04]  /*1f3a0*/  STL.64 [R1+0x250], R20 ;  /* 0x0002501401007387 */ /* 0x000fe80000100a00 */
[----:B------:R2:W-:Y:S02]  /*1f3b0*/  STL.64 [R1+0x258], R22 ;  /* 0x0002581601007387 */ /* 0x0005e40000100a00 */
[----:B--2---:R-:W-:Y:S02]  /*1f3c0*/  HMMA.16816.F32 R20, R48, R8, R28 ;  /* 0x000000083014723c */ /* 0x004fe4000000181c */
[----:B------:R2:W-:Y:S01]  /*1f3d0*/  STL [R1+0xe84], R7 ;  /* 0x000e840701007387 */ /* 0x0005e20000100800 */
[----:B------:R-:W-:-:S03]  /*1f3e0*/  IMAD.MOV.U32 R104, RZ, RZ, R115 ;  /* 0x000000ffff687224 */ /* 0x000fc600078e0073 */
[----:B------:R-:W3:-:S13]  /*1f3f0*/  LDSM.16.M88.4 R28, [R111+UR7+0x53000] ;  /* 0x053000076f1c783b */ /* 0x000eda0008000200 */
[----:B------:R-:W-:Y:S01]  /*1f400*/  IMAD.MOV.U32 R18, RZ, RZ, R20 ;  /* 0x000000ffff127224 */ /* 0x000fe200078e0014 */
[----:B------:R-:W-:Y:S01]  /*1f410*/  MOV R10, R21 ;  /* 0x00000015000a7202 */ /* 0x000fe20000000f00 */
[----:B------:R-:W-:Y:S02]  /*1f420*/  IMAD.MOV.U32 R14, RZ, RZ, R22 ;  /* 0x000000ffff0e7224 */ /* 0x000fe400078e0016 */
[----:B------:R-:W-:Y:S02]  /*1f430*/  IMAD.MOV.U32 R15, RZ, RZ, R23 ;  /* 0x000000ffff0f7224 */ /* 0x000fe400078e0017 */
[----:B------:R-:W-:Y:S01]  /*1f440*/  HMMA.16816.F32 R20, R48, R4, R32 ;  /* 0x000000043014723c */ /* 0x000fe20000001820 */
[----:B------:R4:W-:Y:S04]  /*1f450*/  STL [R1+0xe80], R6 ;  /* 0x000e800601007387 */ /* 0x0009e80000100800 */
[----:B------:R-:W-:Y:S04]  /*1f460*/  STL [R1+0xe7c], R19 ;  /* 0x000e7c1301007387 */ /* 0x000fe80000100800 */
[----:B------:R0:W-:Y:S04]  /*1f470*/  STL [R1+0xe78], R11 ;  /* 0x000e780b01007387 */ /* 0x0001e80000100800 */
[----:B------:R-:W-:Y:S06]  /*1f480*/  LDSM.16.M88.4 R32, [R111+UR7+0x55800] ;  /* 0x055800076f20783b */ /* 0x000fec0008000200 */
[----:B--2---:R-:W-:Y:S01]  /*1f490*/  MOV R7, R20 ;  /* 0x0000001400077202 */ /* 0x004fe20000000f00 */
[----:B----4-:R-:W-:Y:S01]  /*1f4a0*/  IMAD.MOV.U32 R6, RZ, RZ, R21 ;  /* 0x000000ffff067224 */ /* 0x010fe200078e0015 */
[----:B0-----:R-:W-:Y:S01]  /*1f4b0*/  MOV R11, R23 ;  /* 0x00000017000b7202 */ /* 0x001fe20000000f00 */
[----:B------:R-:W-:-:S02]  /*1f4c0*/  IMAD.MOV.U32 R19, RZ, RZ, R22 ;  /* 0x000000ffff137224 */ /* 0x000fc400078e0016 */
[----:B------:R-:W-:Y:S01]  /*1f4d0*/  HMMA.16816.F32 R20, R48, R16, R36 ;  /* 0x000000103014723c */ /* 0x000fe20000001824 */
        /* <DEDUP_REMOVED lines=8> */
[----:B------:R-:W-:Y:S04]  /*1f560*/  STL.64 [R1+0x210], R20 ;  /* 0x0002101401007387 */ /* 0x000fe80000100a00 */
[----:B------:R0:W-:Y:S04]  /*1f570*/  STL.64 [R1+0x218], R22 ;  /* 0x0002181601007387 */ /* 0x0001e80000100a00 */
[----:B------:R-:W-:Y:S04]  /*1f580*/  LDSM.16.M88.4 R48, [R111+UR7+0x54800] ;  /* 0x054800076f30783b */ /* 0x000fe80008000200 */
[----:B------:R-:W-:Y:S01]  /*1f590*/  LDSM.16.M88.4 R36, [R111+UR7+0x56000] ;  /* 0x056000076f24783b */ /* 0x000fe20008000200 */
[----:B0-----:R-:W-:Y:S03]  /*1f5a0*/  HMMA.16816.F32 R20, R68, R8, R52 ;  /* 0x000000084414723c */ /* 0x001fe60000001834 */
[----:B------:R-:W-:Y:S04]  /*1f5b0*/  STL.64 [R1+0x200], R24 ;  /* 0x0002001801007387 */ /* 0x000fe80000100a00 */
[----:B------:R0:W-:-:S12]  /*1f5c0*/  STL.64 [R1+0x208], R26 ;  /* 0x0002081a01007387 */ /* 0x0001d80000100a00 */
[----:B------:R-:W-:Y:S01]  /*1f5d0*/  IMAD.MOV.U32 R11, RZ, RZ, R20 ;  /* 0x000000ffff0b7224 */ /* 0x000fe200078e0014 */
[----:B------:R-:W-:Y:S01]  /*1f5e0*/  MOV R6, R22 ;  /* 0x0000001600067202 */ /* 0x000fe20000000f00 */
[----:B------:R-:W-:Y:S02]  /*1f5f0*/  IMAD.MOV.U32 R19, RZ, RZ, R21 ;  /* 0x000000ffff137224 */ /* 0x000fe400078e0015 */
[----:B------:R-:W-:Y:S02]  /*1f600*/  IMAD.MOV.U32 R7, RZ, RZ, R23 ;  /* 0x000000ffff077224 */ /* 0x000fe400078e0017 */
[C---:B------:R-:W-:Y:S08]  /*1f610*/  HMMA.16816.F32 R20, R68.reuse, R16, R60 ;  /* 0x000000104414723c */ /* 0x040ff0000000183c */
[----:B0-----:R-:W-:Y:S01]  /*1f620*/  HMMA.16816.F32 R24, R68, R4, R56 ;  /* 0x000000044418723c */ /* 0x001fe20000001838 */
[----:B------:R0:W-:Y:S04]  /*1f630*/  STL [R1+0xed4], R7 ;  /* 0x000ed40701007387 */ /* 0x0001e80000100800 */
[----:B------:R2:W-:Y:S04]  /*1f640*/  STL [R1+0xed0], R6 ;  /* 0x000ed00601007387 */ /* 0x0005e80000100800 */
[----:B------:R4:W-:Y:S02]  /*1f650*/  STL [R1+0xecc], R19 ;  /* 0x000ecc1301007387 */ /* 0x0009e40000100800 */
[----:B0-----:R-:W-:-:S02]  /*1f660*/  IMAD.MOV.U32 R7, RZ, RZ, R20 ;  /* 0x000000ffff077224 */ /* 0x001fc400078e0014 */
[----:B------:R0:W-:Y:S01]  /*1f670*/  STL [R1+0xec8], R11 ;  /* 0x000ec80b01007387 */ /* 0x0001e20000100800 */
[----:B--2---:R-:W-:-:S03]  /*1f680*/  MOV R6, R21 ;  /* 0x0000001500067202 */ /* 0x004fc60000000f00 */
[----:B------:R-:W2:Y:S01]  /*1f690*/  LDSM.16.M88.4 R56, [R111+UR7+0x54000] ;  /* 0x054000076f38783b */ /* 0x000ea20008000200 */
[----:B----4-:R-:W-:-:S03]  /*1f6a0*/  IMAD.MOV.U32 R19, RZ, RZ, R22 ;  /* 0x000000ffff137224 */ /* 0x010fc600078e0016 */
[----:B------:R-:W-:Y:S01]  /*1f6b0*/  STL.64 [R1+0x1e0], R24 ;  /* 0x0001e01801007387 */ /* 0x000fe20000100a00 */
[----:B0-----:R-:W-:Y:S02]  /*1f6c0*/  IMAD.MOV.U32 R11, RZ, RZ, R23 ;  /* 0x000000ffff0b7224 */ /* 0x001fe400078e0017 */
[C---:B------:R-:W-:Y:S01]  /*1f6d0*/  HMMA.16816.F32 R20, R72.reuse, R8, R84 ;  /* 0x000000084814723c */ /* 0x040fe20000001854 */
[----:B------:R0:W-:Y:S07]  /*1f6e0*/  STL.64 [R1+0x1e8], R26 ;  /* 0x0001e81a01007387 */ /* 0x0001ee0000100a00 */
[----:B0-----:R-:W-:Y:S01]  /*1f6f0*/  HMMA.16816.F32 R24, R72, R12, R96 ;  /* 0x0000000c4818723c */ /* 0x001fe20000001860 */
[----:B------:R0:W-:Y:S04]  /*1f700*/  STL [R1+0xee4], R11 ;  /* 0x000ee40b01007387 */ /* 0x0001e80000100800 */
[----:B------:R-:W-:Y:S06]  /*1f710*/  STL [R1+0xee0], R19 ;  /* 0x000ee01301007387 */ /* 0x000fec0000100800 */
[----:B------:R-:W-:Y:S01]  /*1f720*/  MOV R18, R23 ;  /* 0x0000001700127202 */ /* 0x000fe20000000f00 */
[----:B------:R-:W-:Y:S01]  /*1f730*/  IMAD.MOV.U32 R10, RZ, RZ, R22 ;  /* 0x000000ffff0a7224 */ /* 0x000fe200078e0016 */
[----:B------:R4:W-:Y:S01]  /*1f740*/  STL [R1+0xedc], R7 ;  /* 0x000edc0701007387 */ /* 0x0009e20000100800 */
[----:B------:R-:W-:Y:S01]  /*1f750*/  IMAD.MOV.U32 R14, RZ, RZ, R21 ;  /* 0x000000ffff0e7224 */ /* 0x000fe200078e0015 */
[----:B------:R-:W-:-:S02]  /*1f760*/  MOV R15, R20 ;  /* 0x00000014000f7202 */ /* 0x000fc40000000f00 */
[----:B------:R0:W-:Y:S04]  /*1f770*/  STL [R1+0xed8], R6 ;  /* 0x000ed80601007387 */ /* 0x0001e80000100800 */
[----:B------:R-:W-:Y:S04]  /*1f780*/  STL.64 [R1+0x1c0], R24 ;  /* 0x0001c01801007387 */ /* 0x000fe80000100a00 */
[----:B------:R-:W-:Y:S04]  /*1f790*/  STL.64 [R1+0x1c8], R26 ;  /* 0x0001c81a01007387 */ /* 0x000fe80000100a00 */
[----:B------:R0:W-:Y:S04]  /*1f7a0*/  STL [R1+0xef4], R18 ;  /* 0x000ef41201007387 */ /* 0x0001e80000100800 */
[----:B------:R0:W-:Y:S04]  /*1f7b0*/  STL [R1+0xef0], R10 ;  /* 0x000ef00a01007387 */ /* 0x0001e80000100800 */
[----:B------:R-:W-:Y:S04]  /*1f7c0*/  STL [R1+0xeec], R14 ;  /* 0x000eec0e01007387 */ /* 0x000fe80000100800 */
[----:B------:R0:W-:Y:S04]  /*1f7d0*/  STL [R1+0xee8], R15 ;  /* 0x000ee80f01007387 */ /* 0x0001e80000100800 */
[----:B------:R-:W2:Y:S04]  /*1f7e0*/  LDL.LU R76, [R1+0x40] ;  /* 0x00004000014c7983 */ /* 0x000ea80000300800 */
[----:B------:R-:W2:Y:S04]  /*1f7f0*/  LDL.LU R77, [R1+0x44] ;  /* 0x00004400014d7983 */ /* 0x000ea80000300800 */
[----:B------:R-:W2:Y:S04]  /*1f800*/  LDL.LU R78, [R1+0x48] ;  /* 0x00004800014e7983 */ /* 0x000ea80000300800 */
[----:B------:R-:W2:Y:S04]  /*1f810*/  LDL.LU R79, [R1+0x4c] ;  /* 0x00004c00014f7983 */ /* 0x000ea80000300800 */
[----:B------:R-:W2:Y:S04]  /*1f820*/  LDL.LU R100, [R1+0x510] ;  /* 0x0005100001647983 */ /* 0x000ea80000300800 */
[----:B------:R-:W2:Y:S04]  /*1f830*/  LDL.LU R114, [R1+0xf28] ;  /* 0x000f280001727983 */ /* 0x000ea80000300800 */
[----:B------:R-:W3:Y:S04]  /*1f840*/  LDL.LU R113, [R1+0xf24] ;  /* 0x000f240001717983 */ /* 0x000ee80000300800 */
[----:B------:R-:W4:Y:S04]  /*1f850*/  LDL.LU R112, [R1+0xf20] ;  /* 0x000f200001707983 */ /* 0x000f280000300800 */
[----:B------:R-:W4:Y:S04]  /*1f860*/  LDL.LU R40, [R1+0xe0] ;  /* 0x0000e00001287983 */ /* 0x000f280000300800 */
[----:B------:R-:W4:Y:S04]  /*1f870*/  LDL.LU R41, [R1+0xe4] ;  /* 0x0000e40001297983 */ /* 0x000f280000300800 */
[----:B------:R-:W4:Y:S04]  /*1f880*/  LDL.LU R42, [R1+0xe8] ;  /* 0x0000e800012a7983 */ /* 0x000f280000300800 */
[----:B------:R-:W4:Y:S04]  /*1f890*/  LDL.LU R43, [R1+0xec] ;  /* 0x0000ec00012b7983 */ /* 0x000f280000300800 */
[----:B------:R-:W1:Y:S04]  /*1f8a0*/  LDL.LU R120, [R1+0x100] ;  /* 0x0001000001787983 */ /* 0x000e680000300800 */
[----:B------:R-:W1:Y:S04]  /*1f8b0*/  LDL.LU R121, [R1+0x104] ;  /* 0x0001040001797983 */ /* 0x000e680000300800 */
[----:B------:R-:W1:Y:S04]  /*1f8c0*/  LDL.LU R122, [R1+0x108] ;  /* 0x00010800017a7983 */ /* 0x000e680000300800 */
[----:B------:R-:W1:Y:S04]  /*1f8d0*/  LDL.LU R123, [R1+0x10c] ;  /* 0x00010c00017b7983 */ /* 0x000e680000300800 */
[----:B------:R-:W4:Y:S04]  /*1f8e0*/  LDL.LU R64, [R1+0x120] ;  /* 0x0001200001407983 */ /* 0x000f280000300800 */
[----:B------:R-:W4:Y:S04]  /*1f8f0*/  LDL.LU R65, [R1+0x124] ;  /* 0x0001240001417983 */ /* 0x000f280000300800 */
[----:B------:R-:W4:Y:S04]  /*1f900*/  LDL.LU R66, [R1+0x128] ;  /* 0x0001280001427983 */ /* 0x000f280000300800 */
[----:B------:R-:W4:Y:S04]  /*1f910*/  LDL.LU R67, [R1+0x12c] ;  /* 0x00012c0001437983 */ /* 0x000f280000300800 */
[----:B------:R-:W4:Y:S01]  /*1f920*/  LDL.LU R80, [R1+0x430] ;  /* 0x0004300001507983 */ /* 0x000f220000300800 */
[----:B--2---:R-:W-:Y:S01]  /*1f930*/  IMAD.MOV.U32 R83, RZ, RZ, R114 ;  /* 0x000000ffff537224 */ /* 0x004fe200078e0072 */
[----:B---3--:R-:W-:Y:S01]  /*1f940*/  MOV R82, R113 ;  /* 0x0000007100527202 */ /* 0x008fe20000000f00 */
[----:B----4-:R-:W-:-:S02]  /*1f950*/  IMAD.MOV.U32 R81, RZ, RZ, R112 ;  /* 0x000000ffff517224 */ /* 0x010fc400078e0070 */
[----:B------:R-:W2:Y:S04]  /*1f960*/  LDL.LU R112, [R1+0xf1c] ;  /* 0x000f1c0001707983 */ /* 0x000ea80000300800 */
[----:B------:R-:W2:Y:S04]  /*1f970*/  LDL.LU R113, [R1+0xf18] ;  /* 0x000f180001717983 */ /* 0x000ea80000300800 */
[----:B------:R-:W2:Y:S04]  /*1f980*/  LDL.LU R114, [R1+0xf14] ;  /* 0x000f140001727983 */ /* 0x000ea80000300800 */
[----:B------:R-:W2:Y:S04]  /*1f990*/  LDL.LU R115, [R1+0xf10] ;  /* 0x000f100001737983 */ /* 0x000ea80000300800 */
[----:B------:R-:W3:Y:S04]  /*1f9a0*/  LDL.LU R105, [R1+0x524] ;  /* 0x0005240001697983 */ /* 0x000ee80000300800 */
[----:B------:R-:W3:Y:S04]  /*1f9b0*/  LDL.LU R106, [R1+0x528] ;  /* 0x00052800016a7983 */ /* 0x000ee80000300800 */
[----:B------:R-:W3:Y:S01]  /*1f9c0*/  LDL.LU R107, [R1+0x52c] ;  /* 0x00052c00016b7983 */ /* 0x000ee20000300800 */
[----:B------:R-:W-:-:S15]  /*1f9d0*/  HMMA.16816.F32 R20, R72, R4, R88 ;  /* 0x000000044814723c */ /* 0x000fde0000001858 */
[----:B------:R-:W-:-:S04]  /*1f9e0*/  NOP ;  /* 0x0000000000007918 */ /* 0x000fc80000000000 */
[----:B0-----:R-:W-:Y:S01]  /*1f9f0*/  IMAD.MOV.U32 R11, RZ, RZ, R20 ;  /* 0x000000ffff0b7224 */ /* 0x001fe200078e0014 */
[----:B------:R-:W-:Y:S01]  /*1fa00*/  MOV R7, R22 ;  /* 0x0000001600077202 */ /* 0x000fe20000000f00 */
[----:B------:R-:W-:Y:S02]  /*1fa10*/  IMAD.MOV.U32 R19, RZ, RZ, R21 ;  /* 0x000000ffff137224 */ /* 0x000fe400078e0015 */
[----:B------:R-:W-:Y:S01]  /*1fa20*/  IMAD.MOV.U32 R6, RZ, RZ, R23 ;  /* 0x000000ffff067224 */ /* 0x000fe200078e0017 */
[----:B-1----:R-:W-:Y:S04]  /*1fa30*/  HMMA.16816.F32 R120, R116, R4, R120 ;  /* 0x000000047478723c */ /* 0x002fe80000001878 */
[----:B------:R0:W-:Y:S04]  /*1fa40*/  STL [R1+0xf04], R6 ;  /* 0x000f040601007387 */ /* 0x0001e80000100800 */
[----:B------:R-:W-:Y:S04]  /*1fa50*/  STL [R1+0xf00], R7 ;  /* 0x000f000701007387 */ /* 0x000fe80000100800 */
[----:B------:R1:W-:Y:S04]  /*1fa60*/  STL [R1+0xefc], R11 ;  /* 0x000efc0b01007387 */ /* 0x0003e80000100800 */
[----:B------:R4:W-:Y:S04]  /*1fa70*/  STL [R1+0xef8], R19 ;  /* 0x000ef81301007387 */ /* 0x0009e80000100800 */
[----:B------:R-:W-:Y:S04]  /*1fa80*/  STL.64 [R1+0xde0], R122 ;  /* 0x000de07a01007387 */ /* 0x000fe80000100a00 */
[----:B------:R0:W-:Y:S01]  /*1fa90*/  STL.64 [R1+0xdd8], R120 ;  /* 0x000dd87801007387 */ /* 0x0001e20000100a00 */
[----:B--2---:R-:W-:-:S15]  /*1faa0*/  HMMA.16816.F32 R20, R72, R16, R112 ;  /* 0x000000104814723c */ /* 0x004fde0000001870 */
[----:B------:R-:W-:-:S04]  /*1fab0*/  NOP ;  /* 0x0000000000007918 */ /* 0x000fc80000000000 */
[----:B------:R-:W-:Y:S01]  /*1fac0*/  MOV R18, R20 ;  /* 0x0000001400127202 */ /* 0x000fe20000000f00 */
[----:B------:R-:W-:Y:S01]  /*1fad0*/  IMAD.MOV.U32 R10, RZ, RZ, R21 ;  /* 0x000000ffff0a7224 */ /* 0x000fe200078e0015 */
[----:B------:R-:W-:Y:S01]  /*1fae0*/  MOV R15, R23 ;  /* 0x00000017000f7202 */ /* 0x000fe20000000f00 */
[----:B------:R-:W-:Y:S02]  /*1faf0*/  IMAD.MOV.U32 R14, RZ, RZ, R22 ;  /* 0x000000ffff0e7224 */ /* 0x000fe400078e0016 */
[-C--:B------:R-:W-:Y:S08]  /*1fb00*/  HMMA.16816.F32 R20, R116, R12.reuse, R76 ;  /* 0x0000000c7414723c */ /* 0x080ff0000000184c */
[----:B------:R-:W-:Y:S11]  /*1fb10*/  HMMA.16816.F32 R112, R28, R12, R80 ;  /* 0x0000000c1c70723c */ /* 0x000ff60000001850 */
[----:B0-----:R-:W-:Y:S01]  /*1fb20*/  IMAD.MOV.U32 R6, RZ, RZ, R20 ;  /* 0x000000ffff067224 */ /* 0x001fe200078e0014 */
[----:B-1----:R-:W-:Y:S01]  /*1fb30*/  MOV R11, R22 ;  /* 0x00000016000b7202 */ /* 0x002fe20000000f00 */
[----:B------:R-:W-:-:S02]  /*1fb40*/  IMAD.MOV.U32 R7, RZ, RZ, R21 ;  /* 0x000000ffff077224 */ /* 0x000fc400078e0015 */
[----:B----4-:R-:W-:Y:S02]  /*1fb50*/  IMAD.MOV.U32 R19, RZ, RZ, R23 ;  /* 0x000000ffff137224 */ /* 0x010fe400078e0017 */
[C---:B------:R-:W-:Y:S01]  /*1fb60*/  HMMA.16816.F32 R20, R116.reuse, R8, R40 ;  /* 0x000000087414723c */ /* 0x040fe20000001828 */
[----:B------:R-:W0:Y:S07]  /*1fb70*/  LDSM.16.M88.4 R40, [R111+UR7+0x55000] ;  /* 0x055000076f28783b */ /* 0x000e2e0008000200 */
[----:B------:R-:W-:Y:S08]  /*1fb80*/  HMMA.16816.F32 R116, R116, R16, R64 ;  /* 0x000000107474723c */ /* 0x000ff00000001840 */
[----:B---3--:R-:W-:Y:S11]  /*1fb90*/  HMMA.16816.F32 R24, R28, R8, R104 ;  /* 0x000000081c18723c */ /* 0x008ff60000001868 */
[----:B------:R-:W-:Y:S04]  /*1fba0*/  STL.64 [R1+0xdf0], R118 ;  /* 0x000df07601007387 */ /* 0x000fe80000100a00 */
[----:B------:R1:W-:Y:S04]  /*1fbb0*/  STL.64 [R1+0xde8], R116 ;  /* 0x000de87401007387 */ /* 0x0003e80000100a00 */
[----:B------:R-:W-:Y:S04]  /*1fbc0*/  STL.64 [R1+0xe00], R114 ;  /* 0x000e007201007387 */ /* 0x000fe80000100a00 */
[----:B------:R-:W-:Y:S04]  /*1fbd0*/  STL.64 [R1+0xdf8], R112 ;  /* 0x000df87001007387 */ /* 0x000fe80000100a00 */
[----:B------:R2:W-:Y:S04]  /*1fbe0*/  STL [R1+0xdc4], R24 ;  /* 0x000dc41801007387 */ /* 0x0005e80000100800 */
[----:B------:R3:W-:Y:S04]  /*1fbf0*/  STL [R1+0xdc0], R25 ;  /* 0x000dc01901007387 */ /* 0x0007e80000100800 */
[----:B------:R4:W-:Y:S04]  /*1fc00*/  STL [R1+0xdbc], R26 ;  /* 0x000dbc1a01007387 */ /* 0x0009e80000100800 */
[----:B------:R0:W-:Y:S04]  /*1fc10*/  STL [R1+0xdb8], R27 ;  /* 0x000db81b01007387 */ /* 0x0001e80000100800 */
        /* <DEDUP_REMOVED lines=24> */
[----:B-1----:R-:W4:Y:S04]  /*1fda0*/  LDL.LU R116, [R1+0x480] ;  /* 0x0004800001747983 */ /* 0x002f280000300800 */
[----:B------:R-:W4:Y:S04]  /*1fdb0*/  LDL.LU R117, [R1+0x484] ;  /* 0x0004840001757983 */ /* 0x000f280000300800 */
[----:B------:R-:W4:Y:S01]  /*1fdc0*/  LDL.LU R118, [R1+0x488] ;  /* 0x0004880001767983 */ /* 0x000f220000300800 */
[----:B------:R-:W-:-:S03]  /*1fdd0*/  IMAD.MOV.U32 R79, RZ, RZ, R20 ;  /* 0x000000ffff4f7224 */ /* 0x000fc600078e0014 */
[----:B------:R-:W4:Y:S01]  /*1fde0*/  LDL.LU R119, [R1+0x48c] ;  /* 0x00048c0001777983 */ /* 0x000f220000300800 */
[----:B------:R-:W-:Y:S01]  /*1fdf0*/  MOV R78, R21 ;  /* 0x00000015004e7202 */ /* 0x000fe20000000f00 */
[----:B------:R-:W-:Y:S02]  /*1fe00*/  IMAD.MOV.U32 R77, RZ, RZ, R22 ;  /* 0x000000ffff4d7224 */ /* 0x000fe400078e0016 */
[----:B------:R-:W4:Y:S01]  /*1fe10*/  LDL.LU R64, [R1+0x4d0] ;  /* 0x0004d00001407983 */ /* 0x000f220000300800 */
[----:B------:R-:W-:-:S03]  /*1fe20*/  IMAD.MOV.U32 R76, RZ, RZ, R23 ;  /* 0x000000ffff4c7224 */ /* 0x000fc600078e0017 */
[----:B------:R-:W4:Y:S01]  /*1fe30*/  LDL.LU R65, [R1+0x4d4] ;  /* 0x0004d40001417983 */ /* 0x000f220000300800 */
[C---:B------:R-:W-:Y:S03]  /*1fe40*/  HMMA.16816.F32 R20, R28.reuse, R4, R100 ;  /* 0x000000041c14723c */ /* 0x040fe60000001864 */
        /* <DEDUP_REMOVED lines=18> */
[----:B--2---:R-:W2:Y:S04]  /*1ff70*/  LDL.LU R24, [R1+0x4c0] ;  /* 0x0004c00001187983 */ /* 0x004ea80000300800 */
[----:B---3--:R-:W2:Y:S04]  /*1ff80*/  LDL.LU R25, [R1+0x4c4] ;  /* 0x0004c40001197983 */ /* 0x008ea80000300800 */
[----:B----4-:R-:W2:Y:S04]  /*1ff90*/  LDL.LU R26, [R1+0x4c8] ;  /* 0x0004c800011a7983 */ /* 0x010ea80000300800 */
[----:B0-----:R-:W2:Y:S04]  /*1ffa0*/  LDL.LU R27, [R1+0x4cc] ;  /* 0x0004cc00011b7983 */ /* 0x001ea80000300800 */
[----:B------:R-:W3:Y:S04]  /*1ffb0*/  LDL.LU R112, [R1+0x490] ;  /* 0x0004900001707983 */ /* 0x000ee80000300800 */
[----:B------:R-:W3:Y:S04]  /*1ffc0*/  LDL.LU R113, [R1+0x494] ;  /* 0x0004940001717983 */ /* 0x000ee80000300800 */
[----:B------:R-:W3:Y:S04]  /*1ffd0*/  LDL.LU R114, [R1+0x498] ;  /* 0x0004980001727983 */ /* 0x000ee80000300800 */
[----:B------:R-:W3:Y:S04]  /*1ffe0*/  LDL.LU R115, [R1+0x49c] ;  /* 0x00049c0001737983 */ /* 0x000ee80000300800 */
[----:B------:R-:W4:Y:S04]  /*1fff0*/  LDL.LU R88, [R1+0x420] ;  /* 0x0004200001587983 */ /* 0x000f280000300800 */
[----:B------:R-:W4:Y:S04]  /*20000*/  LDL.LU R89, [R1+0x424] ;  /* 0x0004240001597983 */ /* 0x000f280000300800 */
[----:B------:R-:W4:Y:S04]  /*20010*/  LDL.LU R90, [R1+0x428] ;  /* 0x00042800015a7983 */ /* 0x000f280000300800 */
[----:B------:R-:W4:Y:S04]  /*20020*/  LDL.LU R91, [R1+0x42c] ;  /* 0x00042c00015b7983 */ /* 0x000f280000300800 */
[----:B------:R-:W2:Y:S04]  /*20030*/  LDL.LU R92, [R1+0x3c0] ;  /* 0x0003c000015c7983 */ /* 0x000ea80000300800 */
[----:B------:R-:W3:Y:S04]  /*20040*/  LDL.LU R93, [R1+0x3c4] ;  /* 0x0003c400015d7983 */ /* 0x000ee80000300800 */
[----:B------:R-:W3:Y:S04]  /*20050*/  LDL.LU R94, [R1+0x3c8] ;  /* 0x0003c800015e7983 */ /* 0x000ee80000300800 */
[----:B------:R-:W3:Y:S04]  /*20060*/  LDL.LU R95, [R1+0x3cc] ;  /* 0x0003cc00015f7983 */ /* 0x000ee80000300800 */
[----:B------:R0:W-:Y:S04]  /*20070*/  STL [R1+0xdcc], R20 ;  /* 0x000dcc1401007387 */ /* 0x0001e80000100800 */
[----:B------:R1:W-:Y:S04]  /*20080*/  STL [R1+0xdc8], R21 ;  /* 0x000dc81501007387 */ /* 0x0003e80000100800 */
[----:B------:R1:W-:Y:S04]  /*20090*/  STL [R1+0xdb4], R22 ;  /* 0x000db41601007387 */ /* 0x0003e80000100800 */
[----:B------:R1:W-:Y:S04]  /*200a0*/  STL [R1+0xdb0], R23 ;  /* 0x000db01701007387 */ /* 0x0003e80000100800 */
[----:B0-----:R-:W3:Y:S04]  /*200b0*/  LDL.LU R20, [R1+0x4e0] ;  /* 0x0004e00001147983 */ /* 0x001ee80000300800 */
[----:B-1----:R-:W3:Y:S04]  /*200c0*/  LDL.LU R21, [R1+0x4e4] ;  /* 0x0004e40001157983 */ /* 0x002ee80000300800 */
[----:B------:R-:W3:Y:S04]  /*200d0*/  LDL.LU R22, [R1+0x4e8] ;  /* 0x0004e80001167983 */ /* 0x000ee80000300800 */
[----:B------:R-:W3:Y:S01]  /*200e0*/  LDL.LU R23, [R1+0x4ec] ;  /* 0x0004ec0001177983 */ /* 0x000ee20000300800 */
[----:B------:R-:W-:Y:S03]  /*200f0*/  HMMA.16816.F32 R28, R28, R16, R80 ;  /* 0x000000101c1c723c */ /* 0x000fe60000001850 */
[----:B------:R-:W3:-:S15]  /*20100*/  LDL.LU.64 R80, [R1+0xf08] ;  /* 0x000f080001507983 */ /* 0x000ede0000300a00 */
[----:B------:R-:W-:Y:S01]  /*20110*/  NOP ;  /* 0x0000000000007918 */ /* 0x000fe20000000000 */
[----:B------:R0:W-:Y:S04]  /*20120*/  STL.64 [R1+0x170], R28 ;  /* 0x0001701c01007387 */ /* 0x0001e80000100a00 */
[----:B------:R1:W-:Y:S04]  /*20130*/  STL.64 [R1+0x178], R30 ;  /* 0x0001781e01007387 */ /* 0x0003e80000100a00 */
[----:B0-----:R-:W3:Y:S04]  /*20140*/  LDL.LU R28, [R1+0x4f0] ;  /* 0x0004f000011c7983 */ /* 0x001ee80000300800 */
[----:B------:R-:W3:Y:S04]  /*20150*/  LDL.LU R29, [R1+0x4f4] ;  /* 0x0004f400011d7983 */ /* 0x000ee80000300800 */
[----:B-1----:R-:W3:Y:S04]  /*20160*/  LDL.LU R30, [R1+0x4f8] ;  /* 0x0004f800011e7983 */ /* 0x002ee80000300800 */
[----:B------:R-:W3:Y:S01]  /*20170*/  LDL.LU R31, [R1+0x4fc] ;  /* 0x0004fc00011f7983 */ /* 0x000ee20000300800 */
[C---:B------:R-:W-:Y:S08]  /*20180*/  HMMA.16816.F32 R52, R44.reuse, R12, R52 ;  /* 0x0000000c2c34723c */ /* 0x040ff00000001834 */
[C---:B------:R-:W-:Y:S08]  /*20190*/  HMMA.16816.F32 R68, R44.reuse, R8, R68 ;  /* 0x000000082c44723c */ /* 0x040ff00000001844 */
[-C--:B------:R-:W-:Y:S03]  /*201a0*/  HMMA.16816.F32 R100, R44, R4.reuse, R100 ;  /* 0x000000042c64723c */ /* 0x080fe60000001864 */
[----:B------:R-:W-:Y:S04]  /*201b0*/  STL.64 [R1+0x1a0], R52 ;  /* 0x0001a03401007387 */ /* 0x000fe80000100a00 */
[----:B------:R-:W-:Y:S04]  /*201c0*/  STL.64 [R1+0x1a8], R54 ;  /* 0x0001a83601007387 */ /* 0x000fe80000100a00 */
[----:B------:R-:W-:Y:S04]  /*201d0*/  STL.64 [R1+0x190], R68 ;  /* 0x0001904401007387 */ /* 0x000fe80000100a00 */
[----:B------:R-:W-:Y:S04]  /*201e0*/  STL.64 [R1+0x198], R70 ;  /* 0x0001984601007387 */ /* 0x000fe80000100a00 */
[----:B------:R0:W-:Y:S04]  /*201f0*/  STL.64 [R1+0x180], R100 ;  /* 0x0001806401007387 */ /* 0x0001e80000100a00 */
[----:B------:R1:W-:Y:S01]  /*20200*/  STL.64 [R1+0x188], R102 ;  /* 0x0001886601007387 */ /* 0x0003e20000100a00 */
[----:B--2---:R-:W-:Y:S03]  /*20210*/  HMMA.16816.F32 R24, R56, R4, R24 ;  /* 0x000000043818723c */ /* 0x004fe60000001818 */
[----:B------:R-:W2:Y:S04]  /*20220*/  LDSM.16.M88.4 R52, [R111+UR7+0x56800] ;  /* 0x056800076f34783b */ /* 0x000ea80008000200 */
[----:B0-----:R-:W2:Y:S04]  /*20230*/  LDL.LU R100, [R1+0x3a0] ;  /* 0x0003a00001647983 */ /* 0x001ea80000300800 */
[----:B------:R-:W2:Y:S04]  /*20240*/  LDL.LU R101, [R1+0x3a4] ;  /* 0x0003a40001657983 */ /* 0x000ea80000300800 */
[----:B-1----:R-:W2:Y:S04]  /*20250*/  LDL.LU R102, [R1+0x3a8] ;  /* 0x0003a80001667983 */ /* 0x002ea80000300800 */
[----:B------:R-:W2:Y:S04]  /*20260*/  LDL.LU R103, [R1+0x3ac] ;  /* 0x0003ac0001677983 */ /* 0x000ea80000300800 */
[----:B------:R-:W0:Y:S04]  /*20270*/  LDSM.16.M88.4 R68, [R111+UR7+0x57000] ;  /* 0x057000076f44783b */ /* 0x000e280008000200 */
[----:B------:R-:W-:Y:S01]  /*20280*/  LDSM.16.M88.4 R108, [R111+UR7+0x57800] ;  /* 0x057800076f6c783b */ /* 0x000fe20008000200 */
[----:B---3--:R-:W-:Y:S08]  /*20290*/  HMMA.16816.F32 R44, R44, R16, R28 ;  /* 0x000000102c2c723c */ /* 0x008ff0000000181c */
[C---:B------:R-:W-:Y:S08]  /*202a0*/  HMMA.16816.F32 R28, R56.reuse, R12, R20 ;  /* 0x0000000c381c723c */ /* 0x040ff00000001814 */
[C---:B------:R-:W-:Y:S03]  /*202b0*/  HMMA.16816.F32 R20, R56.reuse, R8, R64 ;  /* 0x000000083814723c */ /* 0x040fe60000001840 */
[----:B------:R-:W-:Y:S04]  /*202c0*/  STL.64 [R1+0x160], R44 ;  /* 0x0001602c01007387 */ /* 0x000fe80000100a00 */
[----:B------:R-:W-:Y:S04]  /*202d0*/  STL.64 [R1+0x168], R46 ;  /* 0x0001682e01007387 */ /* 0x000fe80000100a00 */
[----:B------:R-:W-:Y:S04]  /*202e0*/  STL.64 [R1+0x150], R28 ;  /* 0x0001501c01007387 */ /* 0x000fe80000100a00 */
[----:B------:R-:W-:Y:S04]  /*202f0*/  STL.64 [R1+0x158], R30 ;  /* 0x0001581e01007387 */ /* 0x000fe80000100a00 */
[----:B------:R-:W-:Y:S04]  /*20300*/  STL.64 [R1+0x140], R20 ;  /* 0x0001401401007387 */ /* 0x000fe80000100a00 */
[----:B------:R1:W-:Y:S02]  /*20310*/  STL.64 [R1+0x148], R22 ;  /* 0x0001481601007387 */ /* 0x0003e40000100a00 */
[----:B-1----:R-:W-:Y:S02]  /*20320*/  HMMA.16816.F32 R20, R56, R16, R112 ;  /* 0x000000103814723c */ /* 0x002fe40000001870 */
[----:B------:R-:W-:Y:S04]  /*20330*/  STL.64 [R1+0x130], R24 ;  /* 0x0001301801007387 */ /* 0x000fe80000100a00 */
[----:B------:R1:W-:Y:S02]  /*20340*/  STL.64 [R1+0x138], R26 ;  /* 0x0001381a01007387 */ /* 0x0003e40000100a00 */
[C---:B------:R-:W-:Y:S08]  /*20350*/  HMMA.16816.F32 R28, R48.reuse, R12, R116 ;  /* 0x0000000c301c723c */ /* 0x040ff00000001874 */
[C---:B-1----:R-:W-:Y:S03]  /*20360*/  HMMA.16816.F32 R24, R48.reuse, R8, R120 ;  /* 0x000000083018723c */ /* 0x042fe60000001878 */
[----:B------:R-:W-:Y:S04]  /*20370*/  STL.64 [R1+0x120], R20 ;  /* 0x0001201401007387 */ /* 0x000fe80000100a00 */
[----:B------:R1:W-:Y:S02]  /*20380*/  STL.64 [R1+0x128], R22 ;  /* 0x0001281601007387 */ /* 0x0003e40000100a00 */
[C---:B-1----:R-:W-:Y:S02]  /*20390*/  HMMA.16816.F32 R20, R48.reuse, R4, R72 ;  /* 0x000000043014723c */ /* 0x042fe40000001848 */
[----:B------:R-:W-:Y:S04]  /*203a0*/  STL.64 [R1+0x110], R28 ;  /* 0x0001101c01007387 */ /* 0x000fe80000100a00 */
[----:B------:R4:W-:Y:S04]  /*203b0*/  STL.64 [R1+0x118], R30 ;  /* 0x0001181e01007387 */ /* 0x0009e80000100a00 */
[----:B------:R-:W-:Y:S04]  /*203c0*/  STL.64 [R1+0x100], R24 ;  /* 0x0001001801007387 */ /* 0x000fe80000100a00 */
[----:B------:R1:W-:Y:S01]  /*203d0*/  STL.64 [R1+0x108], R26 ;  /* 0x0001081a01007387 */ /* 0x0003e20000100a00 */
[----:B----4-:R-:W-:Y:S04]  /*203e0*/  HMMA.16816.F32 R28, R48, R16, R88 ;  /* 0x00000010301c723c */ /* 0x010fe80000001858 */
[----:B------:R-:W-:Y:S04]  /*203f0*/  STL.64 [R1+0xf0], R20 ;  /* 0x0000f01401007387 */ /* 0x000fe80000100a00 */
[C---:B-1----:R-:W-:Y:S01]  /*20400*/  HMMA.16816.F32 R24, R40.reuse, R12, R84 ;  /* 0x0000000c2818723c */ /* 0x042fe20000001854 */
[----:B------:R1:W-:Y:S07]  /*20410*/  STL.64 [R1+0xf8], R22 ;  /* 0x0000f81601007387 */ /* 0x0003ee0000100a00 */
[C---:B-1----:R-:W-:Y:S03]  /*20420*/  HMMA.16816.F32 R20, R40.reuse, R8, R96 ;  /* 0x000000082814723c */ /* 0x042fe60000001860 */
[----:B------:R-:W-:Y:S04]  /*20430*/  STL.64 [R1+0xe0], R28 ;  /* 0x0000e01c01007387 */ /* 0x000fe80000100a00 */
[----:B------:R1:W-:Y:S04]  /*20440*/  STL.64 [R1+0xe8], R30 ;  /* 0x0000e81e01007387 */ /* 0x0003e80000100a00 */
[----:B------:R-:W-:Y:S04]  /*20450*/  STL.64 [R1+0xd0], R24 ;  /* 0x0000d01801007387 */ /* 0x000fe80000100a00 */
[----:B------:R3:W-:Y:S01]  /*20460*/  STL.64 [R1+0xd8], R26 ;  /* 0x0000d81a01007387 */ /* 0x0007e20000100a00 */
[C---:B-1----:R-:W-:Y:S03]  /*20470*/  HMMA.16816.F32 R28, R40.reuse, R4, R60 ;  /* 0x00000004281c723c */ /* 0x042fe6000000183c */
[----:B------:R-:W-:Y:S05]  /*20480*/  STL.64 [R1+0xc0], R20 ;  /* 0x0000c01401007387 */ /* 0x000fea0000100a00 */
[----:B---3--:R-:W-:Y:S01]  /*20490*/  HMMA.16816.F32 R24, R40, R16, R92 ;  /* 0x000000102818723c */ /* 0x008fe2000000185c */
[----:B------:R1:W-:Y:S07]  /*204a0*/  STL.64 [R1+0xc8], R22 ;  /* 0x0000c81601007387 */ /* 0x0003ee0000100a00 */
[----:B-1----:R-:W-:Y:S03]  /*204b0*/  HMMA.16816.F32 R20, R32, R12, R104 ;  /* 0x0000000c2014723c */ /* 0x002fe60000001868 */
[----:B------:R-:W-:Y:S04]  /*204c0*/  STL.64 [R1+0xb0], R28 ;  /* 0x0000b01c01007387 */ /* 0x000fe80000100a00 */
[----:B------:R-:W-:Y:S01]  /*204d0*/  STL.64 [R1+0xb8], R30 ;  /* 0x0000b81e01007387 */ /* 0x000fe20000100a00 */
[----:B------:R-:W-:-:S03]  /*204e0*/  MOV R64, R124 ;  /* 0x0000007c00407202 */ /* 0x000fc60000000f00 */
[----:B------:R-:W-:Y:S01]  /*204f0*/  STL.64 [R1+0xa0], R24 ;  /* 0x0000a01801007387 */ /* 0x000fe20000100a00 */
[----:B------:R-:W-:Y:S01]  /*20500*/  IMAD.MOV.U32 R65, RZ, RZ, R3 ;  /* 0x000000ffff417224 */ /* 0x000fe200078e0003 */
[----:B------:R-:W-:Y:S02]  /*20510*/  MOV R67, R0 ;  /* 0x0000000000437202 */ /* 0x000fe40000000f00 */
[----:B------:R-:W-:Y:S01]  /*20520*/  STL.64 [R1+0xa8], R26 ;  /* 0x0000a81a01007387 */ /* 0x000fe20000100a00 */
[----:B------:R-:W-:-:S03]  /*20530*/  IMAD.MOV.U32 R66, RZ, RZ, R2 ;  /* 0x000000ffff427224 */ /* 0x000fc600078e0002 */
[----:B------:R-:W3:Y:S01]  /*20540*/  LDL.LU R104, [R1+0x380] ;  /* 0x0003800001687983 */ /* 0x000ee20000300800 */
[----:B------:R-:W-:Y:S01]  /*20550*/  IMAD.MOV.U32 R124, RZ, RZ, R20 ;  /* 0x000000ffff7c7224 */ /* 0x000fe200078e0014 */
[----:B------:R-:W-:Y:S02]  /*20560*/  MOV R3, R22 ;  /* 0x0000001600037202 */ /* 0x000fe40000000f00 */
[----:B------:R-:W3:Y:S01]  /*20570*/  LDL.LU R105, [R1+0x384] ;  /* 0x0003840001697983 */ /* 0x000ee20000300800 */
[----:B------:R-:W-:Y:S02]  /*20580*/  IMAD.MOV.U32 R0, RZ, RZ, R21 ;  /* 0x000000ffff007224 */ /* 0x000fe400078e0015 */
[----:B------:R-:W-:Y:S01]  /*20590*/  IMAD.MOV.U32 R2, RZ, RZ, R23 ;  /* 0x000000ffff027224 */ /* 0x000fe200078e0017 */
[----:B------:R-:W3:Y:S01]  /*205a0*/  LDL.LU R106, [R1+0x388] ;  /* 0x00038800016a7983 */ /* 0x000ee20000300800 */
[----:B--2---:R-:W-:Y:S03]  /*205b0*/  HMMA.16816.F32 R20, R32, R8, R100 ;  /* 0x000000082014723c */ /* 0x004fe60000001864 */
[----:B------:R-:W-:Y:S04]  /*205c0*/  STL [R1+0xd4c], R2 ;  /* 0x000d4c0201007387 */ /* 0x000fe80000100800 */
[----:B------:R-:W-:Y:S04]  /*205d0*/  STL [R1+0xd48], R3 ;  /* 0x000d480301007387 */ /* 0x000fe80000100800 */
[----:B------:R-:W-:Y:S04]  /*205e0*/  STL [R1+0xd44], R0 ;  /* 0x000d440001007387 */ /* 0x000fe80000100800 */
[----:B------:R-:W-:Y:S04]  /*205f0*/  STL [R1+0xd40], R124 ;  /* 0x000d407c01007387 */ /* 0x000fe80000100800 */
[----:B------:R-:W-:Y:S04]  /*20600*/  STL.64 [R1+0x80], R20 ;  /* 0x0000801401007387 */ /* 0x000fe80000100a00 */
[----:B------:R1:W-:Y:S04]  /*20610*/  STL [R1+0x88], R22 ;  /* 0x0000881601007387 */ /* 0x0003e80000100800 */
[----:B------:R-:W2:Y:S04]  /*20620*/  LDL.LU R100, [R1+0x370] ;  /* 0x0003700001647983 */ /* 0x000ea80000300800 */
[----:B------:R-:W2:Y:S04]  /*20630*/  LDL.LU R101, [R1+0x374] ;  /* 0x0003740001657983 */ /* 0x000ea80000300800 */
[----:B------:R-:W2:Y:S04]  /*20640*/  LDL.LU R102, [R1+0x378] ;  /* 0x0003780001667983 */ /* 0x000ea80000300800 */
[----:B------:R-:W2:Y:S01]  /*20650*/  LDL.LU R103, [R1+0x37c] ;  /* 0x00037c0001677983 */ /* 0x000ea20000300800 */
[----:B------:R-:W-:Y:S01]  /*20660*/  IMAD.MOV.U32 R107, RZ, RZ, R125 ;  /* 0x000000ffff6b7224 */ /* 0x000fe200078e007d */
[----:B------:R-:W-:-:S02]  /*20670*/  MOV R125, R23 ;  /* 0x00000017007d7202 */ /* 0x000fc40000000f00 */
[----:B-1----:R-:W-:Y:S03]  /*20680*/  HMMA.16816.F32 R20, R32, R4, R64 ;  /* 0x000000042014723c */ /* 0x002fe60000001840 */
[----:B------:R-:W-:Y:S04]  /*20690*/  STL [R1+0xd90], R125 ;  /* 0x000d907d01007387 */ /* 0x000fe80000100800 */
        /* <DEDUP_REMOVED lines=9> */
[----:B------:R-:W-:-:S03]  /*20730*/  IMAD.MOV.U32 R124, RZ, RZ, R23 ;  /* 0x000000ffff7c7224 */ /* 0x000fc600078e0017 */
[----:B------:R-:W4:Y:S01]  /*20740*/  LDL.LU R61, [R1+0x354] ;  /* 0x00035400013d7983 */ /* 0x000f220000300800 */
[----:B------:R-:W-:-:S03]  /*20750*/  MOV R0, R22 ;  /* 0x0000001600007202 */ /* 0x000fc60000000f00 */
[----:B------:R-:W4:Y:S01]  /*20760*/  LDL.LU R62, [R1+0x358] ;  /* 0x00035800013e7983 */ /* 0x000f220000300800 */
[----:B------:R-:W-:-:S03]  /*20770*/  IMAD.MOV.U32 R2, RZ, RZ, R20 ;  /* 0x000000ffff027224 */ /* 0x000fc600078e0014 */
[----:B------:R-:W4:Y:S01]  /*20780*/  LDL.LU R63, [R1+0x35c] ;  /* 0x00035c00013f7983 */ /* 0x000f220000300800 */
[----:B------:R-:W-:-:S03]  /*20790*/  IMAD.MOV.U32 R3, RZ, RZ, R21 ;  /* 0x000000ffff037224 */ /* 0x000fc600078e0015 */
[----:B------:R-:W-:Y:S04]  /*207a0*/  STL [R1+0xdd4], R124 ;  /* 0x000dd47c01007387 */ /* 0x000fe80000100800 */
[----:B------:R-:W-:Y:S04]  /*207b0*/  STL [R1+0xdd0], R0 ;  /* 0x000dd00001007387 */ /* 0x000fe80000100800 */
[----:B------:R-:W-:Y:S04]  /*207c0*/  STL [R1+0xdac], R3 ;  /* 0x000dac0301007387 */ /* 0x000fe80000100800 */
[----:B------:R-:W-:Y:S01]  /*207d0*/  STL [R1+0xda8], R2 ;  /* 0x000da80201007387 */ /* 0x000fe20000100800 */
[----:B---3--:R-:W-:Y:S03]  /*207e0*/  HMMA.16816.F32 R20, R32, R16, R104 ;  /* 0x000000102014723c */ /* 0x008fe60000001868 */
[----:B------:R-:W3:Y:S04]  /*207f0*/  LDL.LU R104, [R1+0x340] ;  /* 0x0003400001687983 */ /* 0x000ee80000300800 */
[----:B------:R-:W3:Y:S04]  /*20800*/  LDL.LU R105, [R1+0x344] ;  /* 0x0003440001697983 */ /* 0x000ee80000300800 */
[----:B------:R-:W3:Y:S04]  /*20810*/  LDL.LU R106, [R1+0x348] ;  /* 0x00034800016a7983 */ /* 0x000ee80000300800 */
[----:B------:R-:W3:Y:S04]  /*20820*/  LDL.LU R107, [R1+0x34c] ;  /* 0x00034c00016b7983 */ /* 0x000ee80000300800 */
[----:B------:R-:W-:Y:S01]  /*20830*/  IMAD.MOV.U32 R26, RZ, RZ, R22 ;  /* 0x000000ffff1a7224 */ /* 0x000fe200078e0016 */
[----:B------:R-:W-:Y:S01]  /*20840*/  MOV R25, R21 ;  /* 0x0000001500197202 */ /* 0x000fe20000000f00 */
[----:B------:R-:W-:-:S02]  /*20850*/  IMAD.MOV.U32 R27, RZ, RZ, R23 ;  /* 0x000000ffff1b7224 */ /* 0x000fc400078e0017 */
[----:B------:R-:W-:-:S03]  /*20860*/  IMAD.MOV.U32 R24, RZ, RZ, R20 ;  /* 0x000000ffff187224 */ /* 0x000fc600078e0014 */
[----:B------:R-:W-:Y:S04]  /*20870*/  STL.64 [R1+0xe10], R26 ;  /* 0x000e101a01007387 */ /* 0x000fe80000100a00 */
[----:B------:R4:W-:Y:S01]  /*20880*/  STL.64 [R1+0xe08], R24 ;  /* 0x000e081801007387 */ /* 0x0009e20000100a00 */
[C---:B--2---:R-:W-:Y:S03]  /*20890*/  HMMA.16816.F32 R28, R36.reuse, R12, R100 ;  /* 0x0000000c241c723c */ /* 0x044fe60000001864 */
[----:B------:R-:W2:Y:S04]  /*208a0*/  LDL.LU R100, [R1+0x330] ;  /* 0x0003300001647983 */ /* 0x000ea80000300800 */
[----:B------:R-:W2:Y:S04]  /*208b0*/  LDL.LU R101, [R1+0x334] ;  /* 0x0003340001657983 */ /* 0x000ea80000300800 */
[----:B------:R-:W2:Y:S04]  /*208c0*/  LDL.LU R102, [R1+0x338] ;  /* 0x0003380001667983 */ /* 0x000ea80000300800 */
[----:B------:R-:W2:Y:S04]  /*208d0*/  LDL.LU R103, [R1+0x33c] ;  /* 0x00033c0001677983 */ /* 0x000ea80000300800 */
[----:B------:R-:W2:Y:S04]  /*208e0*/  LDL.LU R64, [R1+0x320] ;  /* 0x0003200001407983 */ /* 0x000ea80000300800 */
[----:B------:R-:W2:Y:S04]  /*208f0*/  LDL.LU R65, [R1+0x324] ;  /* 0x0003240001417983 */ /* 0x000ea80000300800 */
[----:B------:R-:W2:Y:S04]  /*20900*/  LDL.LU R66, [R1+0x328] ;  /* 0x0003280001427983 */ /* 0x000ea80000300800 */
[----:B------:R-:W2:Y:S01]  /*20910*/  LDL.LU R67, [R1+0x32c] ;  /* 0x00032c0001437983 */ /* 0x000ea20000300800 */
[----:B----4-:R-:W-:Y:S01]  /*20920*/  HMMA.16816.F32 R24, R36, R8, R96 ;  /* 0x000000082418723c */ /* 0x010fe20000001860 */
[----:B------:R-:W-:Y:S01]  /*20930*/  MOV R22, R28 ;  /* 0x0000001c00167202 */ /* 0x000fe20000000f00 */
[----:B------:R-:W-:-:S06]  /*20940*/  IMAD.MOV.U32 R23, RZ, RZ, R29 ;  /* 0x000000ffff177224 */ /* 0x000fcc00078e001d */
[C---:B------:R-:W-:Y:S08]  /*20950*/  HMMA.16816.F32 R32, R36.reuse, R4, R60 ;  /* 0x000000042420723c */ /* 0x040ff0000000183c */
[----:B------:R-:W-:Y:S03]  /*20960*/  HMMA.16816.F32 R36, R36, R16, R92 ;  /* 0x000000102424723c */ /* 0x000fe6000000185c */
[----:B------:R-:W-:Y:S01]  /*20970*/  MOV R20, R26 ;  /* 0x0000001a00147202 */ /* 0x000fe20000000f00 */
[----:B------:R-:W-:Y:S01]  /*20980*/  IMAD.MOV.U32 R21, RZ, RZ, R27 ;  /* 0x000000ffff157224 */ /* 0x000fe200078e001b */
[----:B------:R-:W-:Y:S04]  /*20990*/  STL.64 [R1+0xe20], R22 ;  /* 0x000e201601007387 */ /* 0x000fe80000100a00 */
[----:B------:R-:W-:Y:S04]  /*209a0*/  STL.64 [R1+0xe18], R20 ;  /* 0x000e181401007387 */ /* 0x000fe80000100a00 */
[----:B------:R-:W-:Y:S04]  /*209b0*/  STL.64 [R1+0xc70], R34 ;  /* 0x000c702201007387 */ /* 0x000fe80000100a00 */
[----:B------:R-:W-:Y:S04]  /*209c0*/  STL.64 [R1+0xc68], R32 ;  /* 0x000c682001007387 */ /* 0x000fe80000100a00 */
[----:B------:R-:W-:Y:S04]  /*209d0*/  STL.64 [R1+0xc80], R38 ;  /* 0x000c802601007387 */ /* 0x000fe80000100a00 */
[----:B------:R1:W-:Y:S04]  /*209e0*/  STL.64 [R1+0xc78], R36 ;  /* 0x000c782401007387 */ /* 0x0003e80000100a00 */
[----:B------:R-:W4:Y:S04]  /*209f0*/  LDL R125, [R1+0x540] ;  /* 0x00054000017d7983 */ /* 0x000f280000100800 */
[----:B------:R-:W4:Y:S04]  /*20a00*/  LDL.LU R92, [R1+0x2d0] ;  /* 0x0002d000015c7983 */ /* 0x000f280000300800 */
[----:B------:R-:W4:Y:S04]  /*20a10*/  LDL.LU R93, [R1+0x2d4] ;  /* 0x0002d400015d7983 */ /* 0x000f280000300800 */
[----:B------:R-:W4:Y:S04]  /*20a20*/  LDL.LU R94, [R1+0x2d8] ;  /* 0x0002d800015e7983 */ /* 0x000f280000300800 */
[----:B------:R-:W4:Y:S01]  /*20a30*/  LDL.LU R95, [R1+0x2dc] ;  /* 0x0002dc00015f7983 */ /* 0x000f220000300800 */
[C---:B---3--:R-:W-:Y:S03]  /*20a40*/  HMMA.16816.F32 R40, R52.reuse, R12, R104 ;  /* 0x0000000c3428723c */ /* 0x048fe60000001868 */
[----:B------:R-:W0:Y:S04]  /*20a50*/  LDL.LU R104, [R1+0x2c0] ;  /* 0x0002c00001687983 */ /* 0x000e280000300800 */
[----:B------:R-:W0:Y:S04]  /*20a60*/  LDL.LU R105, [R1+0x2c4] ;  /* 0x0002c40001697983 */ /* 0x000e280000300800 */
[----:B------:R-:W0:Y:S04]  /*20a70*/  LDL.LU R106, [R1+0x2c8] ;  /* 0x0002c800016a7983 */ /* 0x000e280000300800 */
[----:B------:R-:W0:Y:S04]  /*20a80*/  LDL.LU R107, [R1+0x2cc] ;  /* 0x0002cc00016b7983 */ /* 0x000e280000300800 */
[----:B------:R-:W-:Y:S04]  /*20a90*/  STL.64 [R1+0xc90], R42 ;  /* 0x000c902a01007387 */ /* 0x000fe80000100a00 */
[----:B------:R-:W-:Y:S01]  /*20aa0*/  STL.64 [R1+0xc88], R40 ;  /* 0x000c882801007387 */ /* 0x000fe20000100a00 */
[C---:B--2---:R-:W-:Y:S03]  /*20ab0*/  HMMA.16816.F32 R44, R52.reuse, R8, R100 ;  /* 0x00000008342c723c */ /* 0x044fe60000001864 */
[----:B------:R-:W2:Y:S04]  /*20ac0*/  LDL.LU R100, [R1+0x310] ;  /* 0x0003100001647983 */ /* 0x000ea80000300800 */
[----:B------:R-:W2:Y:S04]  /*20ad0*/  LDL.LU R101, [R1+0x314] ;  /* 0x0003140001657983 */ /* 0x000ea80000300800 */
[----:B------:R-:W2:Y:S04]  /*20ae0*/  LDL.LU R102, [R1+0x318] ;  /* 0x0003180001667983 */ /* 0x000ea80000300800 */
[----:B------:R-:W2:Y:S01]  /*20af0*/  LDL.LU R103, [R1+0x31c] ;  /* 0x00031c0001677983 */ /* 0x000ea20000300800 */
[C---:B------:R-:W-:Y:S03]  /*20b00*/  HMMA.16816.F32 R48, R52.reuse, R4, R64 ;  /* 0x000000043430723c */ /* 0x040fe60000001840 */
[----:B------:R-:W-:Y:S04]  /*20b10*/  STL.64 [R1+0xca0], R46 ;  /* 0x000ca02e01007387 */ /* 0x000fe80000100a00 */
[----:B------:R-:W-:Y:S04]  /*20b20*/  STL.64 [R1+0xc98], R44 ;  /* 0x000c982c01007387 */ /* 0x000fe80000100a00 */
        /* <DEDUP_REMOVED lines=13> */
[----:B----4-:R-:W-:Y:S04]  /*20c00*/  LDSM.16.M88.4 R96, [R125+UR7+0x51000] ;  /* 0x051000077d60783b */ /* 0x010fe80008000200 */
[----:B------:R-:W4:Y:S01]  /*20c10*/  LDL.LU R83, [R1+0x3dc] ;  /* 0x0003dc0001537983 */ /* 0x000f220000300800 */
[----:B-1----:R-:W-:Y:S01]  /*20c20*/  IMAD.MOV.U32 R36, RZ, RZ, R6 ;  /* 0x000000ffff247224 */ /* 0x002fe200078e0006 */
[----:B------:R-:W-:Y:S01]  /*20c30*/  MOV R37, R7 ;  /* 0x0000000700257202 */ /* 0x000fe20000000f00 */
[----:B------:R-:W-:Y:S01]  /*20c40*/  IMAD.MOV.U32 R38, RZ, RZ, R11 ;  /* 0x000000ffff267224 */ /* 0x000fe200078e000b */
[----:B------:R-:W-:Y:S01]  /*20c50*/  MOV R33, R78 ;  /* 0x0000004e00217202 */ /* 0x000fe20000000f00 */
[----:B------:R-:W-:Y:S01]  /*20c60*/  IMAD.MOV.U32 R39, RZ, RZ, R19 ;  /* 0x000000ffff277224 */ /* 0x000fe200078e0013 */
[----:B------:R-:W-:Y:S01]  /*20c70*/  LDSM.16.M88.4 R88, [R125+UR7+0x52000] ;  /* 0x052000077d58783b */ /* 0x000fe20008000200 */
[----:B------:R-:W-:Y:S03]  /*20c80*/  HMMA.16816.F32 R52, R52, R16, R92 ;  /* 0x000000103434723c */ /* 0x000fe6000000185c */
[----:B------:R-:W-:Y:S04]  /*20c90*/  STL.64 [R1+0xcc0], R50 ;  /* 0x000cc03201007387 */ /* 0x000fe80000100a00 */
[----:B------:R-:W-:Y:S01]  /*20ca0*/  STL.64 [R1+0xcb8], R48 ;  /* 0x000cb83001007387 */ /* 0x000fe20000100a00 */
[C---:B0-----:R-:W-:Y:S03]  /*20cb0*/  HMMA.16816.F32 R56, R68.reuse, R12, R104 ;  /* 0x0000000c4438723c */ /* 0x041fe60000001868 */
[----:B------:R-:W0:Y:S08]  /*20cc0*/  LDSM.16.M88.4 R104, [R125+UR7+0x50000] ;  /* 0x050000077d68783b */ /* 0x000e300008000200 */
[----:B------:R-:W-:Y:S01]  /*20cd0*/  STL.64 [R1+0xcd0], R54 ;  /* 0x000cd03601007387 */ /* 0x000fe20000100a00 */
[C---:B--2---:R-:W-:Y:S03]  /*20ce0*/  HMMA.16816.F32 R60, R68.reuse, R8, R100 ;  /* 0x00000008443c723c */ /* 0x044fe60000001864 */
[----:B------:R-:W1:Y:S04]  /*20cf0*/  LDSM.16.M88.4 R100, [R125+UR7+0x50800] ;  /* 0x050800077d64783b */ /* 0x000e680008000200 */
[----:B------:R2:W-:Y:S04]  /*20d00*/  STL.64 [R1+0xcc8], R52 ;  /* 0x000cc83401007387 */ /* 0x0005e80000100a00 */
[----:B------:R0:W-:Y:S04]  /*20d10*/  STL.64 [R1+0xce0], R58 ;  /* 0x000ce03a01007387 */ /* 0x0001e80000100a00 */
[----:B------:R0:W-:Y:S01]  /*20d20*/  STL.64 [R1+0xcd8], R56 ;  /* 0x000cd83801007387 */ /* 0x0001e20000100a00 */
[C---:B---3--:R-:W-:Y:S03]  /*20d30*/  HMMA.16816.F32 R64, R68.reuse, R4, R64 ;  /* 0x000000044440723c */ /* 0x048fe60000001840 */
[----:B0-----:R-:W-:Y:S04]  /*20d40*/  STL.64 [R1+0xe60], R106 ;  /* 0x000e606a01007387 */ /* 0x001fe80000100a00 */
[----:B------:R-:W-:Y:S01]  /*20d50*/  STL.64 [R1+0xe58], R104 ;  /* 0x000e586801007387 */ /* 0x000fe20000100a00 */
[----:B------:R-:W-:Y:S01]  /*20d60*/  MOV R40, R18 ;  /* 0x0000001200287202 */ /* 0x000fe20000000f00 */
[----:B------:R-:W-:Y:S01]  /*20d70*/  IMAD.MOV.U32 R41, RZ, RZ, R10 ;  /* 0x000000ffff297224 */ /* 0x000fe200078e000a */
[----:B------:R-:W-:Y:S01]  /*20d80*/  MOV R43, R15 ;  /* 0x0000000f002b7202 */ /* 0x000fe20000000f00 */
[----:B------:R-:W-:Y:S01]  /*20d90*/  IMAD.MOV.U32 R42, RZ, RZ, R14 ;  /* 0x000000ffff2a7224 */ /* 0x000fe200078e000e */
[----:B------:R-:W0:Y:S01]  /*20da0*/  LDSM.16.M88.4 R92, [R125+UR7+0x51800] ;  /* 0x051800077d5c783b */ /* 0x000e220008000200 */
[----:B------:R-:W-:Y:S03]  /*20db0*/  HMMA.16816.F32 R68, R68, R16, R84 ;  /* 0x000000104444723c */ /* 0x000fe60000001854 */
[----:B------:R-:W-:Y:S04]  /*20dc0*/  STL.64 [R1+0xcf0], R62 ;  /* 0x000cf03e01007387 */ /* 0x000fe80000100a00 */
[----:B------:R3:W-:Y:S01]  /*20dd0*/  STL.64 [R1+0xce8], R60 ;  /* 0x000ce83c01007387 */ /* 0x0007e20000100a00 */
[----:B------:R-:W-:Y:S03]  /*20de0*/  HMMA.16816.F32 R72, R108, R12, R72 ;  /* 0x0000000c6c48723c */ /* 0x000fe60000001848 */
[----:B-1----:R-:W-:Y:S04]  /*20df0*/  STL.64 [R1+0xe30], R102 ;  /* 0x000e306601007387 */ /* 0x002fe80000100a00 */
        /* <DEDUP_REMOVED lines=8> */
[----:B------:R0:W-:Y:S04]  /*20e80*/  STL.64 [R1+0xd20], R72 ;  /* 0x000d204801007387 */ /* 0x0001e80000100a00 */
[----:B------:R-:W2:Y:S04]  /*20e90*/  LDL.LU R6, [R1+0xf04] ;  /* 0x000f040001067983 */ /* 0x000ea80000300800 */
[----:B------:R-:W3:Y:S04]  /*20ea0*/  LDL.LU R7, [R1+0xf00] ;  /* 0x000f000001077983 */ /* 0x000ee80000300800 */
[----:B------:R-:W3:Y:S04]  /*20eb0*/  LDL.LU R11, [R1+0xefc] ;  /* 0x000efc00010b7983 */ /* 0x000ee80000300800 */
[----:B------:R-:W3:Y:S04]  /*20ec0*/  LDL.LU R19, [R1+0xef8] ;  /* 0x000ef80001137983 */ /* 0x000ee80000300800 */
[----:B------:R-:W3:Y:S04]  /*20ed0*/  LDL.LU R18, [R1+0xef4] ;  /* 0x000ef40001127983 */ /* 0x000ee80000300800 */
[----:B------:R-:W3:Y:S04]  /*20ee0*/  LDL.LU R10, [R1+0xef0] ;  /* 0x000ef000010a7983 */ /* 0x000ee80000300800 */
[----:B------:R-:W3:Y:S04]  /*20ef0*/  LDL.LU R14, [R1+0xeec] ;  /* 0x000eec00010e7983 */ /* 0x000ee80000300800 */
[----:B------:R-:W3:Y:S01]  /*20f00*/  LDL.LU R15, [R1+0xee8] ;  /* 0x000ee800010f7983 */ /* 0x000ee20000300800 */
[----:B------:R-:W-:-:S02]  /*20f10*/  IMAD.MOV.U32 R32, RZ, RZ, R79 ;  /* 0x000000ffff207224 */ /* 0x000fc400078e004f */
[----:B------:R-:W-:Y:S02]  /*20f20*/  IMAD.MOV.U32 R34, RZ, RZ, R77 ;  /* 0x000000ffff227224 */ /* 0x000fe400078e004d */
[----:B------:R-:W-:Y:S02]  /*20f30*/  IMAD.MOV.U32 R35, RZ, RZ, R76 ;  /* 0x000000ffff237224 */ /* 0x000fe400078e004c */
[----:B------:R-:W-:Y:S02]  /*20f40*/  IMAD.MOV.U32 R124, RZ, RZ, R24 ;  /* 0x000000ffff7c7224 */ /* 0x000fe400078e0018 */
[----:B------:R-:W-:Y:S01]  /*20f50*/  IMAD.MOV.U32 R0, RZ, RZ, R25 ;  /* 0x000000ffff007224 */ /* 0x000fe200078e0019 */
[----:B----4-:R-:W-:Y:S01]  /*20f60*/  HMMA.16816.F32 R80, R108, R8, R80 ;  /* 0x000000086c50723c */ /* 0x010fe20000001850 */
[----:B------:R-:W4:Y:S01]  /*20f70*/  LDSM.16.M88.4 R84, [R125+UR7+0x52800] ;  /* 0x052800077d54783b */ /* 0x000f220008000200 */
[----:B--2---:R-:W-:Y:S01]  /*20f80*/  IMAD.MOV.U32 R47, RZ, RZ, R6 ;  /* 0x000000ffff2f7224 */ /* 0x004fe200078e0006 */
[----:B---3--:R-:W-:Y:S01]  /*20f90*/  MOV R46, R7 ;  /* 0x00000007002e7202 */ /* 0x008fe20000000f00 */
[----:B------:R-:W-:-:S02]  /*20fa0*/  IMAD.MOV.U32 R44, RZ, RZ, R11 ;  /* 0x000000ffff2c7224 */ /* 0x000fc400078e000b */
[----:B------:R-:W2:Y:S01]  /*20fb0*/  LDL.LU R11, [R1+0xee4] ;  /* 0x000ee400010b7983 */ /* 0x000ea20000300800 */
[----:B------:R-:W-:-:S03]  /*20fc0*/  IMAD.MOV.U32 R45, RZ, RZ, R19 ;  /* 0x000000ffff2d7224 */ /* 0x000fc600078e0013 */
[----:B------:R-:W3:Y:S04]  /*20fd0*/  LDL.LU R19, [R1+0xee0] ;  /* 0x000ee00001137983 */ /* 0x000ee80000300800 */
[----:B------:R-:W4:Y:S04]  /*20fe0*/  LDL.LU R7, [R1+0xedc] ;  /* 0x000edc0001077983 */ /* 0x000f280000300800 */
[----:B------:R-:W4:Y:S04]  /*20ff0*/  LDL.LU R6, [R1+0xed8] ;  /* 0x000ed80001067983 */ /* 0x000f280000300800 */
[----:B------:R-:W4:Y:S04]  /*21000*/  LDL.LU R52, [R1+0x1c0] ;  /* 0x0001c00001347983 */ /* 0x000f280000300800 */
[----:B------:R-:W4:Y:S04]  /*21010*/  LDL.LU R53, [R1+0x1c4] ;  /* 0x0001c40001357983 */ /* 0x000f280000300800 */
[----:B------:R-:W4:Y:S04]  /*21020*/  LDL.LU R54, [R1+0x1c8] ;  /* 0x0001c80001367983 */ /* 0x000f280000300800 */
[----:B------:R-:W4:Y:S01]  /*21030*/  LDL.LU R55, [R1+0x1cc] ;  /* 0x0001cc0001377983 */ /* 0x000f220000300800 */
[----:B--2---:R-:W-:-:S02]  /*21040*/  IMAD.MOV.U32 R59, RZ, RZ, R11 ;  /* 0x000000ffff3b7224 */ /* 0x004fc400078e000b */
[----:B---3--:R-:W-:Y:S02]  /*21050*/  IMAD.MOV.U32 R58, RZ, RZ, R19 ;  /* 0x000000ffff3a7224 */ /* 0x008fe400078e0013 */
[----:B----4-:R-:W-:Y:S02]  /*21060*/  IMAD.MOV.U32 R56, RZ, RZ, R7 ;  /* 0x000000ffff387224 */ /* 0x010fe400078e0007 */
[----:B------:R-:W2:Y:S01]  /*21070*/  LDL.LU R7, [R1+0xed4] ;  /* 0x000ed40001077983 */ /* 0x000ea20000300800 */
[----:B------:R-:W-:-:S03]  /*21080*/  MOV R57, R6 ;  /* 0x0000000600397202 */ /* 0x000fc60000000f00 */
[----:B------:R-:W3:Y:S04]  /*21090*/  LDL.LU R6, [R1+0xed0] ;  /* 0x000ed00001067983 */ /* 0x000ee80000300800 */
        /* <DEDUP_REMOVED lines=8> */
[----:B------:R-:W4:Y:S04]  /*21120*/  LDL.LU R70, [R1+0x208] ;  /* 0x0002080001467983 */ /* 0x000f280000300800 */
[----:B------:R-:W4:Y:S04]  /*21130*/  LDL.LU R71, [R1+0x20c] ;  /* 0x00020c0001477983 */ /* 0x000f280000300800 */
[----:B0-----:R-:W4:Y:S04]  /*21140*/  LDL.LU R72, [R1+0x210] ;  /* 0x0002100001487983 */ /* 0x001f280000300800 */
[----:B------:R-:W4:Y:S04]  /*21150*/  LDL.LU R73, [R1+0x214] ;  /* 0x0002140001497983 */ /* 0x000f280000300800 */
[----:B------:R-:W4:Y:S04]  /*21160*/  LDL.LU R74, [R1+0x218] ;  /* 0x00021800014a7983 */ /* 0x000f280000300800 */
[----:B------:R-:W4:Y:S01]  /*21170*/  LDL.LU R75, [R1+0x21c] ;  /* 0x00021c00014b7983 */ /* 0x000f220000300800 */
[----:B------:R-:W-:Y:S01]  /*21180*/  IMAD.MOV.U32 R48, RZ, RZ, R15 ;  /* 0x000000ffff307224 */ /* 0x000fe200078e000f */
[----:B------:R-:W-:Y:S01]  /*21190*/  MOV R50, R10 ;  /* 0x0000000a00327202 */ /* 0x000fe20000000f00 */
[----:B------:R-:W-:-:S02]  /*211a0*/  IMAD.MOV.U32 R49, RZ, RZ, R14 ;  /* 0x000000ffff317224 */ /* 0x000fc400078e000e */
[----:B------:R-:W-:Y:S01]  /*211b0*/  IMAD.MOV.U32 R51, RZ, RZ, R18 ;  /* 0x000000ffff337224 */ /* 0x000fe200078e0012 */
[----:B--2---:R-:W-:Y:S01]  /*211c0*/  MOV R67, R7 ;  /* 0x0000000700437202 */ /* 0x004fe20000000f00 */
[----:B---3--:R-:W-:Y:S02]  /*211d0*/  IMAD.MOV.U32 R66, RZ, RZ, R6 ;  /* 0x000000ffff427224 */ /* 0x008fe400078e0006 */
[----:B----4-:R-:W-:Y:S01]  /*211e0*/  IMAD.MOV.U32 R65, RZ, RZ, R19 ;  /* 0x000000ffff417224 */ /* 0x010fe200078e0013 */
[----:B------:R-:W-:Y:S02]  /*211f0*/  MOV R64, R11 ;  /* 0x0000000b00407202 */ /* 0x000fe40000000f00 */
[----:B------:R-:W2:Y:S04]  /*21200*/  LDL.LU R11, [R1+0xec4] ;  /* 0x000ec400010b7983 */ /* 0x000ea80000300800 */
[----:B------:R-:W3:Y:S04]  /*21210*/  LDL.LU R19, [R1+0xec0] ;  /* 0x000ec00001137983 */ /* 0x000ee80000300800 */
[----:B------:R-:W4:Y:S04]  /*21220*/  LDL.LU R6, [R1+0xebc] ;  /* 0x000ebc0001067983 */ /* 0x000f280000300800 */
        /* <DEDUP_REMOVED lines=37> */
[----:B--2---:R-:W-:Y:S01]  /*21480*/  MOV R119, R79 ;  /* 0x0000004f00777202 */ /* 0x004fe20000000f00 */
[----:B---3--:R-:W-:-:S02]  /*21490*/  IMAD.MOV.U32 R118, RZ, RZ, R78 ;  /* 0x000000ffff767224 */ /* 0x008fc400078e004e */
[----:B----4-:R-:W-:Y:S01]  /*214a0*/  IMAD.MOV.U32 R117, RZ, RZ, R77 ;  /* 0x000000ffff757224 */ /* 0x010fe200078e004d */
[----:B------:R-:W-:Y:S02]  /*214b0*/  MOV R116, R76 ;  /* 0x0000004c00747202 */ /* 0x000fe40000000f00 */
[----:B------:R-:W2:Y:S04]  /*214c0*/  LDL.LU R76, [R1+0xe94] ;  /* 0x000e9400014c7983 */ /* 0x000ea80000300800 */
[----:B------:R-:W2:Y:S04]  /*214d0*/  LDL.LU R77, [R1+0xe90] ;  /* 0x000e9000014d7983 */ /* 0x000ea80000300800 */
[----:B------:R-:W2:Y:S04]  /*214e0*/  LDL.LU R78, [R1+0xe8c] ;  /* 0x000e8c00014e7983 */ /* 0x000ea80000300800 */
[----:B------:R-:W2:Y:S04]  /*214f0*/  LDL.LU R79, [R1+0xe88] ;  /* 0x000e8800014f7983 */ /* 0x000ea80000300800 */
[----:B------:R0:W-:Y:S04]  /*21500*/  STL.64 [R1+0xd38], R82 ;  /* 0x000d385201007387 */ /* 0x0001e80000100a00 */
[----:B------:R1:W-:Y:S01]  /*21510*/  STL.64 [R1+0xd30], R80 ;  /* 0x000d305001007387 */ /* 0x0003e20000100a00 */
[----:B0-----:R-:W-:Y:S01]  /*21520*/  MOV R82, R19 ;  /* 0x0000001300527202 */ /* 0x001fe20000000f00 */
[----:B------:R-:W-:-:S02]  /*21530*/  IMAD.MOV.U32 R83, RZ, RZ, R11 ;  /* 0x000000ffff537224 */ /* 0x000fc400078e000b */
[----:B-1----:R-:W-:Y:S02]  /*21540*/  IMAD.MOV.U32 R80, RZ, RZ, R7 ;  /* 0x000000ffff507224 */ /* 0x002fe400078e0007 */
[----:B------:R-:W3:Y:S01]  /*21550*/  LDL.LU R7, [R1+0xe84] ;  /* 0x000e840001077983 */ /* 0x000ee20000300800 */
[----:B------:R-:W-:-:S03]  /*21560*/  IMAD.MOV.U32 R81, RZ, RZ, R6 ;  /* 0x000000ffff517224 */ /* 0x000fc600078e0006 */
[----:B------:R-:W4:Y:S04]  /*21570*/  LDL.LU R6, [R1+0xe80] ;  /* 0x000e800001067983 */ /* 0x000f280000300800 */
[----:B------:R-:W3:Y:S04]  /*21580*/  LDL.LU R19, [R1+0xe7c] ;  /* 0x000e7c0001137983 */ /* 0x000ee80000300800 */
[----:B------:R-:W3:Y:S01]  /*21590*/  LDL.LU R11, [R1+0xe78] ;  /* 0x000e7800010b7983 */ /* 0x000ee20000300800 */
[C---:B--2---:R-:W-:Y:S08]  /*215a0*/  HMMA.16816.F32 R76, R108.reuse, R4, R76 ;  /* 0x000000046c4c723c */ /* 0x044ff0000000184c */
[----:B------:R-:W-:Y:S11]  /*215b0*/  HMMA.16816.F32 R108, R108, R16, R104 ;  /* 0x000000106c6c723c */ /* 0x000ff60000001868 */
[----:B------:R0:W-:Y:S04]  /*215c0*/  STL.64 [R1+0xd58], R78 ;  /* 0x000d584e01007387 */ /* 0x0001e80000100a00 */
[----:B------:R1:W-:Y:S01]  /*215d0*/  STL.64 [R1+0xd50], R76 ;  /* 0x000d504c01007387 */ /* 0x0003e20000100a00 */
[----:B0-----:R-:W-:-:S02]  /*215e0*/  IMAD.MOV.U32 R78, RZ, RZ, R14 ;  /* 0x000000ffff4e7224 */ /* 0x001fc400078e000e */
[----:B-1----:R-:W-:Y:S01]  /*215f0*/  IMAD.MOV.U32 R76, RZ, RZ, R18 ;  /* 0x000000ffff4c7224 */ /* 0x002fe200078e0012 */
[----:B------:R-:W-:Y:S01]  /*21600*/  MOV R77, R10 ;  /* 0x0000000a004d7202 */ /* 0x000fe20000000f00 */
[----:B------:R-:W2:Y:S01]  /*21610*/  LDL.LU R18, [R1+0xe74] ;  /* 0x000e740001127983 */ /* 0x000ea20000300800 */
[----:B------:R-:W-:-:S03]  /*21620*/  IMAD.MOV.U32 R79, RZ, RZ, R15 ;  /* 0x000000ffff4f7224 */ /* 0x000fc600078e000f */
[----:B------:R-:W2:Y:S04]  /*21630*/  LDL.LU R10, [R1+0xe70] ;  /* 0x000e7000010a7983 */ /* 0x000ea80000300800 */
[----:B------:R-:W2:Y:S04]  /*21640*/  LDL.LU R14, [R1+0xe6c] ;  /* 0x000e6c00010e7983 */ /* 0x000ea80000300800 */
[----:B------:R-:W2:Y:S04]  /*21650*/  LDL.LU R15, [R1+0xe68] ;  /* 0x000e6800010f7983 */ /* 0x000ea80000300800 */
[----:B------:R-:W2:Y:S04]  /*21660*/  LDL.LU.64 R106, [R1+0xe60] ;  /* 0x000e6000016a7983 */ /* 0x000ea80000300a00 */
[----:B------:R-:W2:Y:S04]  /*21670*/  LDL.LU.64 R104, [R1+0xe58] ;  /* 0x000e580001687983 */ /* 0x000ea80000300a00 */
[----:B------:R-:W-:Y:S04]  /*21680*/  STL.64 [R1+0xd68], R110 ;  /* 0x000d686e01007387 */ /* 0x000fe80000100a00 */
[----:B------:R3:W-:Y:S02]  /*21690*/  STL.64 [R1+0xd60], R108 ;  /* 0x000d606c01007387 */ /* 0x0007e40000100a00 */
[----:B---3--:R-:W-:-:S02]  /*216a0*/  MOV R108, R11 ;  /* 0x0000000b006c7202 */ /* 0x008fc40000000f00 */
[----:B------:R-:W3:Y:S01]  /*216b0*/  LDL.LU R11, [R1+0xe54] ;  /* 0x000e5400010b7983 */ /* 0x000ee20000300800 */
[----:B------:R-:W-:Y:S01]  /*216c0*/  IMAD.MOV.U32 R109, RZ, RZ, R19 ;  /* 0x000000ffff6d7224 */ /* 0x000fe200078e0013 */
[----:B------:R-:W-:Y:S01]  /*216d0*/  MOV R111, R7 ;  /* 0x00000007006f7202 */ /* 0x000fe20000000f00 */
[----:B----4-:R-:W-:Y:S01]  /*216e0*/  IMAD.MOV.U32 R110, RZ, RZ, R6 ;  /* 0x000000ffff6e7224 */ /* 0x010fe200078e0006 */
[----:B------:R-:W4:Y:S04]  /*216f0*/  LDL.LU R19, [R1+0xe50] ;  /* 0x000e500001137983 */ /* 0x000f280000300800 */
[----:B------:R-:W4:Y:S04]  /*21700*/  LDL.LU R6, [R1+0xe4c] ;  /* 0x000e4c0001067983 */ /* 0x000f280000300800 */
[----:B------:R-:W4:Y:S01]  /*21710*/  LDL.LU R7, [R1+0xe48] ;  /* 0x000e480001077983 */ /* 0x000f220000300800 */
[C---:B--2---:R-:W-:Y:S08]  /*21720*/  HMMA.16816.F32 R96, R104.reuse, R14, R96 ;  /* 0x0000000e6860723c */ /* 0x044ff00000001860 */
[C---:B---3--:R-:W-:Y:S11]  /*21730*/  HMMA.16816.F32 R100, R104.reuse, R10, R100 ;  /* 0x0000000a6864723c */ /* 0x048ff60000001864 */
[----:B------:R-:W-:Y:S04]  /*21740*/  STL.64 [R1+0x2c0], R96 ;  /* 0x0002c06001007387 */ /* 0x000fe80000100a00 */
[----:B------:R0:W-:Y:S04]  /*21750*/  STL.64 [R1+0x2c8], R98 ;  /* 0x0002c86201007387 */ /* 0x0001e80000100a00 */
[----:B0-----:R-:W2:Y:S04]  /*21760*/  LDL.LU.64 R98, [R1+0xe40] ;  /* 0x000e400001627983 */ /* 0x001ea80000300a00 */
[----:B------:R-:W2:Y:S04]  /*21770*/  LDL.LU.64 R96, [R1+0xe38] ;  /* 0x000e380001607983 */ /* 0x000ea80000300a00 */
[----:B------:R-:W-:Y:S04]  /*21780*/  STL.64 [R1+0x2d0], R100 ;  /* 0x0002d06401007387 */ /* 0x000fe80000100a00 */
[----:B------:R0:W-:Y:S04]  /*21790*/  STL.64 [R1+0x2d8], R102 ;  /* 0x0002d86601007387 */ /* 0x0001e80000100a00 */
[----:B0-----:R-:W3:Y:S04]  /*217a0*/  LDL.LU.64 R102, [R1+0xe30] ;  /* 0x000e300001667983 */ /* 0x001ee80000300a00 */
[----:B------:R-:W3:Y:S01]  /*217b0*/  LDL.LU.64 R100, [R1+0xe28] ;  /* 0x000e280001647983 */ /* 0x000ee20000300a00 */
[C---:B----4-:R-:W-:Y:S08]  /*217c0*/  HMMA.16816.F32 R20, R104.reuse, R6, R20 ;  /* 0x000000066814723c */ /* 0x050ff00000001814 */
[----:B------:R-:W-:Y:S11]  /*217d0*/  HMMA.16816.F32 R104, R104, R18, R24 ;  /* 0x000000126868723c */ /* 0x000ff60000001818 */
[----:B------:R-:W-:Y:S04]  /*217e0*/  STL.64 [R1+0x2f0], R20 ;  /* 0x0002f01401007387 */ /* 0x000fe80000100a00 */
[----:B------:R0:W-:Y:S04]  /*217f0*/  STL.64 [R1+0x2f8], R22 ;  /* 0x0002f81601007387 */ /* 0x0001e80000100a00 */
[----:B0-----:R-:W4:Y:S04]  /*21800*/  LDL.LU.64 R22, [R1+0xe20] ;  /* 0x000e200001167983 */ /* 0x001f280000300a00 */
[----:B------:R-:W2:Y:S04]  /*21810*/  LDL.LU.64 R20, [R1+0xe18] ;  /* 0x000e180001147983 */ /* 0x000ea80000300a00 */
[----:B------:R-:W2:Y:S04]  /*21820*/  LDL.LU.64 R26, [R1+0xe10] ;  /* 0x000e1000011a7983 */ /* 0x000ea80000300a00 */
[----:B------:R-:W2:Y:S04]  /*21830*/  LDL.LU.64 R24, [R1+0xe08] ;  /* 0x000e080001187983 */ /* 0x000ea80000300a00 */
[----:B------:R0:W-:Y:S04]  /*21840*/  STL.64 [R1+0x2e0], R104 ;  /* 0x0002e06801007387 */ /* 0x0001e80000100a00 */
[----:B------:R1:W-:Y:S04]  /*21850*/  STL.64 [R1+0x2e8], R106 ;  /* 0x0002e86a01007387 */ /* 0x0003e80000100a00 */
[----:B0-----:R-:W2:Y:S04]  /*21860*/  LDL.LU R104, [R1+0x250] ;  /* 0x0002500001687983 */ /* 0x001ea80000300800 */
[----:B------:R-:W2:Y:S04]  /*21870*/  LDL.LU R105, [R1+0x254] ;  /* 0x0002540001697983 */ /* 0x000ea80000300800 */
[----:B-1----:R-:W2:Y:S04]  /*21880*/  LDL.LU R106, [R1+0x258] ;  /* 0x00025800016a7983 */ /* 0x002ea80000300800 */
[----:B------:R-:W2:Y:S01]  /*21890*/  LDL.LU R107, [R1+0x25c] ;  /* 0x00025c00016b7983 */ /* 0x000ea20000300800 */
[C---:B---3--:R-:W-:Y:S08]  /*218a0*/  HMMA.16816.F32 R112, R100.reuse, R14, R112 ;  /* 0x0000000e6470723c */ /* 0x048ff00000001870 */
[C---:B------:R-:W-:Y:S08]  /*218b0*/  HMMA.16816.F32 R116, R100.reuse, R10, R116 ;  /* 0x0000000a6474723c */ /* 0x040ff00000001874 */
[C---:B------:R-:W-:Y:S03]  /*218c0*/  HMMA.16816.F32 R120, R100.reuse, R6, R120 ;  /* 0x000000066478723c */ /* 0x040fe60000001878 */
        /* <DEDUP_REMOVED lines=10> */
[----:B0-----:R-:W4:Y:S04]  /*21970*/  LDL.LU.64 R122, [R1+0xde0] ;  /* 0x000de000017a7983 */ /* 0x001f280000300a00 */
[----:B------:R-:W4:Y:S01]  /*21980*/  LDL.LU.64 R120, [R1+0xdd8] ;  /* 0x000dd80001787983 */ /* 0x000f220000300a00 */
[----:B--2---:R-:W-:Y:S08]  /*21990*/  HMMA.16816.F32 R100, R100, R18, R104 ;  /* 0x000000126464723c */ /* 0x004ff00000001868 */
[C---:B------:R-:W-:Y:S08]  /*219a0*/  HMMA.16816.F32 R104, R96.reuse, R14, R108 ;  /* 0x0000000e6068723c */ /* 0x040ff0000000186c */
[C---:B------:R-:W-:Y:S03]  /*219b0*/  HMMA.16816.F32 R76, R96.reuse, R10, R76 ;  /* 0x0000000a604c723c */ /* 0x040fe6000000184c */
[----:B------:R-:W-:Y:S04]  /*219c0*/  STL.64 [R1+0x320], R100 ;  /* 0x0003206401007387 */ /* 0x000fe80000100a00 */
[----:B------:R0:W-:Y:S04]  /*219d0*/  STL.64 [R1+0x328], R102 ;  /* 0x0003286601007387 */ /* 0x0001e80000100a00 */
[----:B------:R-:W-:Y:S04]  /*219e0*/  STL.64 [R1+0x340], R104 ;  /* 0x0003406801007387 */ /* 0x000fe80000100a00 */
[----:B------:R-:W-:Y:S01]  /*219f0*/  STL.64 [R1+0x348], R106 ;  /* 0x0003486a01007387 */ /* 0x000fe20000100a00 */
[C---:B0-----:R-:W-:Y:S03]  /*21a00*/  HMMA.16816.F32 R100, R96.reuse, R6, R80 ;  /* 0x000000066064723c */ /* 0x041fe60000001850 */
[----:B------:R-:W-:Y:S04]  /*21a10*/  STL.64 [R1+0x350], R76 ;  /* 0x0003504c01007387 */ /* 0x000fe80000100a00 */
[----:B------:R0:W-:Y:S01]  /*21a20*/  STL.64 [R1+0x358], R78 ;  /* 0x0003584e01007387 */ /* 0x0001e20000100a00 */
[----:B------:R-:W-:Y:S01]  /*21a30*/  HMMA.16816.F32 R80, R96, R18, R72 ;  /* 0x000000126050723c */ /* 0x000fe20000001848 */
[----:B------:R-:W-:Y:S01]  /*21a40*/  IMAD.MOV.U32 R3, RZ, RZ, R30 ;  /* 0x000000ffff037224 */ /* 0x000fe200078e001e */
[----:B------:R-:W-:Y:S01]  /*21a50*/  MOV R2, R31 ;  /* 0x0000001f00027202 */ /* 0x000fe20000000f00 */
[----:B------:R-:W-:Y:S04]  /*21a60*/  LDSM.16.M88.4 R96, [R125+UR7+0x54800] ;  /* 0x054800077d60783b */ /* 0x000fe80008000200 */
[----:B------:R-:W-:Y:S01]  /*21a70*/  LDSM.16.M88.4 R28, [R125+UR7+0x53000] ;  /* 0x053000077d1c783b */ /* 0x000fe20008000200 */
[C---:B------:R-:W-:Y:S03]  /*21a80*/  HMMA.16816.F32 R72, R92.reuse, R10, R64 ;  /* 0x0000000a5c48723c */ /* 0x040fe60000001840 */
[----:B------:R-:W-:Y:S05]  /*21a90*/  LDSM.16.M88.4 R104, [R125+UR7+0x56800] ;  /* 0x056800077d68783b */ /* 0x000fea0008000200 */
[C---:B0-----:R-:W-:Y:S08]  /*21aa0*/  HMMA.16816.F32 R76, R92.reuse, R14, R68 ;  /* 0x0000000e5c4c723c */ /* 0x041ff00000001844 */
[C---:B------:R-:W-:Y:S08]  /*21ab0*/  HMMA.16816.F32 R68, R92.reuse, R6, R60 ;  /* 0x000000065c44723c */ /* 0x040ff0000000183c */
[----:B------:R-:W-:Y:S01]  /*21ac0*/  HMMA.16816.F32 R64, R92, R18, R56 ;  /* 0x000000125c40723c */ /* 0x000fe20000001838 */
[----:B------:R-:W-:Y:S04]  /*21ad0*/  STL.64 [R1+0x390], R100 ;  /* 0x0003906401007387 */ /* 0x000fe80000100a00 */
[----:B------:R-:W-:Y:S03]  /*21ae0*/  LDSM.16.M88.4 R92, [R125+UR7+0x55000] ;  /* 0x055000077d5c783b */ /* 0x000fe60008000200 */
[C---:B------:R-:W-:Y:S08]  /*21af0*/  HMMA.16816.F32 R60, R88.reuse, R14, R52 ;  /* 0x0000000e583c723c */ /* 0x040ff00000001834 */
[C---:B------:R-:W-:Y:S08]  /*21b00*/  HMMA.16816.F32 R56, R88.reuse, R10, R48 ;  /* 0x0000000a5838723c */ /* 0x040ff00000001830 */
[C---:B------:R-:W-:Y:S08]  /*21b10*/  HMMA.16816.F32 R52, R88.reuse, R6, R44 ;  /* 0x000000065834723c */ /* 0x040ff0000000182c */
[----:B------:R-:W-:Y:S01]  /*21b20*/  HMMA.16816.F32 R48, R88, R18, R40 ;  /* 0x000000125830723c */ /* 0x000fe20000001828 */
[----:B------:R-:W0:Y:S04]  /*21b30*/  LDSM.16.M88.4 R88, [R125+UR7+0x53800] ;  /* 0x053800077d58783b */ /* 0x000e280008000200 */
[----:B------:R-:W-:Y:S03]  /*21b40*/  STL.64 [R1+0x398], R102 ;  /* 0x0003986601007387 */ /* 0x000fe60000100a00 */
[C---:B------:R-:W-:Y:S01]  /*21b50*/  HMMA.16816.F32 R44, R84.reuse, R14, R36 ;  /* 0x0000000e542c723c */ /* 0x040fe20000001824 */
[----:B------:R-:W-:Y:S04]  /*21b60*/  STL.64 [R1+0x380], R80 ;  /* 0x0003805001007387 */ /* 0x000fe80000100a00 */
[----:B------:R-:W-:Y:S03]  /*21b70*/  STL.64 [R1+0x388], R82 ;  /* 0x0003885201007387 */ /* 0x000fe60000100a00 */
[C---:B------:R-:W-:Y:S01]  /*21b80*/  HMMA.16816.F32 R40, R84.reuse, R10, R32 ;  /* 0x0000000a5428723c */ /* 0x040fe20000001820 */
[----:B------:R-:W-:Y:S04]  /*21b90*/  STL.64 [R1+0x3c0], R76 ;  /* 0x0003c04c01007387 */ /* 0x000fe80000100a00 */
        /* <DEDUP_REMOVED lines=19> */
[----:B------:R-:W-:Y:S01]  /*21cd0*/  LDSM.16.M88.4 R100, [R125+UR7+0x55800] ;  /* 0x055800077d64783b */ /* 0x000fe20008000200 */
[C---:B---3--:R-:W-:Y:S08]  /*21ce0*/  HMMA.16816.F32 R32, R84.reuse, R18, R116 ;  /* 0x000000125420723c */ /* 0x048ff00000001874 */
[----:B----4-:R-:W-:Y:S01]  /*21cf0*/  HMMA.16816.F32 R36, R84, R6, R120 ;  /* 0x000000065424723c */ /* 0x010fe20000001878 */
[----:B------:R-:W1:-:S15]  /*21d00*/  LDSM.16.M88.4 R84, [R125+UR7+0x54000] ;  /* 0x054000077d54783b */ /* 0x000e5e0008000200 */
[----:B------:R-:W-:-:S03]  /*21d10*/  NOP ;  /* 0x0000000000007918 */ /* 0x000fc60000000000 */
[----:B------:R-:W-:Y:S04]  /*21d20*/  STL.64 [R1+0x470], R36 ;  /* 0x0004702401007387 */ /* 0x000fe80000100a00 */
[----:B------:R-:W-:Y:S04]  /*21d30*/  STL.64 [R1+0x478], R38 ;  /* 0x0004782601007387 */ /* 0x000fe80000100a00 */
[----:B0-----:R-:W-:Y:S04]  /*21d40*/  STL.64 [R1+0xda0], R90 ;  /* 0x000da05a01007387 */ /* 0x001fe80000100a00 */
[----:B------:R-:W-:Y:S04]  /*21d50*/  STL.64 [R1+0x460], R32 ;  /* 0x0004602001007387 */ /* 0x000fe80000100a00 */
[----:B------:R0:W-:Y:S02]  /*21d60*/  STL.64 [R1+0x468], R34 ;  /* 0x0004682201007387 */ /* 0x0001e40000100a00 */
[----:B0-----:R-:W-:Y:S02]  /*21d70*/  HMMA.16816.F32 R32, R28, R14, R112 ;  /* 0x0000000e1c20723c */ /* 0x001fe40000001870 */
[----:B------:R-:W-:Y:S01]  /*21d80*/  STL.64 [R1+0xd98], R88 ;  /* 0x000d985801007387 */ /* 0x000fe20000100a00 */
[----:B------:R-:W-:-:S03]  /*21d90*/  IMAD.MOV.U32 R120, RZ, RZ, R124 ;  /* 0x000000ffff787224 */ /* 0x000fc600078e007c */
[----:B-1----:R-:W-:Y:S01]  /*21da0*/  STL.64 [R1+0xd78], R86 ;  /* 0x000d785601007387 */ /* 0x002fe20000100a00 */
[----:B------:R-:W-:Y:S01]  /*21db0*/  MOV R122, R20 ;  /* 0x00000014007a7202 */ /* 0x000fe20000000f00 */
[----:B------:R-:W-:Y:S02]  /*21dc0*/  IMAD.MOV.U32 R123, RZ, RZ, R21 ;  /* 0x000000ffff7b7224 */ /* 0x000fe400078e0015 */
[----:B------:R-:W-:Y:S01]  /*21dd0*/  STL.64 [R1+0xd70], R84 ;  /* 0x000d705401007387 */ /* 0x000fe20000100a00 */
[----:B------:R-:W-:-:S03]  /*21de0*/  IMAD.MOV.U32 R121, RZ, RZ, R0 ;  /* 0x000000ffff797224 */ /* 0x000fc600078e0000 */
[----:B------:R-:W2:Y:S05]  /*21df0*/  LDL.LU R124, [R1+0xdd4] ;  /* 0x000dd400017c7983 */ /* 0x000eaa0000300800 */
[----:B------:R-:W-:Y:S04]  /*21e00*/  STL.64 [R1+0x480], R32 ;  /* 0x0004802001007387 */ /* 0x000fe80000100a00 */
[----:B------:R0:W-:Y:S04]  /*21e10*/  STL.64 [R1+0x488], R34 ;  /* 0x0004882201007387 */ /* 0x0001e80000100a00 */
[----:B------:R-:W3:Y:S01]  /*21e20*/  LDL.LU R0, [R1+0xdd0] ;  /* 0x000dd00001007983 */ /* 0x000ee20000300800 */
[----:B------:R-:W-:-:S03]  /*21e30*/  IMAD.MOV.U32 R112, RZ, RZ, R24 ;  /* 0x000000ffff707224 */ /* 0x000fc600078e0018 */
[----:B------:R-:W4:Y:S01]  /*21e40*/  LDL.LU R20, [R1+0xdcc] ;  /* 0x000dcc0001147983 */ /* 0x000f220000300800 */
[----:B------:R-:W-:-:S03]  /*21e50*/  MOV R113, R25 ;  /* 0x0000001900717202 */ /* 0x000fc60000000f00 */
[----:B------:R-:W4:Y:S01]  /*21e60*/  LDL.LU R21, [R1+0xdc8] ;  /* 0x000dc80001157983 */ /* 0x000f220000300800 */
[----:B------:R-:W-:-:S03]  /*21e70*/  IMAD.MOV.U32 R114, RZ, RZ, R26 ;  /* 0x000000ffff727224 */ /* 0x000fc600078e001a */
[----:B------:R-:W-:Y:S01]  /*21e80*/  STL.64 [R1+0xd88], R122 ;  /* 0x000d887a01007387 */ /* 0x000fe20000100a00 */
[----:B------:R-:W-:-:S03]  /*21e90*/  IMAD.MOV.U32 R115, RZ, RZ, R27 ;  /* 0x000000ffff737224 */ /* 0x000fc600078e001b */
[----:B------:R-:W-:Y:S04]  /*21ea0*/  STL.64 [R1+0xd80], R120 ;  /* 0x000d807801007387 */ /* 0x000fe80000100a00 */
[----:B------:R-:W0:Y:S01]  /*21eb0*/  LDL.LU R24, [R1+0xdc4] ;  /* 0x000dc40001187983 */ /* 0x000e220000300800 */
[----:B------:R-:W-:-:S03]  /*21ec0*/  MOV R116, R22 ;  /* 0x0000001600747202 */ /* 0x000fc60000000f00 */
[----:B------:R-:W0:Y:S01]  /*21ed0*/  LDL.LU R25, [R1+0xdc0] ;  /* 0x000dc00001197983 */ /* 0x000e220000300800 */
[----:B------:R-:W-:-:S03]  /*21ee0*/  IMAD.MOV.U32 R117, RZ, RZ, R23 ;  /* 0x000000ffff757224 */ /* 0x000fc600078e0017 */
[----:B------:R-:W0:Y:S04]  /*21ef0*/  LDL.LU R26, [R1+0xdbc] ;  /* 0x000dbc00011a7983 */ /* 0x000e280000300800 */
[----:B------:R-:W0:Y:S04]  /*21f00*/  LDL.LU R27, [R1+0xdb8] ;  /* 0x000db800011b7983 */ /* 0x000e280000300800 */
[----:B------:R-:W4:Y:S04]  /*21f10*/  LDL.LU R22, [R1+0xdb4] ;  /* 0x000db40001167983 */ /* 0x000f280000300800 */
[----:B------:R-:W4:Y:S01]  /*21f20*/  LDL.LU R23, [R1+0xdb0] ;  /* 0x000db00001177983 */ /* 0x000f220000300800 */
[----:B------:R-:W-:Y:S01]  /*21f30*/  IMAD.MOV.U32 R118, RZ, RZ, R3 ;  /* 0x000000ffff767224 */ /* 0x000fe200078e0003 */
[----:B------:R-:W-:-:S02]  /*21f40*/  MOV R119, R2 ;  /* 0x0000000200777202 */ /* 0x000fc40000000f00 */
[----:B------:R-:W2:Y:S04]  /*21f50*/  LDL.LU R3, [R1+0xdac] ;  /* 0x000dac0001037983 */ /* 0x000ea80000300800 */
[----:B------:R-:W2:Y:S01]  /*21f60*/  LDL.LU R2, [R1+0xda8] ;  /* 0x000da80001027983 */ /* 0x000ea20000300800 */
[C---:B0-----:R-:W-:Y:S03]  /*21f70*/  HMMA.16816.F32 R32, R28.reuse, R10, R24 ;  /* 0x0000000a1c20723c */ /* 0x041fe60000001818 */
[----:B------:R-:W0:Y:S05]  /*21f80*/  LDSM.16.M88.4 R24, [R125+UR7+0x56000] ;  /* 0x056000077d18783b */ /* 0x000e2a0008000200 */
[C---:B----4-:R-:W-:Y:S11]  /*21f90*/  HMMA.16816.F32 R20, R28.reuse, R6, R20 ;  /* 0x000000061c14723c */ /* 0x050ff60000001814 */
[----:B------:R1:W-:Y:S04]  /*21fa0*/  STL.64 [R1+0x490], R32 ;  /* 0x0004902001007387 */ /* 0x0003e80000100a00 */
[----:B------:R4:W-:Y:S04]  /*21fb0*/  STL.64 [R1+0x498], R34 ;  /* 0x0004982201007387 */ /* 0x0009e80000100a00 */
[----:B-1----:R-:W2:Y:S04]  /*21fc0*/  LDL.LU R32, [R1+0xa0] ;  /* 0x0000a00001207983 */ /* 0x002ea80000300800 */
[----:B------:R-:W-:Y:S04]  /*21fd0*/  STL.64 [R1+0x4b0], R20 ;  /* 0x0004b01401007387 */ /* 0x000fe80000100a00 */
[----:B------:R-:W-:Y:S04]  /*21fe0*/  STL.64 [R1+0x4b8], R22 ;  /* 0x0004b81601007387 */ /* 0x000fe80000100a00 */
[----:B------:R-:W2:Y:S04]  /*21ff0*/  LDL.LU R33, [R1+0xa4] ;  /* 0x0000a40001217983 */ /* 0x000ea80000300800 */
[----:B----4-:R-:W4:Y:S04]  /*22000*/  LDL.LU R34, [R1+0xa8] ;  /* 0x0000a80001227983 */ /* 0x010f280000300800 */
[----:B------:R-:W4:Y:S04]  /*22010*/  LDL.LU R35, [R1+0xac] ;  /* 0x0000ac0001237983 */ /* 0x000f280000300800 */
[----:B------:R-:W2:Y:S04]  /*22020*/  LDL.LU R40, [R1+0xc0] ;  /* 0x0000c00001287983 */ /* 0x000ea80000300800 */
        /* <DEDUP_REMOVED lines=63> */
[----:B------:R-:W1:Y:S01]  /*22420*/  LDSM.16.M88.4 R20, [R125+UR7+0x57000] ;  /* 0x057000077d14783b */ /* 0x000e620008000200 */
[----:B--2---:R-:W-:Y:S03]  /*22430*/  HMMA.16816.F32 R28, R28, R18, R88 ;  /* 0x000000121c1c723c */ /* 0x004fe60000001858 */
[----:B------:R-:W2:Y:S04]  /*22440*/  LDL.LU.64 R90, [R1+0xda0] ;  /* 0x000da000015a7983 */ /* 0x000ea80000300a00 */
[----:B------:R-:W2:-:S12]  /*22450*/  LDL.LU.64 R88, [R1+0xd98] ;  /* 0x000d980001587983 */ /* 0x000e980000300a00 */
[----:B------:R-:W-:Y:S04]  /*22460*/  STL.64 [R1+0x4a0], R28 ;  /* 0x0004a01c01007387 */ /* 0x000fe80000100a00 */
[----:B------:R-:W-:Y:S04]  /*22470*/  STL.64 [R1+0x4a8], R30 ;  /* 0x0004a81e01007387 */ /* 0x000fe80000100a00 */
[----:B------:R0:W1:Y:S04]  /*22480*/  LDSM.16.M88.4 R28, [R125+UR7+0x57800] ;  /* 0x057800077d1c783b */ /* 0x0000680008000200 */
[----:B0-----:R-:W3:Y:S01]  /*22490*/  LDL.LU R125, [R1+0xd90] ;  /* 0x000d9000017d7983 */ /* 0x001ee20000300800 */
[C---:B--2---:R-:W-:Y:S08]  /*224a0*/  HMMA.16816.F32 R120, R88.reuse, R14, R120 ;  /* 0x0000000e5878723c */ /* 0x044ff00000001878 */
[C---:B------:R-:W-:Y:S11]  /*224b0*/  HMMA.16816.F32 R84, R88.reuse, R10, R84 ;  /* 0x0000000a5854723c */ /* 0x040ff60000001854 */
[----:B------:R-:W-:Y:S04]  /*224c0*/  STL.64 [R1+0x4c0], R120 ;  /* 0x0004c07801007387 */ /* 0x000fe80000100a00 */
[----:B------:R0:W-:Y:S04]  /*224d0*/  STL.64 [R1+0x4c8], R122 ;  /* 0x0004c87a01007387 */ /* 0x0001e80000100a00 */
[----:B0-----:R-:W2:Y:S04]  /*224e0*/  LDL.LU.64 R122, [R1+0xd88] ;  /* 0x000d8800017a7983 */ /* 0x001ea80000300a00 */
[----:B------:R-:W2:Y:S04]  /*224f0*/  LDL.LU.64 R120, [R1+0xd80] ;  /* 0x000d800001787983 */ /* 0x000ea80000300a00 */
[----:B------:R-:W-:Y:S04]  /*22500*/  STL.64 [R1+0x4d0], R84 ;  /* 0x0004d05401007387 */ /* 0x000fe80000100a00 */
[----:B------:R0:W-:Y:S04]  /*22510*/  STL.64 [R1+0x4d8], R86 ;  /* 0x0004d85601007387 */ /* 0x0001e80000100a00 */
[----:B0-----:R-:W2:Y:S04]  /*22520*/  LDL.LU.64 R86, [R1+0xd78] ;  /* 0x000d780001567983 */ /* 0x001ea80000300a00 */
[----:B------:R-:W2:Y:S01]  /*22530*/  LDL.LU.64 R84, [R1+0xd70] ;  /* 0x000d700001547983 */ /* 0x000ea20000300a00 */
[C---:B---3--:R-:W-:Y:S08]  /*22540*/  HMMA.16816.F32 R108, R88.reuse, R6, R108 ;  /* 0x00000006586c723c */ /* 0x048ff0000000186c */
[----:B------:R-:W-:Y:S11]  /*22550*/  HMMA.16816.F32 R88, R88, R18, R76 ;  /* 0x000000125858723c */ /* 0x000ff6000000184c */
[----:B------:R-:W-:Y:S04]  /*22560*/  STL.64 [R1+0x4f0], R108 ;  /* 0x0004f06c01007387 */ /* 0x000fe80000100a00 */
[----:B------:R0:W-:Y:S04]  /*22570*/  STL.64 [R1+0x4f8], R110 ;  /* 0x0004f86e01007387 */ /* 0x0001e80000100a00 */
[----:B0-----:R-:W3:Y:S04]  /*22580*/  LDL.LU.64 R110, [R1+0xd68] ;  /* 0x000d6800016e7983 */ /* 0x001ee80000300a00 */
[----:B------:R-:W3:Y:S04]  /*22590*/  LDL.LU.64 R108, [R1+0xd60] ;  /* 0x000d6000016c7983 */ /* 0x000ee80000300a00 */
[----:B------:R-:W3:Y:S04]  /*225a0*/  LDL.LU.64 R78, [R1+0xd58] ;  /* 0x000d5800014e7983 */ /* 0x000ee80000300a00 */
[----:B------:R-:W3:Y:S04]  /*225b0*/  LDL.LU.64 R76, [R1+0xd50] ;  /* 0x000d5000014c7983 */ /* 0x000ee80000300a00 */
[----:B------:R0:W-:Y:S04]  /*225c0*/  STL.64 [R1+0x4e0], R88 ;  /* 0x0004e05801007387 */ /* 0x0001e80000100a00 */
[----:B------:R1:W-:Y:S01]  /*225d0*/  STL.64 [R1+0x4e8], R90 ;  /* 0x0004e85a01007387 */ /* 0x0003e20000100a00 */
[----:B0-----:R-:W-:-:S03]  /*225e0*/  IMAD.MOV.U32 R88, RZ, RZ, R2 ;  /* 0x000000ffff587224 */ /* 0x001fc600078e0002 */
[----:B------:R-:W3:Y:S01]  /*225f0*/  LDL.LU R2, [R1+0xd4c] ;  /* 0x000d4c0001027983 */ /* 0x000ee20000300800 */
[----:B------:R-:W-:Y:S01]  /*22600*/  IMAD.MOV.U32 R89, RZ, RZ, R3 ;  /* 0x000000ffff597224 */ /* 0x000fe200078e0003 */
[----:B-1----:R-:W-:Y:S01]  /*22610*/  MOV R90, R0 ;  /* 0x00000000005a7202 */ /* 0x002fe20000000f00 */
[----:B------:R-:W-:Y:S01]  /*22620*/  IMAD.MOV.U32 R91, RZ, RZ, R124 ;  /* 0x000000ffff5b7224 */ /* 0x000fe200078e007c */
[----:B------:R-:W3:Y:S04]  /*22630*/  LDL.LU R3, [R1+0xd48] ;  /* 0x000d480001037983 */ /* 0x000ee80000300800 */
[----:B------:R-:W3:Y:S04]  /*22640*/  LDL.LU R0, [R1+0xd44] ;  /* 0x000d440001007983 */ /* 0x000ee80000300800 */
[----:B------:R-:W3:Y:S01]  /*22650*/  LDL.LU R124, [R1+0xd40] ;  /* 0x000d4000017c7983 */ /* 0x000ee20000300800 */
[C---:B------:R-:W-:Y:S08]  /*22660*/  HMMA.16816.F32 R60, R96.reuse, R14, R60 ;  /* 0x0000000e603c723c */ /* 0x040ff0000000183c */
[C---:B------:R-:W-:Y:S08]  /*22670*/  HMMA.16816.F32 R56, R96.reuse, R10, R56 ;  /* 0x0000000a6038723c */ /* 0x040ff00000001838 */
[C---:B------:R-:W-:Y:S08]  /*22680*/  HMMA.16816.F32 R52, R96.reuse, R6, R52 ;  /* 0x000000066034723c */ /* 0x040ff00000001834 */
[----:B------:R-:W-:Y:S08]  /*22690*/  HMMA.16816.F32 R96, R96, R18, R48 ;  /* 0x000000126060723c */ /* 0x000ff00000001830 */
[C---:B------:R-:W-:Y:S08]  /*226a0*/  HMMA.16816.F32 R44, R92.reuse, R14, R44 ;  /* 0x0000000e5c2c723c */ /* 0x040ff0000000182c */
[C---:B------:R-:W-:Y:S08]  /*226b0*/  HMMA.16816.F32 R40, R92.reuse, R10, R40 ;  /* 0x0000000a5c28723c */ /* 0x040ff00000001828 */
[C---:B------:R-:W-:Y:S08]  /*226c0*/  HMMA.16816.F32 R36, R92.reuse, R6, R36 ;  /* 0x000000065c24723c */ /* 0x040ff00000001824 */
[----:B----4-:R-:W-:Y:S08]  /*226d0*/  HMMA.16816.F32 R92, R92, R18, R32 ;  /* 0x000000125c5c723c */ /* 0x010ff00000001820 */
[C---:B--2---:R-:W-:Y:S08]  /*226e0*/  HMMA.16816.F32 R80, R84.reuse, R14, R80 ;  /* 0x0000000e5450723c */ /* 0x044ff00000001850 */
[C---:B------:R-:W-:Y:S08]  /*226f0*/  HMMA.16816.F32 R72, R84.reuse, R10, R72 ;  /* 0x0000000a5448723c */ /* 0x040ff00000001848 */
[C---:B------:R-:W-:Y:S03]  /*22700*/  HMMA.16816.F32 R68, R84.reuse, R6, R68 ;  /* 0x000000065444723c */ /* 0x040fe60000001844 */
[----:B------:R-:W-:Y:S05]  /*22710*/  STL.64 [R1+0x500], R80 ;  /* 0x0005005001007387 */ /* 0x000fea0000100a00 */
[----:B------:R-:W-:Y:S01]  /*22720*/  HMMA.16816.F32 R84, R84, R18, R64 ;  /* 0x000000125454723c */ /* 0x000fe20000001840 */
[----:B------:R0:W-:Y:S04]  /*22730*/  STL.64 [R1+0x508], R82 ;  /* 0x0005085201007387 */ /* 0x0001e80000100a00 */
[----:B0-----:R-:W2:Y:S04]  /*22740*/  LDL.LU.64 R82, [R1+0xd38] ;  /* 0x000d380001527983 */ /* 0x001ea80000300a00 */
[----:B------:R-:W2:Y:S04]  /*22750*/  LDL.LU.64 R80, [R1+0xd30] ;  /* 0x000d300001507983 */ /* 0x000ea80000300a00 */
[----:B------:R-:W-:Y:S04]  /*22760*/  STL.64 [R1+0x510], R72 ;  /* 0x0005104801007387 */ /* 0x000fe80000100a00 */
[----:B------:R0:W-:Y:S04]  /*22770*/  STL.64 [R1+0x518], R74 ;  /* 0x0005184a01007387 */ /* 0x0001e80000100a00 */
[----:B0-----:R-:W4:Y:S04]  /*22780*/  LDL.LU.64 R74, [R1+0xd28] ;  /* 0x000d2800014a7983 */ /* 0x001f280000300a00 */
[----:B------:R-:W4:Y:S04]  /*22790*/  LDL.LU.64 R72, [R1+0xd20] ;  /* 0x000d200001487983 */ /* 0x000f280000300a00 */
[----:B------:R-:W-:Y:S04]  /*227a0*/  STL.64 [R1+0x520], R68 ;  /* 0x0005204401007387 */ /* 0x000fe80000100a00 */
[----:B------:R0:W-:Y:S04]  /*227b0*/  STL.64 [R1+0x528], R70 ;  /* 0x0005284601007387 */ /* 0x0001e80000100a00 */
[----:B0-----:R-:W2:Y:S04]  /*227c0*/  LDL.LU.64 R70, [R1+0xd18] ;  /* 0x000d180001467983 */ /* 0x001ea80000300a00 */
[----:B------:R-:W2:Y:S04]  /*227d0*/  LDL.LU.64 R68, [R1+0xd10] ;  /* 0x000d100001447983 */ /* 0x000ea80000300a00 */
[----:B------:R-:W2:Y:S04]  /*227e0*/  LDL.LU.64 R66, [R1+0xd08] ;  /* 0x000d080001427983 */ /* 0x000ea80000300a00 */
[----:B------:R-:W2:Y:S04]  /*227f0*/  LDL.LU.64 R64, [R1+0xd00] ;  /* 0x000d000001407983 */ /* 0x000ea80000300a00 */
[----:B------:R0:W-:Y:S04]  /*22800*/  STL.64 [R1+0x530], R84 ;  /* 0x0005305401007387 */ /* 0x0001e80000100a00 */
[----:B------:R1:W-:Y:S04]  /*22810*/  STL.64 [R1+0x538], R86 ;  /* 0x0005385601007387 */ /* 0x0003e80000100a00 */
[----:B0-----:R-:W2:Y:S04]  /*22820*/  LDL.LU R84, [R1+0x80] ;  /* 0x0000800001547983 */ /* 0x001ea80000300800 */
[----:B------:R-:W2:Y:S01]  /*22830*/  LDL.LU R85, [R1+0x84] ;  /* 0x0000840001557983 */ /* 0x000ea20000300800 */
[----:B-1----:R-:W-:-:S03]  /*22840*/  IMAD.MOV.U32 R87, RZ, RZ, R125 ;  /* 0x000000ffff577224 */ /* 0x002fc600078e007d */
[----:B------:R-:W2:Y:S04]  /*22850*/  LDL.LU R86, [R1+0x88] ;  /* 0x0000880001567983 */ /* 0x000ea80000300800 */
[----:B------:R-:W4:Y:S04]  /*22860*/  LDL.LU R125, [R1+0xcf8] ;  /* 0x000cf800017d7983 */ /* 0x000f280000300800 */
[----:B------:R-:W-:Y:S04]  /*22870*/  STL.64 [R1+0x6a0], R60 ;  /* 0x0006a03c01007387 */ /* 0x000fe80000100a00 */
[----:B------:R0:W-:Y:S04]  /*22880*/  STL.64 [R1+0x6a8], R62 ;  /* 0x0006a83e01007387 */ /* 0x0001e80000100a00 */
[----:B0-----:R-:W4:Y:S04]  /*22890*/  LDL.LU.64 R62, [R1+0xcf0] ;  /* 0x000cf000013e7983 */ /* 0x001f280000300a00 */
[----:B------:R-:W4:Y:S04]  /*228a0*/  LDL.LU.64 R60, [R1+0xce8] ;  /* 0x000ce800013c7983 */ /* 0x000f280000300a00 */
        /* <DEDUP_REMOVED lines=8> */
[----:B------:R-:W4:Y:S04]  /*22930*/  LDL.LU.64 R50, [R1+0xcc0] ;  /* 0x000cc00001327983 */ /* 0x000f280000300a00 */
[----:B------:R-:W4:Y:S04]  /*22940*/  LDL.LU.64 R48, [R1+0xcb8] ;  /* 0x000cb80001307983 */ /* 0x000f280000300a00 */
[----:B------:R3:W-:Y:S04]  /*22950*/  STL.64 [R1+0x6d0], R96 ;  /* 0x0006d06001007387 */ /* 0x0007e80000100a00 */
[----:B------:R0:W-:Y:S01]  /*22960*/  STL.64 [R1+0x6d8], R98 ;  /* 0x0006d86201007387 */ /* 0x0001e20000100a00 */
[----:B---3--:R-:W-:Y:S01]  /*22970*/  MOV R96, R124 ;  /* 0x0000007c00607202 */ /* 0x008fe20000000f00 */
[----:B------:R-:W-:-:S02]  /*22980*/  IMAD.MOV.U32 R97, RZ, RZ, R0 ;  /* 0x000000ffff617224 */ /* 0x000fc400078e0000 */
[----:B------:R-:W3:Y:S01]  /*22990*/  LDL.LU R124, [R1+0xcb4] ;  /* 0x000cb400017c7983 */ /* 0x000ee20000300800 */
[----:B0-----:R-:W-:Y:S01]  /*229a0*/  IMAD.MOV.U32 R98, RZ, RZ, R3 ;  /* 0x000000ffff627224 */ /* 0x001fe200078e0003 */
[----:B------:R-:W-:Y:S02]  /*229b0*/  MOV R99, R2 ;  /* 0x0000000200637202 */ /* 0x000fe40000000f00 */
        /* <DEDUP_REMOVED lines=15> */
[----:B------:R-:W3:Y:S04]  /*22ab0*/  LDL.LU.64 R34, [R1+0xc70] ;  /* 0x000c700001227983 */ /* 0x000ee80000300a00 */
[----:B------:R-:W3:Y:S04]  /*22ac0*/  LDL.LU.64 R32, [R1+0xc68] ;  /* 0x000c680001207983 */ /* 0x000ee80000300a00 */
[----:B------:R-:W-:Y:S04]  /*22ad0*/  STL.64 [R1+0x240], R92 ;  /* 0x0002405c01007387 */ /* 0x000fe80000100a00 */
[----:B------:R0:W-:Y:S02]  /*22ae0*/  STL.64 [R1+0x248], R94 ;  /* 0x0002485e01007387 */ /* 0x0001e40000100a00 */
[----:B0-----:R-:W-:-:S15]  /*22af0*/  HMMA.16816.F32 R92, R100, R14, R96 ;  /* 0x0000000e645c723c */ /* 0x001fde0000001860 */
[----:B------:R-:W-:-:S04]  /*22b00*/  NOP ;  /* 0x0000000000007918 */ /* 0x000fc80000000000 */
[----:B------:R-:W-:Y:S04]  /*22b10*/  STL.64 [R1+0x140], R92 ;  /* 0x0001405c01007387 */ /* 0x000fe80000100a00 */
[----:B------:R0:W-:Y:S02]  /*22b20*/  STL.64 [R1+0x148], R94 ;  /* 0x0001485e01007387 */ /* 0x0001e40000100a00 */
[C---:B0-----:R-:W-:Y:S08]  /*22b30*/  HMMA.16816.F32 R92, R100.reuse, R18, R112 ;  /* 0x00000012645c723c */ /* 0x041ff00000001870 */
[C---:B--2---:R-:W-:Y:S08]  /*22b40*/  HMMA.16816.F32 R96, R100.reuse, R10, R84 ;  /* 0x0000000a6460723c */ /* 0x044ff00000001854 */
[----:B------:R-:W-:Y:S08]  /*22b50*/  HMMA.16816.F32 R84, R100, R6, R88 ;  /* 0x000000066454723c */ /* 0x000ff00000001858 */
[C---:B------:R-:W-:Y:S03]  /*22b60*/  HMMA.16816.F32 R88, R24.reuse, R14, R116 ;  /* 0x0000000e1858723c */ /* 0x040fe60000001874 */
[----:B------:R-:W-:Y:S04]  /*22b70*/  STL.64 [R1+0x1b0], R96 ;  /* 0x0001b06001007387 */ /* 0x000fe80000100a00 */
[----:B------:R-:W-:Y:S04]  /*22b80*/  STL.64 [R1+0x1b8], R98 ;  /* 0x0001b86201007387 */ /* 0x000fe80000100a00 */
[----:B------:R-:W-:Y:S04]  /*22b90*/  STL.64 [R1+0x150], R84 ;  /* 0x0001505401007387 */ /* 0x000fe80000100a00 */
[----:B------:R0:W-:Y:S02]  /*22ba0*/  STL.64 [R1+0x158], R86 ;  /* 0x0001585601007387 */ /* 0x0001e40000100a00 */
[C---:B0-----:R-:W-:Y:S02]  /*22bb0*/  HMMA.16816.F32 R84, R24.reuse, R10, R120 ;  /* 0x0000000a1854723c */ /* 0x041fe40000001878 */
[----:B------:R-:W-:Y:S04]  /*22bc0*/  STL.64 [R1+0x130], R92 ;  /* 0x0001305c01007387 */ /* 0x000fe80000100a00 */
[----:B------:R-:W-:Y:S04]  /*22bd0*/  STL.64 [R1+0x138], R94 ;  /* 0x0001385e01007387 */ /* 0x000fe80000100a00 */
[----:B------:R-:W-:Y:S04]  /*22be0*/  STL.64 [R1+0x1f0], R88 ;  /* 0x0001f05801007387 */ /* 0x000fe80000100a00 */
[----:B------:R-:W-:Y:S05]  /*22bf0*/  STL.64 [R1+0x1f8], R90 ;  /* 0x0001f85a01007387 */ /* 0x000fea0000100a00 */
[----:B------:R-:W-:Y:S04]  /*22c00*/  STL.64 [R1+0x1e0], R84 ;  /* 0x0001e05401007387 */ /* 0x000fe80000100a00 */
[----:B------:R-:W-:Y:S01]  /*22c10*/  STL.64 [R1+0x1e8], R86 ;  /* 0x0001e85601007387 */ /* 0x000fe20000100a00 */
[C---:B---3--:R-:W-:Y:S08]  /*22c20*/  HMMA.16816.F32 R32, R24.reuse, R6, R32 ;  /* 0x000000061820723c */ /* 0x048ff00000001820 */
[----:B------:R-:W-:Y:S08]  /*22c30*/  HMMA.16816.F32 R24, R24, R18, R36 ;  /* 0x000000121818723c */ /* 0x000ff00000001824 */
[C---:B------:R-:W-:Y:S03]  /*22c40*/  HMMA.16816.F32 R36, R104.reuse, R14, R40 ;  /* 0x0000000e6824723c */ /* 0x040fe60000001828 */
[----:B------:R-:W-:Y:S04]  /*22c50*/  STL.64 [R1+0x1d0], R32 ;  /* 0x0001d02001007387 */ /* 0x000fe80000100a00 */
[----:B------:R0:W-:Y:S04]  /*22c60*/  STL.64 [R1+0x1d8], R34 ;  /* 0x0001d82201007387 */ /* 0x0001e80000100a00 */
[----:B------:R-:W-:Y:S04]  /*22c70*/  STL.64 [R1+0x1c0], R24 ;  /* 0x0001c01801007387 */ /* 0x000fe80000100a00 */
[----:B------:R4:W-:Y:S01]  /*22c80*/  STL.64 [R1+0x1c8], R26 ;  /* 0x0001c81a01007387 */ /* 0x0009e20000100a00 */
[C---:B0-----:R-:W-:Y:S08]  /*22c90*/  HMMA.16816.F32 R32, R104.reuse, R10, R44 ;  /* 0x0000000a6820723c */ /* 0x041ff0000000182c */
[C---:B----4-:R-:W-:Y:S01]  /*22ca0*/  HMMA.16816.F32 R24, R104.reuse, R6, R48 ;  /* 0x000000066818723c */ /* 0x050fe20000001830 */
[----:B------:R-:W-:Y:S04]  /*22cb0*/  STL.64 [R1+0x230], R36 ;  /* 0x0002302401007387 */ /* 0x000fe80000100a00 */
[----:B------:R0:W-:Y:S06]  /*22cc0*/  STL.64 [R1+0x238], R38 ;  /* 0x0002382601007387 */ /* 0x0001ec0000100a00 */
[----:B------:R-:W-:Y:S04]  /*22cd0*/  STL.64 [R1+0x220], R32 ;  /* 0x0002202001007387 */ /* 0x000fe80000100a00 */
[----:B------:R1:W-:Y:S01]  /*22ce0*/  STL.64 [R1+0x228], R34 ;  /* 0x0002282201007387 */ /* 0x0003e20000100a00 */
[----:B0-----:R-:W-:Y:S03]  /*22cf0*/  HMMA.16816.F32 R36, R104, R18, R52 ;  /* 0x000000126824723c */ /* 0x001fe60000001834 */
[----:B------:R-:W-:Y:S04]  /*22d00*/  STL.64 [R1+0x210], R24 ;  /* 0x0002101801007387 */ /* 0x000fe80000100a00 */
[----:B------:R0:W-:Y:S01]  /*22d10*/  STL.64 [R1+0x218], R26 ;  /* 0x0002181a01007387 */ /* 0x0001e20000100a00 */
[C---:B-1----:R-:W-:Y:S08]  /*22d20*/  HMMA.16816.F32 R32, R20.reuse, R14, R56 ;  /* 0x0000000e1420723c */ /* 0x042ff00000001838 */
[----:B0-----:R-:W-:Y:S03]  /*22d30*/  HMMA.16816.F32 R24, R20, R10, R60 ;  /* 0x0000000a1418723c */ /* 0x001fe6000000183c */
[----:B------:R-:W-:Y:S04]  /*22d40*/  STL.64 [R1+0x200], R36 ;  /* 0x0002002401007387 */ /* 0x000fe80000100a00 */
[----:B------:R-:W-:Y:S04]  /*22d50*/  STL.64 [R1+0x208], R38 ;  /* 0x0002082601007387 */ /* 0x000fe80000100a00 */
[----:B------:R-:W2:Y:S04]  /*22d60*/  LDL.LU R90, [R1+0x580] ;  /* 0x00058000015a7983 */ /* 0x000ea80000300800 */
[----:B------:R-:W-:Y:S04]  /*22d70*/  STL.64 [R1+0x2b0], R32 ;  /* 0x0002b02001007387 */ /* 0x000fe80000100a00 */
[----:B------:R0:W-:Y:S04]  /*22d80*/  STL.64 [R1+0x2b8], R34 ;  /* 0x0002b82201007387 */ /* 0x0001e80000100a00 */
[----:B------:R-:W-:Y:S04]  /*22d90*/  STL.64 [R1+0x2a0], R24 ;  /* 0x0002a01801007387 */ /* 0x000fe80000100a00 */
[----:B------:R1:W-:Y:S04]  /*22da0*/  STL.64 [R1+0x2a8], R26 ;  /* 0x0002a81a01007387 */ /* 0x0003e80000100a00 */
[----:B------:R-:W2:Y:S04]  /*22db0*/  LDL.LU R91, [R1+0x584] ;  /* 0x00058400015b7983 */ /* 0x000ea80000300800 */
[----:B------:R-:W2:Y:S04]  /*22dc0*/  LDL.LU R88, [R1+0x590] ;  /* 0x0005900001587983 */ /* 0x000ea80000300800 */
[----:B------:R-:W2:Y:S01]  /*22dd0*/  LDL.LU R89, [R1+0x594] ;  /* 0x0005940001597983 */ /* 0x000ea20000300800 */
[----:B------:R-:W-:-:S02]  /*22de0*/  IMAD.MOV.U32 R52, RZ, RZ, R3 ;  /* 0x000000ffff347224 */ /* 0x000fc400078e0003 */
[----:B------:R-:W-:Y:S01]  /*22df0*/  IMAD.MOV.U32 R53, RZ, RZ, R0 ;  /* 0x000000ffff357224 */ /* 0x000fe200078e0000 */
[----:B------:R-:W3:Y:S01]  /*22e00*/  LDL.LU R86, [R1+0x588] ;  /* 0x0005880001567983 */ /* 0x000ee20000300800 */
[----:B0-----:R-:W-:Y:S01]  /*22e10*/  HMMA.16816.F32 R32, R20, R6, R64 ;  /* 0x000000061420723c */ /* 0x001fe20000001840 */
[----:B-1----:R-:W0:Y:S02]  /*22e20*/  LDC R27, c[0x0][0x3d4] ;  /* 0x0000f500ff1b7b82 */ /* 0x002e240000000800 */
[----:B------:R-:W3:Y:S04]  /*22e30*/  LDL.LU R87, [R1+0x58c] ;  /* 0x00058c0001577983 */ /* 0x000ee80000300800 */
[----:B------:R-:W3:Y:S02]  /*22e40*/  LDL.LU R84, [R1+0x598] ;  /* 0x0005980001547983 */ /* 0x000ee40000300800 */
[----:B------:R-:W1:Y:S02]  /*22e50*/  LDC R26, c[0x0][0x3c4] ;  /* 0x0000f100ff1a7b82 */ /* 0x000e640000000800 */
        /* <DEDUP_REMOVED lines=28> */
[----:B------:R-:W4:Y:S01]  /*23020*/  LDL.LU R51, [R1+0x55c] ;  /* 0x00055c0001337983 */ /* 0x000f220000300800 */
[----:B--2---:R-:W-:Y:S01]  /*23030*/  IMAD.MOV.U32 R49, RZ, RZ, R3 ;  /* 0x000000ffff317224 */ /* 0x004fe200078e0003 */
[----:B---3--:R-:W-:-:S02]  /*23040*/  MOV R48, R0 ;  /* 0x0000000000307202 */ /* 0x008fc40000000f00 */
[----:B------:R-:W0:Y:S04]  /*23050*/  LDL.LU R0, [R1+0xc58] ;  /* 0x000c580001007983 */ /* 0x000e280000300800 */
[----:B------:R-:W1:Y:S04]  /*23060*/  LDL.LU R3, [R1+0xc54] ;  /* 0x000c540001037983 */ /* 0x000e680000300800 */
[----:B------:R-:W4:Y:S04]  /*23070*/  LDL.LU.64 R4, [R1+0x7b0] ;  /* 0x0007b00001047983 */ /* 0x000f280000300a00 */
[----:B------:R-:W2:Y:S04]  /*23080*/  LDL.LU.64 R8, [R1+0x798] ;  /* 0x0007980001087983 */ /* 0x000ea80000300a00 */
[----:B------:R-:W3:Y:S04]  /*23090*/  LDL.LU.64 R12, [R1+0x780] ;  /* 0x00078000010c7983 */ /* 0x000ee80000300a00 */
        /* <DEDUP_REMOVED lines=12> */
[----:B------:R-:W3:Y:S04]  /*23160*/  LDL.LU.64 R44, [R1+0x768] ;  /* 0x00076800012c7983 */ /* 0x000ee80000300a00 */
[----:B------:R-:W3:Y:S04]  /*23170*/  LDL.LU.64 R40, [R1+0x760] ;  /* 0x0007600001287983 */ /* 0x000ee80000300a00 */
[----:B------:R-:W-:Y:S04]  /*23180*/  STL.64 [R1+0x290], R32 ;  /* 0x0002902001007387 */ /* 0x000fe80000100a00 */
[----:B------:R0:W-:Y:S04]  /*23190*/  STL.64 [R1+0x298], R34 ;  /* 0x0002982201007387 */ /* 0x0001e80000100a00 */
[----:B------:R-:W3:Y:S01]  /*231a0*/  LDL.LU.64 R16, [R1+0x758] ;  /* 0x0007580001107983 */ /* 0x000ee20000300a00 */
[----:B------:R-:W-:Y:S03]  /*231b0*/  HMMA.16816.F32 R20, R20, R18, R68 ;  /* 0x000000121414723c */ /* 0x000fe60000001844 */
[----:B------:R-:W3:-:S15]  /*231c0*/  LDL.LU.64 R38, [R1+0x750] ;  /* 0x0007500001267983 */ /* 0x000ede0000300a00 */
[----:B------:R-:W-:Y:S01]  /*231d0*/  NOP ;  /* 0x0000000000007918 */ /* 0x000fe20000000000 */
[----:B------:R-:W-:Y:S04]  /*231e0*/  STL.64 [R1+0x280], R20 ;  /* 0x0002801401007387 */ /* 0x000fe80000100a00 */
[----:B------:R0:W-:Y:S04]  /*231f0*/  STL.64 [R1+0x288], R22 ;  /* 0x0002881601007387 */ /* 0x0001e80000100a00 */
[----:B------:R-:W3:Y:S04]  /*23200*/  LDL.LU.64 R36, [R1+0x748] ;  /* 0x0007480001247983 */ /* 0x000ee80000300a00 */
[----:B0-----:R-:W3:Y:S01]  /*23210*/  LDL.LU.64 R34, [R1+0x738] ;  /* 0x0007380001227983 */ /* 0x001ee20000300a00 */
[----:B------:R-:W-:Y:S03]  /*23220*/  HMMA.16816.F32 R20, R28, R14, R72 ;  /* 0x0000000e1c14723c */ /* 0x000fe60000001848 */
[----:B------:R-:W3:-:S15]  /*23230*/  LDL.LU.64 R32, [R1+0x740] ;  /* 0x0007400001207983 */ /* 0x000ede0000300a00 */
[----:B------:R-:W-:Y:S01]  /*23240*/  NOP ;  /* 0x0000000000007918 */ /* 0x000fe20000000000 */
[----:B------:R-:W-:Y:S04]  /*23250*/  STL.64 [R1+0x6e0], R20 ;  /* 0x0006e01401007387 */ /* 0x000fe80000100a00 */
[----:B------:R0:W-:Y:S02]  /*23260*/  STL.64 [R1+0x6e8], R22 ;  /* 0x0006e81601007387 */ /* 0x0001e40000100a00 */
[----:B0-----:R-:W-:-:S15]  /*23270*/  HMMA.16816.F32 R20, R28, R10, R80 ;  /* 0x0000000a1c14723c */ /* 0x001fde0000001850 */
[----:B------:R-:W-:-:S04]  /*23280*/  NOP ;  /* 0x0000000000007918 */ /* 0x000fc80000000000 */
[----:B------:R-:W-:Y:S04]  /*23290*/  STL.64 [R1+0x700], R20 ;  /* 0x0007001401007387 */ /* 0x000fe80000100a00 */
[----:B------:R-:W-:Y:S01]  /*232a0*/  STL.64 [R1+0x708], R22 ;  /* 0x0007081601007387 */ /* 0x000fe20000100a00 */
[----:B------:R-:W-:Y:S01]  /*232b0*/  IMAD R0, R27, 0x40, R0 ;  /* 0x000000401b007824 */ /* 0x000fe200078e0200 */
[----:B-1----:R-:W-:Y:S01]  /*232c0*/  LEA R3, R26, R3, 0x6 ;  /* 0x000000031a037211 */ /* 0x002fe200078e30ff */
[----:B----4-:R-:W-:Y:S02]  /*232d0*/  FFMA2 R4, R4.F32x2.HI_LO, R124.F32x2.HI_LO, R104.F32x2.HI_LO ;  /* 0x0000007c04047249 */ /* 0x010fe40000000068 */
[----:B--2---:R-:W-:Y:S02]  /*232e0*/  FFMA2 R8, R8.F32x2.HI_LO, R52.F32x2.HI_LO, R106.F32x2.HI_LO ;  /* 0x0000003408087249 */ /* 0x004fe4000000006a */
[----:B---3--:R-:W-:-:S02]  /*232f0*/  IMAD.MOV.U32 R27, RZ, RZ, R112 ;  /* 0x000000ffff1b7224 */ /* 0x008fc400078e0070 */
[----:B------:R-:W-:Y:S02]  /*23300*/  IMAD.MOV.U32 R26, RZ, RZ, R113 ;  /* 0x000000ffff1a7224 */ /* 0x000fe400078e0071 */
[----:B------:R-:W-:Y:S02]  /*23310*/  FFMA2 R12, R12.F32x2.HI_LO, R24.F32x2.HI_LO, R54.F32x2.HI_LO ;  /* 0x000000180c0c7249 */ /* 0x000fe40000000036 */
[----:B------:R-:W-:Y:S02]  /*23320*/  FFMA2 R14, R40.F32x2.HI_LO, R42.F32x2.HI_LO, R46.F32x2.HI_LO ;  /* 0x0000002a280e7249 */ /* 0x000fe4000000002e */
[C---:B------:R-:W-:Y:S08]  /*23330*/  HMMA.16816.F32 R40, R28.reuse, R6, R76 ;  /* 0x000000061c28723c */ /* 0x040ff0000000184c */
[----:B------:R-:W-:Y:S01]  /*23340*/  HMMA.16816.F32 R28, R28, R18, R108 ;  /* 0x000000121c1c723c */ /* 0x000fe2000000186c */
[----:B------:R-:W-:Y:S01]  /*23350*/  MOV R18, R115 ;  /* 0x0000007300127202 */ /* 0x000fe20000000f00 */
[----:B------:R-:W-:-:S09]  /*23360*/  IMAD.MOV.U32 R19, RZ, RZ, R114 ;  /* 0x000000ffff137224 */ /* 0x000fd200078e0072 */
[----:B------:R-:W-:Y:S04]  /*23370*/  STL.64 [R1+0x710], R40 ;  /* 0x0007102801007387 */ /* 0x000fe80000100a00 */
[----:B------:R-:W-:Y:S04]  /*23380*/  STL.64 [R1+0x718], R42 ;  /* 0x0007182a01007387 */ /* 0x000fe80000100a00 */
[----:B------:R0:W-:Y:S04]  /*23390*/  STL.64 [R1+0x6f0], R28 ;  /* 0x0006f01c01007387 */ /* 0x0001e80000100a00 */
[----:B------:R-:W-:Y:S04]  /*233a0*/  STL.64 [R1+0x6f8], R30 ;  /* 0x0006f81e01007387 */ /* 0x000fe80000100a00 */
[----:B------:R1:W-:Y:S01]  /*233b0*/  STL.64 [R1+0x3b8], R26 ;  /* 0x0003b81a01007387 */ /* 0x0003e20000100a00 */
[----:B0-----:R-:W-:Y:S01]  /*233c0*/  IMAD.MOV.U32 R28, RZ, RZ, R117 ;  /* 0x000000ffff1c7224 */ /* 0x001fe200078e0075 */
[----:B------:R-:W-:-:S02]  /*233d0*/  MOV R29, R116 ;  /* 0x00000074001d7202 */ /* 0x000fc40000000f00 */
[----:B------:R0:W-:Y:S01]  /*233e0*/  STL.64 [R1+0x3a8], R18 ;  /* 0x0003a81201007387 */ /* 0x0001e20000100a00 */
[----:B-1----:R-:W-:Y:S02]  /*233f0*/  IMAD.MOV.U32 R26, RZ, RZ, R119 ;  /* 0x000000ffff1a7224 */ /* 0x002fe400078e0077 */
[----:B------:R-:W-:Y:S01]  /*23400*/  IMAD.MOV.U32 R27, RZ, RZ, R118 ;  /* 0x000000ffff1b7224 */ /* 0x000fe200078e0076 */
[----:B------:R1:W-:Y:S01]  /*23410*/  STL.64 [R1+0x3a0], R28 ;  /* 0x0003a01c01007387 */ /* 0x0003e20000100a00 */
[----:B0-----:R-:W-:Y:S01]  /*23420*/  MOV R18, R121 ;  /* 0x0000007900127202 */ /* 0x001fe20000000f00 */
[----:B------:R-:W-:Y:S02]  /*23430*/  IMAD.MOV.U32 R19, RZ, RZ, R120 ;  /* 0x000000ffff137224 */ /* 0x000fe400078e0078 */
[----:B------:R0:W-:Y:S01]  /*23440*/  STL.64 [R1+0x378], R26 ;  /* 0x0003781a01007387 */ /* 0x0001e20000100a00 */
[----:B------:R-:W-:-:S03]  /*23450*/  FFMA2 R10, R44.F32x2.HI_LO, R50.F32x2.HI_LO, R48.F32x2.HI_LO ;  /* 0x000000322c0a7249 */ /* 0x000fc60000000030 */
[----:B------:R2:W-:Y:S01]  /*23460*/  STL.64 [R1+0x370], R18 ;  /* 0x0003701201007387 */ /* 0x0005e20000100a00 */
[----:B-1----:R-:W-:Y:S01]  /*23470*/  IMAD.MOV.U32 R28, RZ, RZ, R123 ;  /* 0x000000ffff1c7224 */ /* 0x002fe200078e007b */
[----:B------:R-:W-:Y:S01]  /*23480*/  MOV R29, R122 ;  /* 0x0000007a001d7202 */ /* 0x000fe20000000f00 */
[----:B------:R-:W-:Y:S02]  /*23490*/  FFMA2 R16, R16.F32x2.HI_LO, R102.F32x2.HI_LO, R100.F32x2.HI_LO ;  /* 0x0000006610107249 */ /* 0x000fe40000000064 */
[----:B0-----:R-:W-:Y:S02]  /*234a0*/  IMAD.MOV.U32 R26, RZ, RZ, R4 ;  /* 0x000000ffff1a7224 */ /* 0x001fe400078e0004 */
[----:B------:R-:W-:Y:S01]  /*234b0*/  IMAD.MOV.U32 R27, RZ, RZ, R5 ;  /* 0x000000ffff1b7224 */ /* 0x000fe200078e0005 */
[----:B------:R-:W-:Y:S01]  /*234c0*/  MOV R5, R13 ;  /* 0x0000000d00057202 */ /* 0x000fe20000000f00 */
[----:B--2---:R-:W-:Y:S01]  /*234d0*/  IMAD.MOV.U32 R19, RZ, RZ, R9 ;  /* 0x000000ffff137224 */ /* 0x004fe200078e0009 */
[----:B------:R-:W-:Y:S01]  /*234e0*/  MOV R18, R8 ;  /* 0x0000000800127202 */ /* 0x000fe20000000f00 */
[----:B------:R-:W-:Y:S01]  /*234f0*/  IMAD.MOV.U32 R4, RZ, RZ, R12 ;  /* 0x000000ffff047224 */ /* 0x000fe200078e000c */
[----:B------:R-:W-:Y:S01]  /*23500*/  STL.64 [R1+0x368], R28 ;  /* 0x0003681c01007387 */ /* 0x000fe20000100a00 */
[----:B------:R-:W-:Y:S01]  /*23510*/  IMAD.MOV.U32 R8, RZ, RZ, R10 ;  /* 0x000000ffff087224 */ /* 0x000fe200078e000a */
[----:B------:R-:W-:Y:S01]  /*23520*/  MOV R10, R14 ;  /* 0x0000000e000a7202 */ /* 0x000fe20000000f00 */
[----:B------:R-:W-:Y:S01]  /*23530*/  IMAD.MOV.U32 R9, RZ, RZ, R11 ;  /* 0x000000ffff097224 */ /* 0x000fe200078e000b */
[----:B------:R-:W-:Y:S01]  /*23540*/  STL.64 [R1+0x7b0], R26 ;  /* 0x0007b01a01007387 */ /* 0x000fe20000100a00 */
[----:B------:R-:W-:-:S03]  /*23550*/  IMAD.MOV.U32 R11, RZ, RZ, R15 ;  /* 0x000000ffff0b7224 */ /* 0x000fc600078e000f */
[----:B------:R-:W-:Y:S04]  /*23560*/  STL.64 [R1+0x798], R18 ;  /* 0x0007981201007387 */ /* 0x000fe80000100a00 */
[----:B------:R0:W-:Y:S04]  /*23570*/  STL.64 [R1+0x780], R4 ;  /* 0x0007800401007387 */ /* 0x0001e80000100a00 */
[----:B------:R-:W-:Y:S04]  /*23580*/  STL.64 [R1+0x768], R8 ;  /* 0x0007680801007387 */ /* 0x000fe80000100a00 */
[----:B------:R-:W-:Y:S01]  /*23590*/  STL.64 [R1+0x760], R10 ;  /* 0x0007600a01007387 */ /* 0x000fe20000100a00 */
[----:B0-----:R-:W-:Y:S01]  /*235a0*/  IMAD.MOV.U32 R4, RZ, RZ, R16 ;  /* 0x000000ffff047224 */ /* 0x001fe200078e0010 */
[----:B------:R-:W-:-:S05]  /*235b0*/  MOV R5, R17 ;  /* 0x0000001100057202 */ /* 0x000fca0000000f00 */
[----:B------:R0:W-:Y:S04]  /*235c0*/  STL.64 [R1+0x758], R4 ;  /* 0x0007580401007387 */ /* 0x0001e80000100a00 */
[----:B0-----:R-:W2:Y:S01]  /*235d0*/  LDL R4, [R1+0x698] ;  /* 0x0006980001047983 */ /* 0x001ea20000100800 */
[----:B------:R-:W-:Y:S02]  /*235e0*/  FFMA2 R20, R38.F32x2.HI_LO, R94.F32x2.HI_LO, R92.F32x2.HI_LO ;  /* 0x0000005e26147249 */ /* 0x000fe4000000005c */
[----:B------:R-:W-:Y:S02]  /*235f0*/  FFMA2 R6, R36.F32x2.HI_LO, R98.F32x2.HI_LO, R96.F32x2.HI_LO ;  /* 0x0000006224067249 */ /* 0x000fe40000000060 */
[----:B------:R-:W-:Y:S02]  /*23600*/  IMAD.MOV.U32 R8, RZ, RZ, R20 ;  /* 0x000000ffff087224 */ /* 0x000fe400078e0014 */
[----:B------:R-:W-:-:S05]  /*23610*/  IMAD.MOV.U32 R9, RZ, RZ, R21 ;  /* 0x000000ffff097224 */ /* 0x000fca00078e0015 */
[----:B------:R-:W-:Y:S04]  /*23620*/  STL.64 [R1+0x750], R8 ;  /* 0x0007500801007387 */ /* 0x000fe80000100a00 */
[----:B------:R-:W-:Y:S04]  /*23630*/  STL.64 [R1+0x748], R6 ;  /* 0x0007480601007387 */ /* 0x000fe80000100a00 */
[----:B------:R-:W3:Y:S04]  /*23640*/  LDL R5, [R1+0x694] ;  /* 0x0006940001057983 */ /* 0x000ee80000100800 */
[----:B--2---:R0:W-:Y:S04]  /*23650*/  STL [R1+0x564], R4 ;  /* 0x0005640401007387 */ /* 0x0041e80000100800 */
[----:B0-----:R-:W2:Y:S04]  /*23660*/  LDL R4, [R1+0x690] ;  /* 0x0006900001047983 */ /* 0x001ea80000100800 */
[----:B---3--:R0:W-:Y:S04]  /*23670*/  STL [R1+0x568], R5 ;  /* 0x0005680501007387 */ /* 0x0081e80000100800 */
[----:B0-----:R-:W3:Y:S04]  /*23680*/  LDL R5, [R1+0x68c] ;  /* 0x00068c0001057983 */ /* 0x001ee80000100800 */
        /* <DEDUP_REMOVED lines=30> */
[----:B---3--:R0:W-:Y:S02]  /*23870*/  STL [R1+0x7ac], R5 ;  /* 0x0007ac0501007387 */ /* 0x0081e40000100800 */
[----:B0-----:R-:W-:-:S02]  /*23880*/  MOV R5, R2 ;  /* 0x0000000200057202 */ /* 0x001fc40000000f00 */
[----:B------:R-:W3:Y:S04]  /*23890*/  LDL.LU R2, [R1+0xc50] ;  /* 0x000c500001027983 */ /* 0x000ee80000300800 */
[----:B--2---:R0:W-:Y:S04]  /*238a0*/  STL [R1+0x7b8], R4 ;  /* 0x0007b80401007387 */ /* 0x0041e80000100800 */
[----:B0-----:R-:W2:Y:S04]  /*238b0*/  LDL R4, [R1+0x640] ;  /* 0x0006400001047983 */ /* 0x001ea80000100800 */
[----:B------:R0:W-:Y:S04]  /*238c0*/  STL [R1+0x7bc], R5 ;  /* 0x0007bc0501007387 */ /* 0x0001e80000100800 */
[----:B0-----:R-:W4:Y:S04]  /*238d0*/  LDL R5, [R1+0x63c] ;  /* 0x00063c0001057983 */ /* 0x001f280000100800 */
[----:B--2---:R0:W-:Y:S04]  /*238e0*/  STL [R1+0x54c], R4 ;  /* 0x00054c0401007387 */ /* 0x0041e80000100800 */
[----:B0-----:R-:W2:Y:S04]  /*238f0*/  LDL R4, [R1+0x638] ;  /* 0x0006380001047983 */ /* 0x001ea80000100800 */
[----:B----4-:R0:W-:Y:S04]  /*23900*/  STL [R1+0x550], R5 ;  /* 0x0005500501007387 */ /* 0x0101e80000100800 */
        /* <DEDUP_REMOVED lines=12> */
[----:B0-----:R-:W4:Y:S01]  /*239d0*/  LDL R5, [R1+0x618] ;  /* 0x0006180001057983 */ /* 0x001f220000100800 */
[----:B------:R-:W0:Y:S03]  /*239e0*/  S2R R25, SR_CTAID.X ;  /* 0x0000000000197919 */ /* 0x000e260000002500 */
[----:B--2---:R1:W-:Y:S04]  /*239f0*/  STL [R1+0x55c], R4 ;  /* 0x00055c0401007387 */ /* 0x0043e80000100800 */
[----:B-1----:R-:W2:Y:S01]  /*23a00*/  LDL R4, [R1+0x614] ;  /* 0x0006140001047983 */ /* 0x002ea20000100800 */
[----:B------:R-:W-:Y:S01]  /*23a10*/  UIADD3 UR4, UP0, UPT, UR4, 0x40, URZ ;  /* 0x0000004004047890 */ /* 0x000fe2000ff1e0ff */
[----:B0-----:R-:W-:-:S03]  /*23a20*/  IMAD.SHL.U32 R24, R25, 0x100, RZ ;  /* 0x0000010019187824 */ /* 0x001fc600078e00ff */
[----:B------:R-:W-:Y:S02]  /*23a30*/  UIADD3.X UR5, UPT, UPT, URZ, UR5, URZ, UP0, !UPT ;  /* 0x00000005ff057290 */ /* 0x000fe400087fe4ff */
[----:B------:R-:W-:-:S04]  /*23a40*/  IADD3 R24, PT, PT, R24, 0x100, RZ ;  /* 0x0000010018187810 */ /* 0x000fc80007ffe0ff */
[----:B------:R-:W-:Y:S01]  /*23a50*/  ISETP.LE.U32.AND P1, PT, R24, UR4, PT ;  /* 0x0000000418007c0c */ /* 0x000fe2000bf23070 */
[----:B------:R-:W-:Y:S02]  /*23a60*/  IMAD.U32 R24, RZ, RZ, UR5 ;  /* 0x00000005ff187e24 */ /* 0x000fe4000f8e00ff */
[----:B------:R-:W-:Y:S01]  /*23a70*/  FFMA2 R22, R34.F32x2.HI_LO, R86.F32x2.HI_LO, R84.F32x2.HI_LO ;  /* 0x0000005622167249 */ /* 0x000fe20000000054 */
[----:B----4-:R0:W-:Y:S01]  /*23a80*/  STL [R1+0x560], R5 ;  /* 0x0005600501007387 */ /* 0x0101e20000100800 */
[----:B---3--:R-:W-:Y:S01]  /*23a90*/  IMAD.MOV.U32 R8, RZ, RZ, R2 ;  /* 0x000000ffff087224 */ /* 0x008fe200078e0002 */
[----:B------:R-:W-:Y:S01]  /*23aa0*/  ISETP.GE.U32.AND.EX P1, PT, R24, RZ, PT, P1 ;  /* 0x000000ff1800720c */ /* 0x000fe20003f26110 */
[----:B------:R-:W-:Y:S01]  /*23ab0*/  FFMA2 R24, R32.F32x2.HI_LO, R90.F32x2.HI_LO, R88.F32x2.HI_LO ;  /* 0x0000005a20187249 */ /* 0x000fe20000000058 */
[----:B------:R3:W5:Y:S01]  /*23ac0*/  LDL.LU R2, [R1+0xc4c] ;  /* 0x000c4c0001027983 */ /* 0x0007620000300800 */
[----:B------:R-:W-:Y:S01]  /*23ad0*/  IMAD.MOV.U32 R6, RZ, RZ, R22 ;  /* 0x000000ffff067224 */ /* 0x000fe200078e0016 */
[----:B------:R-:W-:Y:S01]  /*23ae0*/  MOV R7, R23 ;  /* 0x0000001700077202 */ /* 0x000fe20000000f00 */
[----:B0-----:R-:W-:Y:S01]  /*23af0*/  IMAD.MOV.U32 R5, RZ, RZ, R25 ;  /* 0x000000ffff057224 */ /* 0x001fe200078e0019 */
[----:B--2---:R0:W-:Y:S04]  /*23b00*/  STL [R1+0x554], R4 ;  /* 0x0005540401007387 */ /* 0x0041e80000100800 */
[----:B------:R3:W-:Y:S01]  /*23b10*/  STL [R1+0x558], R8 ;  /* 0x0005580801007387 */ /* 0x0007e20000100800 */
[----:B0-----:R-:W-:-:S05]  /*23b20*/  IMAD.MOV.U32 R4, RZ, RZ, R24 ;  /* 0x000000ffff047224 */ /* 0x001fca00078e0018 */
[----:B------:R3:W-:Y:S04]  /*23b30*/  STL.64 [R1+0x740], R4 ;  /* 0x0007400401007387 */ /* 0x0007e80000100a00 */
[----:B------:R3:W-:Y:S01]  /*23b40*/  STL.64 [R1+0x738], R6 ;  /* 0x0007380601007387 */ /* 0x0007e20000100a00 */
[----:B------:R-:W-:Y:S05]  /*23b50*/  @!P1 BRA `(.L_x_1) ;  /* 0xfffffe8400749947 */ /* 0x000fea000383ffff */
.L_x_0:
[----:B------:R-:W2:Y:S01]  /*23b60*/  LDL.LU.64 R16, [R1+0x748] ;  /* 0x0007480001107983 */ /* 0x000ea20000300a00 */
[----:B------:R-:W-:Y:S01]  /*23b70*/  IMAD.MOV.U32 R58, RZ, RZ, 0x3dc6b27f ;  /* 0x3dc6b27fff3a7424 */ /* 0x000fe200078e00ff */
[----:B-1-3--:R-:W-:Y:S01]  /*23b80*/  LOP3.LUT R8, R8, 0xfffffbff, RZ, 0xc0, !PT ;  /* 0xfffffbff08087812 */ /* 0x00afe200078ec0ff */
[----:B------:R-:W0:Y:S01]  /*23b90*/  LDCU.64 UR10, c[0x0][0x3e0] ;  /* 0x00007c00ff0a77ac */ /* 0x000e220008000a00 */
[----:B------:R-:W3:Y:S04]  /*23ba0*/  LDL.LU.64 R14, [R1+0x740] ;  /* 0x00074000010e7983 */ /* 0x000ee80000300a00 */
[----:B------:R-:W4:Y:S04]  /*23bb0*/  LDL.LU.64 R12, [R1+0x758] ;  /* 0x00075800010c7983 */ /* 0x000f280000300a00 */
[----:B------:R-:W2:Y:S04]  /*23bc0*/  LDL.LU.64 R10, [R1+0x750] ;  /* 0x00075000010a7983 */ /* 0x000ea80000300a00 */
[----:B------:R-:W2:Y:S04]  /*23bd0*/  LDL.LU.64 R6, [R1+0x760] ;  /* 0x0007600001067983 */ /* 0x000ea80000300a00 */
[----:B------:R-:W2:Y:S01]  /*23be0*/  LDL.LU.64 R4, [R1+0x738] ;  /* 0x0007380001047983 */ /* 0x000ea20000300a00 */
[----:B------:R-:W-:Y:S01]  /*23bf0*/  BAR.SYNC.DEFER_BLOCKING 0x0 ;  /* 0x0000000000007b1d */ /* 0x000fe20000010000 */
[----:B---3--:R-:W-:Y:S01]  /*23c00*/  MOV R22, R14 ;  /* 0x0000000e00167202 */ /* 0x008fe20000000f00 */
[----:B------:R-:W-:Y:S01]  /*23c10*/  IMAD.MOV.U32 R23, RZ, RZ, R15 ;  /* 0x000000ffff177224 */ /* 0x000fe200078e000f */
[----:B----4-:R-:W-:Y:S01]  /*23c20*/  MOV R19, R13 ;  /* 0x0000000d00137202 */ /* 0x010fe20000000f00 */
[----:B------:R-:W-:-:S02]  /*23c30*/  IMAD.MOV.U32 R18, RZ, RZ, R12 ;  /* 0x000000ffff127224 */ /* 0x000fc400078e000c */
[----:B------:R-:W3:Y:S01]  /*23c40*/  LDL.LU R13, [R1+0x2c8] ;  /* 0x0002c800010d7983 */ /* 0x000ee20000300800 */
[----:B--2---:R-:W-:-:S03]  /*23c50*/  IMAD.MOV.U32 R21, RZ, RZ, R11 ;  /* 0x000000ffff157224 */ /* 0x004fc600078e000b */
[----:B------:R-:W2:Y:S01]  /*23c60*/  LDL.LU R12, [R1+0x2cc] ;  /* 0x0002cc00010c7983 */ /* 0x000ea20000300800 */
[----:B------:R-:W-:Y:S01]  /*23c70*/  IMAD.MOV.U32 R20, RZ, RZ, R10 ;  /* 0x000000ffff147224 */ /* 0x000fe200078e000a */
[----:B------:R-:W-:Y:S01]  /*23c80*/  MOV R14, R6 ;  /* 0x00000006000e7202 */ /* 0x000fe20000000f00 */
[----:B------:R-:W-:Y:S01]  /*23c90*/  IMAD.MOV.U32 R15, RZ, RZ, R7 ;  /* 0x000000ffff0f7224 */ /* 0x000fe200078e0007 */
[----:B------:R-:W4:Y:S01]  /*23ca0*/  LDL.LU R11, [R1+0x2d8] ;  /* 0x0002d800010b7983 */ /* 0x000f220000300800 */
[----:B-----5:R-:W-:Y:S01]  /*23cb0*/  MOV R2, R4 ;  /* 0x0000000400027202 */ /* 0x020fe20000000f00 */
[----:B------:R-:W-:Y:S02]  /*23cc0*/  IMAD.MOV.U32 R0, RZ, RZ, R5 ;  /* 0x000000ffff007224 */ /* 0x000fe400078e0005 */
[----:B------:R-:W2:Y:S04]  /*23cd0*/  LDL.LU R10, [R1+0x2dc] ;  /* 0x0002dc00010a7983 */ /* 0x000ea80000300800 */
[----:B------:R-:W2:Y:S04]  /*23ce0*/  LDL.LU R9, [R1+0x2f8] ;  /* 0x0002f80001097983 */ /* 0x000ea80000300800 */
[----:B------:R-:W4:Y:S04]  /*23cf0*/  LDL.LU R6, [R1+0x2fc] ;  /* 0x0002fc0001067983 */ /* 0x000f280000300800 */
[----:B------:R-:W4:Y:S04]  /*23d00*/  LDL.LU R4, [R1+0x2ec] ;  /* 0x0002ec0001047983 */ /* 0x000f280000300800 */
[----:B------:R-:W4:Y:S01]  /*23d10*/  LDL.LU R3, [R1+0x2e8] ;  /* 0x0002e80001037983 */ /* 0x000f220000300800 */
[----:B------:R-:W-:-:S02]  /*23d20*/  FSETP.GT.AND P1, PT, |R0|, 8.50705917302346158658e+37, PT ;  /* 0x7e8000000000780b */ /* 0x000fc40003f24200 */
[C---:B------:R-:W-:Y:S01]  /*23d30*/  FSETP.GEU.AND P3, PT, |R0|.reuse, 1.175494350822287508e-38, PT ;  /* 0x008000000000780b */ /* 0x040fe20003f6e200 */
[C---:B------:R-:W-:Y:S01]  /*23d40*/  FMUL R7, R0.reuse, 8388608 ;  /* 0x4b00000000077820 */ /* 0x040fe20000400000 */
[----:B------:R-:W-:-:S04]  /*23d50*/  FSETP.GEU.AND P0, PT, R0, 1.175494350822287508e-38, PT ;  /* 0x008000000000780b */ /* 0x000fc80003f0e000 */
[----:B------:R-:W-:-:S05]  /*23d60*/  FSEL R7, R7, R0, !P0 ;  /* 0x0000000007077208 */ /* 0x000fca0004000000 */
[----:B------:R-:W-:Y:S01]  /*23d70*/  @P1 FMUL R0, R0, 0.25 ;  /* 0x3e80000000001820 */ /* 0x000fe20000400000 */
[----:B------:R-:W-:-:S03]  /*23d80*/  IMAD.MOV.U32 R24, RZ, RZ, R22 ;  /* 0x000000ffff187224 */ /* 0x000fc600078e0016 */
[----:B------:R-:W-:Y:S01]  /*23d90*/  @!P3 FMUL R0, R0, 16777216 ;  /* 0x4b8000000000b820 */ /* 0x000fe20000400000 */
[----:B------:R-:W-:-:S03]  /*23da0*/  MOV R22, R14 ;  /* 0x0000000e00167202 */ /* 0x000fc60000000f00 */
[----:B------:R1:W0:Y:S01]  /*23db0*/  MUFU.RCP R14, R0 ;  /* 0x00000000000e7308 */ /* 0x0002220000001000 */
[C---:B------:R-:W-:Y:S01]  /*23dc0*/  FMUL R5, R2.reuse, 8388608 ;  /* 0x4b00000002057820 */ /* 0x040fe20000400000 */
[----:B------:R-:W-:-:S04]  /*23dd0*/  FSETP.GEU.AND P2, PT, R2, 1.175494350822287508e-38, PT ;  /* 0x008000000200780b */ /* 0x000fc80003f4e000 */
[----:B------:R-:W-:Y:S01]  /*23de0*/  FSEL R5, R5, R2, !P2 ;  /* 0x0000000205057208 */ /* 0x000fe20005000000 */
[----:B------:R-:W-:Y:S02]  /*23df0*/  IMAD.MOV.U32 R25, RZ, RZ, R23 ;  /* 0x000000ffff197224 */ /* 0x000fe400078e0017 */
[----:B------:R-:W-:Y:S02]  /*23e00*/  IMAD.MOV.U32 R23, RZ, RZ, R15 ;  /* 0x000000ffff177224 */ /* 0x000fe400078e000f */
[----:B-1----:R-:W-:-:S05]  /*23e10*/  VIADD R0, R5, 0xc0cafb0d ;  /* 0xc0cafb0d05007836 */ /* 0x002fca0000000000 */
[----:B------:R-:W-:Y:S01]  /*23e20*/  LOP3.LUT R0, R0, 0xff800000, RZ, 0xc0, !PT ;  /* 0xff80000000007812 */ /* 0x000fe200078ec0ff */
[----:B---3--:R-:W-:Y:S01]  /*23e30*/  @P1 FMUL R13, R13, 0.25 ;  /* 0x3e8000000d0d1820 */ /* 0x008fe20000400000 */
[----:B--2---:R-:W-:Y:S01]  /*23e40*/  @P1 FMUL R9, R9, 0.25 ;  /* 0x3e80000009091820 */ /* 0x004fe20000400000 */
[----:B----4-:R-:W-:Y:S01]  /*23e50*/  @P1 FMUL R6, R6, 0.25 ;  /* 0x3e80000006061820 */ /* 0x010fe20000400000 */
[----:B------:R-:W-:Y:S01]  /*23e60*/  @P1 FMUL R4, R4, 0.25 ;  /* 0x3e80000004041820 */ /* 0x000fe20000400000 */
[----:B------:R-:W-:-:S03]  /*23e70*/  @P1 FMUL R3, R3, 0.25 ;  /* 0x3e80000003031820 */ /* 0x000fc60000400000 */
[----:B------:R-:W-:Y:S01]  /*23e80*/  @!P3 FMUL R4, R4, 16777216 ;  /* 0x4b8000000404b820 */ /* 0x000fe20000400000 */
[----:B------:R-:W-:Y:S01]  /*23e90*/  @!P3 FMUL R6, R6, 16777216 ;  /* 0x4b8000000606b820 */ /* 0x000fe20000400000 */
[----:B------:R-:W-:Y:S01]  /*23ea0*/  @!P3 FMUL R3, R3, 16777216 ;  /* 0x4b8000000303b820 */ /* 0x000fe20000400000 */
[----:B------:R-:W-:Y:S01]  /*23eb0*/  @!P3 FMUL R9, R9, 16777216 ;  /* 0x4b8000000909b820 */ /* 0x000fe20000400000 */
[C---:B0-----:R-:W-:Y:S01]  /*23ec0*/  FMUL R26, R14.reuse, R4 ;  /* 0x000000040e1a7220 */ /* 0x041fe20000400000 */
[C---:B------:R-:W-:Y:S01]  /*23ed0*/  FMUL R4, R14.reuse, R6 ;  /* 0x000000060e047220 */ /* 0x040fe20000400000 */
[C---:B------:R-:W-:Y:S01]  /*23ee0*/  FMUL R15, R14.reuse, R3 ;  /* 0x000000030e0f7220 */ /* 0x040fe20000400000 */
[----:B------:R-:W-:Y:S02]  /*23ef0*/  FMUL R3, R14, R9 ;  /* 0x000000090e037220 */ /* 0x000fe40000400000 */
[----:B------:R-:W-:Y:S04]  /*23f00*/  STL [R1+0x59c], R26 ;  /* 0x00059c1a01007387 */ /* 0x000fe80000100800 */
[----:B------:R-:W-:Y:S04]  /*23f10*/  STL [R1+0x598], R15 ;  /* 0x0005980f01007387 */ /* 0x000fe80000100800 */
[----:B------:R0:W-:Y:S01]  /*23f20*/  STL [R1+0x594], R4 ;  /* 0x0005940401007387 */ /* 0x0001e20000100800 */
[----:B------:R-:W-:-:S03]  /*23f30*/  @P1 FMUL R10, R10, 0.25 ;  /* 0x3e8000000a0a1820 */ /* 0x000fc60000400000 */
[----:B------:R1:W-:Y:S01]  /*23f40*/  STL [R1+0x590], R3 ;  /* 0x0005900301007387 */ /* 0x0003e20000100800 */
[----:B------:R-:W-:Y:S01]  /*23f50*/  @P1 FMUL R11, R11, 0.25 ;  /* 0x3e8000000b0b1820 */ /* 0x000fe20000400000 */
[----:B------:R-:W-:Y:S01]  /*23f60*/  @P1 FMUL R12, R12, 0.25 ;  /* 0x3e8000000c0c1820 */ /* 0x000fe20000400000 */
[----:B------:R-:W-:Y:S01]  /*23f70*/  @!P3 FMUL R10, R10, 16777216 ;  /* 0x4b8000000a0ab820 */ /* 0x000fe20000400000 */
[----:B------:R-:W-:Y:S01]  /*23f80*/  @!P3 FMUL R13, R13, 16777216 ;  /* 0x4b8000000d0db820 */ /* 0x000fe20000400000 */
[-C--:B0-----:R-:W-:Y:S02]  /*23f90*/  I2FP.F32.S32 R4, R0.reuse ;  /* 0x0000000000047245 */ /* 0x081fe40000201400 */
[----:B-1----:R-:W-:Y:S01]  /*23fa0*/  IADD3 R3, PT, PT, R5, -R0, RZ ;  /* 0x8000000005037210 */ /* 0x002fe20007ffe0ff */
[----:B------:R-:W-:Y:S01]  /*23fb0*/  @!P3 FMUL R11, R11, 16777216 ;  /* 0x4b8000000b0bb820 */ /* 0x000fe20000400000 */
[----:B------:R-:W-:-:S03]  /*23fc0*/  @!P3 FMUL R12, R12, 16777216 ;  /* 0x4b8000000c0cb820 */ /* 0x000fc60000400000 */
[----:B------:R-:W-:Y:S01]  /*23fd0*/  FADD R0, R3, -1 ;  /* 0xbf80000003007421 */ /* 0x000fe20000000000 */
[----:B------:R-:W-:Y:S01]  /*23fe0*/  FSEL R3, RZ, -23, P2 ;  /* 0xc1b80000ff037808 */ /* 0x000fe20001000000 */
[C---:B------:R-:W-:Y:S01]  /*23ff0*/  FMUL R97, R14.reuse, R10 ;  /* 0x0000000a0e617220 */ /* 0x040fe20000400000 */
[C---:B------:R-:W-:Y:S01]  /*24000*/  FMUL R65, R14.reuse, R11 ;  /* 0x0000000b0e417220 */ /* 0x040fe20000400000 */
[C---:B------:R-:W-:Y:S01]  /*24010*/  FMUL R64, R14.reuse, R12 ;  /* 0x0000000c0e407220 */ /* 0x040fe20000400000 */
[----:B------:R-:W-:Y:S01]  /*24020*/  FMUL R62, R14, R13 ;  /* 0x0000000d0e3e7220 */ /* 0x000fe20000400000 */
[----:B------:R-:W-:Y:S01]  /*24030*/  FFMA.FTZ R14, R4, 1.1920928955078125e-07, R3 ;  /* 0x34000000040e7823 */ /* 0x000fe20000010003 */
[C---:B------:R-:W-:Y:S01]  /*24040*/  FFMA.FTZ R3, R0.reuse, R58, -0.16845393180847167969 ;  /* 0xbe2c7f3000037423 */ /* 0x040fe2000001003a */
[----:B------:R-:W2:Y:S03]  /*24050*/  LDL.LU R12, [R1+0x2c0] ;  /* 0x0002c000010c7983 */ /* 0x000ea60000300800 */
[C---:B------:R-:W-:Y:S01]  /*24060*/  FFMA.FTZ R3, R0.reuse, R3, 0.1716887056827545166 ;  /* 0x3e2fcf2a00037423 */ /* 0x040fe20000010003 */
[----:B------:R-:W3:Y:S03]  /*24070*/  LDL.LU R11, [R1+0x2c4] ;  /* 0x0002c400010b7983 */ /* 0x000ee60000300800 */
[C---:B------:R-:W-:Y:S01]  /*24080*/  FFMA.FTZ R3, R0.reuse, R3, -0.17900948226451873779 ;  /* 0xbe374e4300037423 */ /* 0x040fe20000010003 */
[----:B------:R-:W4:Y:S03]  /*24090*/  LDL.LU R10, [R1+0x2d0] ;  /* 0x0002d000010a7983 */ /* 0x000f260000300800 */
[C---:B------:R-:W-:Y:S01]  /*240a0*/  FFMA.FTZ R3, R0.reuse, R3, 0.20512372255325317383 ;  /* 0x3e520bf400037423 */ /* 0x040fe20000010003 */
[----:B------:R-:W4:Y:S03]  /*240b0*/  LDL.LU R9, [R1+0x2d4] ;  /* 0x0002d40001097983 */ /* 0x000f260000300800 */
[C---:B------:R-:W-:Y:S01]  /*240c0*/  FFMA.FTZ R3, R0.reuse, R3, -0.24046532809734344482 ;  /* 0xbe763c8b00037423 */ /* 0x040fe20000010003 */
[----:B------:R-:W4:Y:S03]  /*240d0*/  LDL.LU R6, [R1+0x2e4] ;  /* 0x0002e40001067983 */ /* 0x000f260000300800 */
[C---:B------:R-:W-:Y:S01]  /*240e0*/  FFMA.FTZ R3, R0.reuse, R3, 0.28857114911079406738 ;  /* 0x3e93bf9900037423 */ /* 0x040fe20000010003 */
[----:B------:R-:W4:Y:S03]  /*240f0*/  LDL.LU R4, [R1+0x2e0] ;  /* 0x0002e00001047983 */ /* 0x000f260000300800 */
[----:B------:R-:W-:-:S04]  /*24100*/  FFMA.FTZ R3, R0, R3, -0.36067417263984680176 ;  /* 0xbeb8aa4900037423 */ /* 0x000fc80000010003 */
[----:B------:R-:W-:-:S04]  /*24110*/  FFMA.FTZ R3, R0, R3, 0.48089820146560668945 ;  /* 0x3ef6384a00037423 */ /* 0x000fc80000010003 */
[----:B------:R-:W-:-:S04]  /*24120*/  FFMA.FTZ R3, R0, R3, -0.72134751081466674805 ;  /* 0xbf38aa3b00037423 */ /* 0x000fc80000010003 */
[----:B------:R-:W-:-:S04]  /*24130*/  FMUL R3, R0, R3 ;  /* 0x0000000300037220 */ /* 0x000fc80000400000 */
[----:B------:R-:W-:-:S04]  /*24140*/  FMUL R3, R0, R3 ;  /* 0x0000000300037220 */ /* 0x000fc80000400000 */
[----:B------:R-:W-:Y:S02]  /*24150*/  FFMA.FTZ R13, R0, 1.4426950216293334961, R3 ;  /* 0x3fb8aa3b000d7823 */ /* 0x000fe40000010003 */
[----:B------:R-:W4:Y:S04]  /*24160*/  LDL.LU R3, [R1+0x2f4] ;  /* 0x0002f40001037983 */ /* 0x000f280000300800 */
[----:B------:R-:W4:Y:S01]  /*24170*/  LDL.LU R0, [R1+0x2f0] ;  /* 0x0002f00001007983 */ /* 0x000f220000300800 */
[C---:B------:R-:W-:Y:S02]  /*24180*/  FSETP.GT.AND P1, PT, |R2|.reuse, 8.50705917302346158658e+37, PT ;  /* 0x7e8000000200780b */ /* 0x040fe40003f24200 */
[----:B------:R-:W-:-:S11]  /*24190*/  FSETP.GEU.AND P2, PT, |R2|, 1.175494350822287508e-38, PT ;  /* 0x008000000200780b */ /* 0x000fd60003f4e200 */
[----:B------:R-:W-:-:S04]  /*241a0*/  @P1 FMUL R2, R2, 0.25 ;  /* 0x3e80000002021820 */ /* 0x000fc80000400000 */
[----:B------:R-:W-:-:S06]  /*241b0*/  @!P2 FMUL R2, R2, 16777216 ;  /* 0x4b8000000202a820 */ /* 0x000fcc0000400000 */
[----:B------:R-:W0:Y:S01]  /*241c0*/  MUFU.RCP R2, R2 ;  /* 0x0000000200027308 */ /* 0x000e220000001000 */
[----:B--2---:R-:W-:Y:S01]  /*241d0*/  @P1 FMUL R12, R12, 0.25 ;  /* 0x3e8000000c0c1820 */ /* 0x004fe20000400000 */
[----:B---3--:R-:W-:Y:S01]  /*241e0*/  @P1 FMUL R11, R11, 0.25 ;  /* 0x3e8000000b0b1820 */ /* 0x008fe20000400000 */
[----:B----4-:R-:W-:Y:S01]  /*241f0*/  @P1 FMUL R10, R10, 0.25 ;  /* 0x3e8000000a0a1820 */ /* 0x010fe20000400000 */
[----:B------:R-:W-:Y:S01]  /*24200*/  @P1 FMUL R9, R9, 0.25 ;  /* 0x3e80000009091820 */ /* 0x000fe20000400000 */
[----:B------:R-:W-:Y:S01]  /*24210*/  @P1 FMUL R6, R6, 0.25 ;  /* 0x3e80000006061820 */ /* 0x000fe20000400000 */
[----:B------:R-:W-:-:S03]  /*24220*/  @P1 FMUL R4, R4, 0.25 ;  /* 0x3e80000004041820 */ /* 0x000fc60000400000 */
[----:B------:R-:W-:Y:S01]  /*24230*/  @!P2 FMUL R6, R6, 16777216 ;  /* 0x4b8000000606a820 */ /* 0x000fe20000400000 */
[----:B------:R-:W-:-:S03]  /*24240*/  @!P2 FMUL R4, R4, 16777216 ;  /* 0x4b8000000404a820 */ /* 0x000fc60000400000 */
[C---:B0-----:R-:W-:Y:S01]  /*24250*/  FMUL R6, R2.reuse, R6 ;  /* 0x0000000602067220 */ /* 0x041fe20000400000 */
[----:B------:R-:W-:Y:S01]  /*24260*/  @!P2 FMUL R9, R9, 16777216 ;  /* 0x4b8000000909a820 */ /* 0x000fe20000400000 */
[----:B------:R-:W-:Y:S01]  /*24270*/  FMUL R4, R2, R4 ;  /* 0x0000000402047220 */ /* 0x000fe20000400000 */
[----:B------:R-:W-:Y:S01]  /*24280*/  @!P2 FMUL R10, R10, 16777216 ;  /* 0x4b8000000a0aa820 */ /* 0x000fe20000400000 */
[----:B------:R-:W-:Y:S01]  /*24290*/  @!P2 FMUL R11, R11, 16777216 ;  /* 0x4b8000000b0ba820 */ /* 0x000fe20000400000 */
[----:B------:R-:W-:Y:S01]  /*242a0*/  @!P2 FMUL R12, R12, 16777216 ;  /* 0x4b8000000c0ca820 */ /* 0x000fe20000400000 */
[----:B------:R-:W-:Y:S01]  /*242b0*/  STL [R1+0x58c], R6 ;  /* 0x00058c0601007387 */ /* 0x000fe20000100800 */
[----:B------:R-:W-:Y:S01]  /*242c0*/  @P1 FMUL R3, R3, 0.25 ;  /* 0x3e80000003031820 */ /* 0x000fe20000400000 */
[----:B------:R-:W-:Y:S01]  /*242d0*/  @P1 FMUL R0, R0, 0.25 ;  /* 0x3e80000000001820 */ /* 0x000fe20000400000 */
[----:B------:R-:W-:Y:S02]  /*242e0*/  ISETP.GE.U32.AND P1, PT, R5, 0x7f800000, PT ;  /* 0x7f8000000500780c */ /* 0x000fe40003f26070 */
[----:B------:R-:W-:Y:S01]  /*242f0*/  @!P2 FMUL R3, R3, 16777216 ;  /* 0x4b8000000303a820 */ /* 0x000fe20000400000 */
[----:B------:R-:W-:-:S03]  /*24300*/  @!P2 FMUL R0, R0, 16777216 ;  /* 0x4b8000000000a820 */ /* 0x000fc60000400000 */
[C---:B------:R-:W-:Y:S01]  /*24310*/  FMUL R3, R2.reuse, R3 ;  /* 0x0000000302037220 */ /* 0x040fe20000400000 */
[C---:B------:R-:W-:Y:S01]  /*24320*/  FMUL R0, R2.reuse, R0 ;  /* 0x0000000002007220 */ /* 0x040fe20000400000 */
[----:B------:R-:W-:Y:S01]  /*24330*/  STL [R1+0x588], R4 ;  /* 0x0005880401007387 */ /* 0x000fe20000100800 */
[C---:B------:R-:W-:Y:S01]  /*24340*/  FMUL R61, R2.reuse, R9 ;  /* 0x00000009023d7220 */ /* 0x040fe20000400000 */
[C---:B------:R-:W-:Y:S01]  /*24350*/  FMUL R60, R2.reuse, R10 ;  /* 0x0000000a023c7220 */ /* 0x040fe20000400000 */
[C---:B------:R-:W-:Y:S01]  /*24360*/  FMUL R59, R2.reuse, R11 ;  /* 0x0000000b023b7220 */ /* 0x040fe20000400000 */
[----:B------:R0:W-:Y:S01]  /*24370*/  STL [R1+0x584], R3 ;  /* 0x0005840301007387 */ /* 0x0001e20000100800 */
[----:B------:R-:W-:Y:S01]  /*24380*/  FMUL R37, R2, R12 ;  /* 0x0000000c02257220 */ /* 0x000fe20000400000 */
[----:B------:R-:W-:Y:S02]  /*24390*/  @P1 MOV R2, 0x7f800000 ;  /* 0x7f80000000021802 */ /* 0x000fe40000000f00 */
[----:B------:R1:W-:Y:S01]  /*243a0*/  STL [R1+0x580], R0 ;  /* 0x0005800001007387 */ /* 0x0003e20000100800 */
[----:B0-----:R-:W-:Y:S01]  /*243b0*/  FADD R3, R14, R13 ;  /* 0x0000000d0e037221 */ /* 0x001fe20000000000 */
[----:B-1----:R-:W-:-:S02]  /*243c0*/  VIADD R0, R7, 0xc0cafb0d ;  /* 0xc0cafb0d07007836 */ /* 0x002fc40000000000 */
[----:B------:R-:W-:-:S03]  /*243d0*/  @P1 FFMA.FTZ R3, R5, R2, +INF ;  /* 0x7f80000005031423 */ /* 0x000fc60000010002 */
[----:B------:R-:W-:Y:S02]  /*243e0*/  LOP3.LUT R0, R0, 0xff800000, RZ, 0xc0, !PT ;  /* 0xff80000000007812 */ /* 0x000fe400078ec0ff */
[----:B------:R0:W-:Y:S01]  /*243f0*/  STL [R1+0xb4], R3 ;  /* 0x0000b40301007387 */ /* 0x0001e20000100800 */
[----:B------:R-:W-:Y:S02]  /*24400*/  FSEL R4, RZ, -23, P0 ;  /* 0xc1b80000ff047808 */ /* 0x000fe40000000000 */
[----:B------:R-:W-:Y:S01]  /*24410*/  I2FP.F32.S32 R2, R0 ;  /* 0x0000000000027245 */ /* 0x000fe20000201400 */
[----:B------:R-:W2:Y:S01]  /*24420*/  LDL.LU R33, [R1+0x720] ;  /* 0x0007200001217983 */ /* 0x000ea20000300800 */
[----:B0-----:R-:W-:-:S03]  /*24430*/  IMAD.IADD R3, R7, 0x1, -R0 ;  /* 0x0000000107037824 */ /* 0x001fc600078e0a00 */
[----:B------:R-:W-:Y:S01]  /*24440*/  FFMA.FTZ R4, R2, 1.1920928955078125e-07, R4 ;  /* 0x3400000002047823 */ /* 0x000fe20000010004 */
[----:B------:R-:W-:Y:S01]  /*24450*/  ISETP.GE.U32.AND P1, PT, R7, 0x7f800000, PT ;  /* 0x7f8000000700780c */ /* 0x000fe20003f26070 */
[----:B------:R-:W3:Y:S01]  /*24460*/  LDL.LU R11, [R1+0x308] ;  /* 0x00030800010b7983 */ /* 0x000ee20000300800 */
[----:B------:R-:W-:-:S04]  /*24470*/  FADD R0, R3, -1 ;  /* 0xbf80000003007421 */ /* 0x000fc80000000000 */
[----:B------:R-:W-:-:S04]  /*24480*/  FFMA.FTZ R2, R0, R58, -0.16845393180847167969 ;  /* 0xbe2c7f3000027423 */ /* 0x000fc8000001003a */
[----:B------:R-:W-:-:S04]  /*24490*/  FFMA.FTZ R2, R0, R2, 0.1716887056827545166 ;  /* 0x3e2fcf2a00027423 */ /* 0x000fc80000010002 */
[----:B------:R-:W-:-:S04]  /*244a0*/  FFMA.FTZ R2, R0, R2, -0.17900948226451873779 ;  /* 0xbe374e4300027423 */ /* 0x000fc80000010002 */
[----:B------:R-:W-:-:S04]  /*244b0*/  FFMA.FTZ R2, R0, R2, 0.20512372255325317383 ;  /* 0x3e520bf400027423 */ /* 0x000fc80000010002 */
[----:B------:R-:W-:-:S04]  /*244c0*/  FFMA.FTZ R2, R0, R2, -0.24046532809734344482 ;  /* 0xbe763c8b00027423 */ /* 0x000fc80000010002 */
[----:B------:R-:W-:-:S04]  /*244d0*/  FFMA.FTZ R2, R0, R2, 0.28857114911079406738 ;  /* 0x3e93bf9900027423 */ /* 0x000fc80000010002 */
[----:B------:R-:W-:-:S04]  /*244e0*/  FFMA.FTZ R2, R0, R2, -0.36067417263984680176 ;  /* 0xbeb8aa4900027423 */ /* 0x000fc80000010002 */
[----:B------:R-:W-:-:S04]  /*244f0*/  FFMA.FTZ R2, R0, R2, 0.48089820146560668945 ;  /* 0x3ef6384a00027423 */ /* 0x000fc80000010002 */
[----:B------:R-:W-:-:S04]  /*24500*/  FFMA.FTZ R2, R0, R2, -0.72134751081466674805 ;  /* 0xbf38aa3b00027423 */ /* 0x000fc80000010002 */
[----:B------:R-:W-:-:S04]  /*24510*/  FMUL R2, R0, R2 ;  /* 0x0000000200027220 */ /* 0x000fc80000400000 */
[----:B------:R-:W-:-:S04]  /*24520*/  FMUL R2, R0, R2 ;  /* 0x0000000200027220 */ /* 0x000fc80000400000 */
[----:B------:R-:W-:-:S04]  /*24530*/  FFMA.FTZ R3, R0, 1.4426950216293334961, R2 ;  /* 0x3fb8aa3b00037823 */ /* 0x000fc80000010002 */
[----:B------:R-:W-:Y:S01]  /*24540*/  FADD R4, R4, R3 ;  /* 0x0000000304047221 */ /* 0x000fe20000000000 */
[----:B------:R-:W-:-:S04]  /*24550*/  @P1 IMAD.MOV.U32 R3, RZ, RZ, 0x7f800000 ;  /* 0x7f800000ff031424 */ /* 0x000fc800078e00ff */
[C---:B------:R-:W-:Y:S01]  /*24560*/  @P1 FFMA.FTZ R4, R7.reuse, R3, +INF ;  /* 0x7f80000007041423 */ /* 0x040fe20000010003 */
[----:B------:R-:W-:-:S04]  /*24570*/  FSETP.NEU.AND P1, PT, R7, RZ, PT ;  /* 0x000000ff0700720b */ /* 0x000fc80003f2d000 */
[----:B------:R0:W-:Y:S01]  /*24580*/  STL [R1+0x94], R4 ;  /* 0x0000940401007387 */ /* 0x0001e20000100800 */
[----:B------:R-:W-:-:S03]  /*24590*/  FSETP.NEU.AND P0, PT, R5, RZ, PT ;  /* 0x000000ff0500720b */ /* 0x000fc60003f0d000 */
[----:B------:R-:W4:Y:S04]  /*245a0*/  LDL.LU R10, [R1+0x30c] ;  /* 0x00030c00010a7983 */ /* 0x000f280000300800 */
[----:B------:R-:W4:Y:S04]  /*245b0*/  LDL.LU R9, [R1+0x318] ;  /* 0x0003180001097983 */ /* 0x000f280000300800 */
[----:B------:R-:W4:Y:S04]  /*245c0*/  LDL.LU R7, [R1+0x31c] ;  /* 0x00031c0001077983 */ /* 0x000f280000300800 */
[----:B------:R-:W4:Y:S04]  /*245d0*/  LDL.LU R6, [R1+0x338] ;  /* 0x0003380001067983 */ /* 0x000f280000300800 */
[----:B------:R-:W4:Y:S04]  /*245e0*/  LDL.LU R5, [R1+0x33c] ;  /* 0x00033c0001057983 */ /* 0x000f280000300800 */
[----:B0-----:R-:W4:Y:S04]  /*245f0*/  LDL.LU R4, [R1+0x32c] ;  /* 0x00032c0001047983 */ /* 0x001f280000300800 */
[----:B------:R-:W4:Y:S01]  /*24600*/  LDL.LU R3, [R1+0x328] ;  /* 0x0003280001037983 */ /* 0x000f220000300800 */
[----:B------:R-:W-:-:S04]  /*24610*/  MOV R2, R25 ;  /* 0x0000001900027202 */ /* 0x000fc80000000f00 */
[C---:B------:R-:W-:Y:S02]  /*24620*/  FSETP.GT.AND P2, PT, |R2|.reuse, 8.50705917302346158658e+37, PT ;  /* 0x7e8000000200780b */ /* 0x040fe40003f44200 */
[C---:B------:R-:W-:Y:S01]  /*24630*/  FSETP.GEU.AND P4, PT, |R2|.reuse, 1.175494350822287508e-38, PT ;  /* 0x008000000200780b */ /* 0x040fe20003f8e200 */
[----:B------:R-:W-:Y:S01]  /*24640*/  FMUL R30, R2, 8388608 ;  /* 0x4b000000021e7820 */ /* 0x000fe20000400000 */
[----:B------:R-:W-:Y:S01]  /*24650*/  IMAD.MOV.U32 R0, RZ, RZ, R24 ;  /* 0x000000ffff007224 */ /* 0x000fe200078e0018 */
[----:B------:R-:W-:Y:S01]  /*24660*/  MOV R25, R23 ;  /* 0x0000001700197202 */ /* 0x000fe20000000f00 */
[----:B------:R-:W-:Y:S02]  /*24670*/  IMAD.MOV.U32 R23, RZ, RZ, R21 ;  /* 0x000000ffff177224 */ /* 0x000fe400078e0015 */
[C---:B------:R-:W-:Y:S01]  /*24680*/  FMUL R21, R0.reuse, 8388608 ;  /* 0x4b00000000157820 */ /* 0x040fe20000400000 */
[----:B------:R-:W-:-:S04]  /*24690*/  FSETP.GEU.AND P3, PT, R0, 1.175494350822287508e-38, PT ;  /* 0x008000000000780b */ /* 0x000fc80003f6e000 */
[----:B------:R-:W-:Y:S01]  /*246a0*/  FSEL R21, R21, R0, !P3 ;  /* 0x0000000015157208 */ /* 0x000fe20005800000 */
[----:B------:R-:W-:Y:S02]  /*246b0*/  IMAD.MOV.U32 R24, RZ, RZ, R22 ;  /* 0x000000ffff187224 */ /* 0x000fe400078e0016 */
[----:B------:R-:W-:Y:S02]  /*246c0*/  IMAD.MOV.U32 R22, RZ, RZ, R20 ;  /* 0x000000ffff167224 */ /* 0x000fe400078e0014 */
[----:B------:R-:W-:Y:S02]  /*246d0*/  IMAD.MOV.U32 R27, RZ, RZ, R19 ;  /* 0x000000ffff1b7224 */ /* 0x000fe400078e0013 */
[----:B------:R-:W-:Y:S01]  /*246e0*/  IMAD.MOV.U32 R26, RZ, RZ, R18 ;  /* 0x000000ffff1a7224 */ /* 0x000fe200078e0012 */
[----:B--2---:R-:W-:-:S04]  /*246f0*/  LOP3.LUT R33, R33, 0xffbfffff, RZ, 0xc0, !PT ;  /* 0xffbfffff21217812 */ /* 0x004fc800078ec0ff */
[----:B------:R-:W-:Y:S02]  /*24700*/  @P1 LOP3.LUT R33, R33, 0x400000, RZ, 0xfc, !PT ;  /* 0x0040000021211812 */ /* 0x000fe400078efcff */
[----:B------:R-:W-:-:S04]  /*24710*/  FSETP.GEU.AND P1, PT, R2, 1.175494350822287508e-38, PT ;  /* 0x008000000200780b */ /* 0x000fc80003f2e000 */
[----:B------:R-:W-:Y:S01]  /*24720*/  FSEL R30, R30, R2, !P1 ;  /* 0x000000021e1e7208 */ /* 0x000fe20004800000 */
[----:B------:R-:W-:-:S04]  /*24730*/  @P2 FMUL R2, R2, 0.25 ;  /* 0x3e80000002022820 */ /* 0x000fc80000400000 */
[----:B------:R-:W-:-:S04]  /*24740*/  @!P4 FMUL R2, R2, 16777216 ;  /* 0x4b8000000202c820 */ /* 0x000fc80000400000 */
[----:B------:R0:W1:Y:S01]  /*24750*/  MUFU.RCP R12, R2 ;  /* 0x00000002000c7308 */ /* 0x0000620000001000 */
[----:B---3--:R-:W-:-:S04]  /*24760*/  @P2 FMUL R11, R11, 0.25 ;  /* 0x3e8000000b0b2820 */ /* 0x008fc80000400000 */
[----:B------:R-:W-:Y:S01]  /*24770*/  @!P4 FMUL R11, R11, 16777216 ;  /* 0x4b8000000b0bc820 */ /* 0x000fe20000400000 */
[----:B0-----:R-:W-:-:S04]  /*24780*/  IADD3 R2, PT, PT, R21, -0x3f3504f3, RZ ;  /* 0xc0cafb0d15027810 */ /* 0x001fc80007ffe0ff */
[----:B------:R-:W-:Y:S01]  /*24790*/  LOP3.LUT R2, R2, 0xff800000, RZ, 0xc0, !PT ;  /* 0xff80000002027812 */ /* 0x000fe200078ec0ff */
[----:B----4-:R-:W-:Y:S01]  /*247a0*/  @P2 FMUL R10, R10, 0.25 ;  /* 0x3e8000000a0a2820 */ /* 0x010fe20000400000 */
[----:B------:R-:W-:Y:S01]  /*247b0*/  @P2 FMUL R9, R9, 0.25 ;  /* 0x3e80000009092820 */ /* 0x000fe20000400000 */
[----:B------:R-:W-:Y:S01]  /*247c0*/  @P2 FMUL R7, R7, 0.25 ;  /* 0x3e80000007072820 */ /* 0x000fe20000400000 */
[----:B------:R-:W-:Y:S01]  /*247d0*/  @P2 FMUL R6, R6, 0.25 ;  /* 0x3e80000006062820 */ /* 0x000fe20000400000 */
[----:B------:R-:W-:Y:S01]  /*247e0*/  @P2 FMUL R4, R4, 0.25 ;  /* 0x3e80000004042820 */ /* 0x000fe20000400000 */
[----:B------:R-:W-:Y:S01]  /*247f0*/  @P2 FMUL R5, R5, 0.25 ;  /* 0x3e80000005052820 */ /* 0x000fe20000400000 */
[----:B------:R-:W-:Y:S02]  /*24800*/  @P2 FMUL R3, R3, 0.25 ;  /* 0x3e80000003032820 */ /* 0x000fe40000400000 */
[----:B------:R-:W-:Y:S01]  /*24810*/  @!P4 FMUL R4, R4, 16777216 ;  /* 0x4b8000000404c820 */ /* 0x000fe20000400000 */
[----:B------:R-:W-:Y:S01]  /*24820*/  @!P4 FMUL R5, R5, 16777216 ;  /* 0x4b8000000505c820 */ /* 0x000fe20000400000 */
[----:B------:R-:W-:-:S02]  /*24830*/  @!P4 FMUL R3, R3, 16777216 ;  /* 0x4b8000000303c820 */ /* 0x000fc40000400000 */
[----:B-1----:R-:W-:Y:S01]  /*24840*/  FMUL R4, R12, R4 ;  /* 0x000000040c047220 */ /* 0x002fe20000400000 */
[----:B------:R-:W-:Y:S01]  /*24850*/  @!P4 FMUL R6, R6, 16777216 ;  /* 0x4b8000000606c820 */ /* 0x000fe20000400000 */
[C---:B------:R-:W-:Y:S01]  /*24860*/  FMUL R3, R12.reuse, R3 ;  /* 0x000000030c037220 */ /* 0x040fe20000400000 */
[----:B------:R-:W-:Y:S01]  /*24870*/  @!P4 FMUL R7, R7, 16777216 ;  /* 0x4b8000000707c820 */ /* 0x000fe20000400000 */
[----:B------:R-:W-:Y:S01]  /*24880*/  FMUL R5, R12, R5 ;  /* 0x000000050c057220 */ /* 0x000fe20000400000 */
[----:B------:R0:W-:Y:S01]  /*24890*/  STL [R1+0x57c], R4 ;  /* 0x00057c0401007387 */ /* 0x0001e20000100800 */
[----:B------:R-:W-:Y:S01]  /*248a0*/  @!P4 FMUL R9, R9, 16777216 ;  /* 0x4b8000000909c820 */ /* 0x000fe20000400000 */
[----:B------:R-:W-:Y:S02]  /*248b0*/  @!P4 FMUL R10, R10, 16777216 ;  /* 0x4b8000000a0ac820 */ /* 0x000fe40000400000 */
[----:B------:R1:W-:Y:S01]  /*248c0*/  STL [R1+0x578], R3 ;  /* 0x0005780301007387 */ /* 0x0003e20000100800 */
[----:B0-----:R-:W-:-:S03]  /*248d0*/  FMUL R4, R12, R6 ;  /* 0x000000060c047220 */ /* 0x001fc60000400000 */
[----:B------:R0:W-:Y:S01]  /*248e0*/  STL [R1+0x574], R5 ;  /* 0x0005740501007387 */ /* 0x0001e20000100800 */
[----:B-1----:R-:W-:-:S03]  /*248f0*/  FMUL R3, R12, R7 ;  /* 0x000000070c037220 */ /* 0x002fc60000400000 */
[----:B------:R1:W-:Y:S01]  /*24900*/  STL [R1+0x570], R4 ;  /* 0x0005700401007387 */ /* 0x0003e20000100800 */
[----:B0-----:R-:W-:-:S03]  /*24910*/  FMUL R5, R12, R9 ;  /* 0x000000090c057220 */ /* 0x001fc60000400000 */
[----:B------:R0:W-:Y:S01]  /*24920*/  STL [R1+0x54c], R3 ;  /* 0x00054c0301007387 */ /* 0x0001e20000100800 */
[----:B-1----:R-:W-:-:S03]  /*24930*/  FMUL R4, R12, R10 ;  /* 0x0000000a0c047220 */ /* 0x002fc60000400000 */
[----:B------:R1:W-:Y:S04]  /*24940*/  STL [R1+0x548], R5 ;  /* 0x0005480501007387 */ /* 0x0003e80000100800 */
[----:B------:R2:W-:Y:S01]  /*24950*/  STL [R1+0x544], R4 ;  /* 0x0005440401007387 */ /* 0x0005e20000100800 */
[----:B0-----:R-:W-:Y:S01]  /*24960*/  FMUL R3, R12, R11 ;  /* 0x0000000b0c037220 */ /* 0x001fe20000400000 */
[----:B-1----:R-:W-:-:S04]  /*24970*/  FSEL R5, RZ, -23, P3 ;  /* 0xc1b80000ff057808 */ /* 0x002fc80001800000 */
[----:B------:R0:W-:Y:S01]  /*24980*/  STL [R1+0x540], R3 ;  /* 0x0005400301007387 */ /* 0x0001e20000100800 */
[----:B--2---:R-:W-:-:S03]  /*24990*/  IADD3 R4, PT, PT, R21, -R2, RZ ;  /* 0x8000000215047210 */ /* 0x004fc60007ffe0ff */
[----:B------:R-:W2:Y:S01]  /*249a0*/  LDL.LU R20, [R1+0x300] ;  /* 0x0003000001147983 */ /* 0x000ea20000300800 */
[----:B------:R-:W-:-:S03]  /*249b0*/  ISETP.GE.U32.AND P2, PT, R21, 0x7f800000, PT ;  /* 0x7f8000001500780c */ /* 0x000fc60003f46070 */
[----:B------:R-:W3:Y:S01]  /*249c0*/  LDL.LU R19, [R1+0x304] ;  /* 0x0003040001137983 */ /* 0x000ee20000300800 */
[----:B0-----:R-:W-:Y:S01]  /*249d0*/  I2FP.F32.S32 R3, R2 ;  /* 0x0000000200037245 */ /* 0x001fe20000201400 */
[----:B------:R-:W-:-:S04]  /*249e0*/  FADD R2, R4, -1 ;  /* 0xbf80000004027421 */ /* 0x000fc80000000000 */
[----:B------:R-:W-:Y:S01]  /*249f0*/  FFMA.FTZ R5, R3, 1.1920928955078125e-07, R5 ;  /* 0x3400000003057823 */ /* 0x000fe20000010005 */
        /* <DEDUP_REMOVED lines=13> */
[----:B------:R-:W-:-:S05]  /*24ad0*/  @P2 MOV R4, 0x7f800000 ;  /* 0x7f80000000042802 */ /* 0x000fca0000000f00 */
[----:B------:R-:W-:Y:S01]  /*24ae0*/  @P2 FFMA.FTZ R5, R21, R4, +INF ;  /* 0x7f80000015052423 */ /* 0x000fe20000010004 */
[----:B------:R-:W-:Y:S02]  /*24af0*/  IMAD.MOV.U32 R3, RZ, RZ, R17 ;  /* 0x000000ffff037224 */ /* 0x000fe400078e0011 */
[----:B------:R-:W-:Y:S02]  /*24b00*/  IMAD.MOV.U32 R2, RZ, RZ, R16 ;  /* 0x000000ffff027224 */ /* 0x000fe400078e0010 */
        /* <DEDUP_REMOVED lines=13> */
[----:B0-----:R-:W4:Y:S04]  /*24be0*/  LDL.LU R5, [R1+0x38c] ;  /* 0x00038c0001057983 */ /* 0x001f280000300800 */
[----:B------:R-:W4:Y:S01]  /*24bf0*/  LDL.LU R4, [R1+0x388] ;  /* 0x0003880001047983 */ /* 0x000f220000300800 */
[----:B------:R-:W-:-:S02]  /*24c00*/  FSETP.GT.AND P2, PT, |R0|, 8.50705917302346158658e+37, PT ;  /* 0x7e8000000000780b */ /* 0x000fc40003f44200 */
[----:B------:R-:W-:Y:S01]  /*24c10*/  FSETP.GEU.AND P3, PT, |R0|, 1.175494350822287508e-38, PT ;  /* 0x008000000000780b */ /* 0x000fe20003f6e200 */
[----:B------:R-:W-:Y:S01]  /*24c20*/  IMAD.MOV.U32 R28, RZ, RZ, R26 ;  /* 0x000000ffff1c7224 */ /* 0x000fe200078e001a */
[----:B------:R-:W-:Y:S01]  /*24c30*/  MOV R26, R24 ;  /* 0x00000018001a7202 */ /* 0x000fe20000000f00 */
[----:B------:R-:W-:-:S08]  /*24c40*/  IMAD.MOV.U32 R24, RZ, RZ, R22 ;  /* 0x000000ffff187224 */ /* 0x000fd000078e0016 */
[----:B------:R-:W-:-:S04]  /*24c50*/  @P2 FMUL R0, R0, 0.25 ;  /* 0x3e80000000002820 */ /* 0x000fc80000400000 */
[----:B------:R-:W-:Y:S01]  /*24c60*/  @!P3 FMUL R0, R0, 16777216 ;  /* 0x4b8000000000b820 */ /* 0x000fe20000400000 */
[----:B------:R-:W-:-:S03]  /*24c70*/  FSETP.GT.AND P4, PT, |R3|, 8.50705917302346158658e+37, PT ;  /* 0x7e8000000300780b */ /* 0x000fc60003f84200 */
[----:B------:R-:W0:Y:S01]  /*24c80*/  MUFU.RCP R22, R0 ;  /* 0x0000000000167308 */ /* 0x000e220000001000 */
[----:B------:R-:W-:Y:S01]  /*24c90*/  FMUL R32, R3, 8388608 ;  /* 0x4b00000003207820 */ /* 0x000fe20000400000 */
[----:B------:R-:W-:Y:S02]  /*24ca0*/  IMAD.MOV.U32 R29, RZ, RZ, R27 ;  /* 0x000000ffff1d7224 */ /* 0x000fe400078e001b */
[----:B------:R-:W-:Y:S01]  /*24cb0*/  IMAD.MOV.U32 R27, RZ, RZ, R25 ;  /* 0x000000ffff1b7224 */ /* 0x000fe200078e0019 */
[----:B------:R-:W-:Y:S01]  /*24cc0*/  MOV R25, R23 ;  /* 0x0000001700197202 */ /* 0x000fe20000000f00 */
[----:B--2---:R-:W-:Y:S01]  /*24cd0*/  @P2 FMUL R20, R20, 0.25 ;  /* 0x3e80000014142820 */ /* 0x004fe20000400000 */
[----:B---3--:R-:W-:-:S03]  /*24ce0*/  @P2 FMUL R19, R19, 0.25 ;  /* 0x3e80000013132820 */ /* 0x008fc60000400000 */
[----:B------:R-:W-:Y:S01]  /*24cf0*/  @!P3 FMUL R20, R20, 16777216 ;  /* 0x4b8000001414b820 */ /* 0x000fe20000400000 */
[----:B------:R-:W-:Y:S01]  /*24d00*/  @!P3 FMUL R19, R19, 16777216 ;  /* 0x4b8000001313b820 */ /* 0x000fe20000400000 */
[----:B----4-:R-:W-:Y:S01]  /*24d10*/  @P2 FMUL R18, R18, 0.25 ;  /* 0x3e80000012122820 */ /* 0x010fe20000400000 */
[----:B------:R-:W-:Y:S01]  /*24d20*/  @P2 FMUL R17, R17, 0.25 ;  /* 0x3e80000011112820 */ /* 0x000fe20000400000 */
[----:B------:R-:W-:Y:S01]  /*24d30*/  @P2 FMUL R16, R16, 0.25 ;  /* 0x3e80000010102820 */ /* 0x000fe20000400000 */
[----:B------:R-:W-:Y:S01]  /*24d40*/  @P2 FMUL R15, R15, 0.25 ;  /* 0x3e8000000f0f2820 */ /* 0x000fe20000400000 */
[----:B------:R-:W-:Y:S01]  /*24d50*/  @P2 FMUL R14, R14, 0.25 ;  /* 0x3e8000000e0e2820 */ /* 0x000fe20000400000 */
[----:B------:R-:W-:Y:S01]  /*24d60*/  @P2 FMUL R12, R12, 0.25 ;  /* 0x3e8000000c0c2820 */ /* 0x000fe20000400000 */
[----:B------:R-:W-:Y:S02]  /*24d70*/  FSETP.GEU.AND P2, PT, R3, 1.175494350822287508e-38, PT ;  /* 0x008000000300780b */ /* 0x000fe40003f4e000 */
[----:B------:R-:W-:Y:S01]  /*24d80*/  @!P3 FMUL R14, R14, 16777216 ;  /* 0x4b8000000e0eb820 */ /* 0x000fe20000400000 */
[----:B------:R-:W-:Y:S01]  /*24d90*/  @!P3 FMUL R15, R15, 16777216 ;  /* 0x4b8000000f0fb820 */ /* 0x000fe20000400000 */
[----:B------:R-:W-:Y:S01]  /*24da0*/  @!P3 FMUL R12, R12, 16777216 ;  /* 0x4b8000000c0cb820 */ /* 0x000fe20000400000 */
[----:B------:R-:W-:Y:S01]  /*24db0*/  @!P3 FMUL R16, R16, 16777216 ;  /* 0x4b8000001010b820 */ /* 0x000fe20000400000 */
[----:B------:R-:W-:Y:S01]  /*24dc0*/  @!P3 FMUL R17, R17, 16777216 ;  /* 0x4b8000001111b820 */ /* 0x000fe20000400000 */
[----:B------:R-:W-:Y:S01]  /*24dd0*/  @!P3 FMUL R18, R18, 16777216 ;  /* 0x4b8000001212b820 */ /* 0x000fe20000400000 */
[----:B------:R-:W-:Y:S01]  /*24de0*/  FSETP.GEU.AND P3, PT, |R3|, 1.175494350822287508e-38, PT ;  /* 0x008000000300780b */ /* 0x000fe20003f6e200 */
[----:B------:R-:W-:Y:S01]  /*24df0*/  @P4 FMUL R11, R11, 0.25 ;  /* 0x3e8000000b0b4820 */ /* 0x000fe20000400000 */
[----:B------:R-:W-:Y:S01]  /*24e00*/  FSEL R32, R32, R3, !P2 ;  /* 0x0000000320207208 */ /* 0x000fe20005000000 */
[----:B------:R-:W-:Y:S01]  /*24e10*/  @P4 FMUL R3, R3, 0.25 ;  /* 0x3e80000003034820 */ /* 0x000fe20000400000 */
[----:B------:R-:W-:Y:S01]  /*24e20*/  @P4 FMUL R10, R10, 0.25 ;  /* 0x3e8000000a0a4820 */ /* 0x000fe20000400000 */
[----:B------:R-:W-:Y:S01]  /*24e30*/  @P4 FMUL R13, R13, 0.25 ;  /* 0x3e8000000d0d4820 */ /* 0x000fe20000400000 */
[C---:B0-----:R-:W-:Y:S01]  /*24e40*/  FMUL R23, R22.reuse, R12 ;  /* 0x0000000c16177220 */ /* 0x041fe20000400000 */
[----:B------:R-:W-:Y:S01]  /*24e50*/  @P4 FMUL R9, R9, 0.25 ;  /* 0x3e80000009094820 */ /* 0x000fe20000400000 */
[----:B------:R-:W-:Y:S01]  /*24e60*/  FMUL R12, R22, R14 ;  /* 0x0000000e160c7220 */ /* 0x000fe20000400000 */
[----:B------:R-:W-:Y:S01]  /*24e70*/  @P4 FMUL R7, R7, 0.25 ;  /* 0x3e80000007074820 */ /* 0x000fe20000400000 */
[----:B------:R-:W-:Y:S01]  /*24e80*/  @P4 FMUL R6, R6, 0.25 ;  /* 0x3e80000006064820 */ /* 0x000fe20000400000 */
[----:B------:R-:W-:Y:S01]  /*24e90*/  @P4 FMUL R5, R5, 0.25 ;  /* 0x3e80000005054820 */ /* 0x000fe20000400000 */
[----:B------:R-:W-:Y:S01]  /*24ea0*/  @P4 FMUL R4, R4, 0.25 ;  /* 0x3e80000004044820 */ /* 0x000fe20000400000 */
[----:B------:R-:W-:Y:S01]  /*24eb0*/  FSETP.NEU.AND P4, PT, R21, RZ, PT ;  /* 0x000000ff1500720b */ /* 0x000fe20003f8d000 */
[----:B------:R-:W-:Y:S01]  /*24ec0*/  VIADD R21, R30, 0xc0cafb0d ;  /* 0xc0cafb0d1e157836 */ /* 0x000fe20000000000 */
[----:B------:R-:W-:Y:S01]  /*24ed0*/  STL [R1+0x56c], R23 ;  /* 0x00056c1701007387 */ /* 0x000fe20000100800 */
[C---:B------:R-:W-:Y:S01]  /*24ee0*/  FMUL R15, R22.reuse, R15 ;  /* 0x0000000f160f7220 */ /* 0x040fe20000400000 */
[----:B------:R-:W-:-:S02]  /*24ef0*/  FMUL R14, R22, R16 ;  /* 0x00000010160e7220 */ /* 0x000fc40000400000 */
[----:B------:R-:W-:Y:S01]  /*24f00*/  LOP3.LUT R21, R21, 0xff800000, RZ, 0xc0, !PT ;  /* 0xff80000015157812 */ /* 0x000fe200078ec0ff */
[----:B------:R0:W-:Y:S04]  /*24f10*/  STL [R1+0x568], R12 ;  /* 0x0005680c01007387 */ /* 0x0001e80000100800 */
[----:B------:R1:W-:Y:S01]  /*24f20*/  STL [R1+0x564], R15 ;  /* 0x0005640f01007387 */ /* 0x0003e20000100800 */
[----:B------:R-:W-:Y:S02]  /*24f30*/  IMAD.IADD R0, R30, 0x1, -R21 ;  /* 0x000000011e007824 */ /* 0x000fe400078e0a15 */
[C---:B0-----:R-:W-:Y:S01]  /*24f40*/  FMUL R12, R22.reuse, R17 ;  /* 0x00000011160c7220 */ /* 0x041fe20000400000 */
[----:B------:R0:W-:Y:S01]  /*24f50*/  STL [R1+0x560], R14 ;  /* 0x0005600e01007387 */ /* 0x0001e20000100800 */
[----:B-1----:R-:W-:-:S03]  /*24f60*/  FMUL R15, R22, R18 ;  /* 0x00000012160f7220 */ /* 0x002fc60000400000 */
[----:B------:R1:W-:Y:S01]  /*24f70*/  STL [R1+0x38c], R12 ;  /* 0x00038c0c01007387 */ /* 0x0003e20000100800 */
[----:B------:R-:W-:Y:S01]  /*24f80*/  FADD R0, R0, -1 ;  /* 0xbf80000000007421 */ /* 0x000fe20000000000 */
[C---:B0-----:R-:W-:Y:S02]  /*24f90*/  FMUL R14, R22.reuse, R19 ;  /* 0x00000013160e7220 */ /* 0x041fe40000400000 */
[----:B------:R-:W-:Y:S01]  /*24fa0*/  STL [R1+0x388], R15 ;  /* 0x0003880f01007387 */ /* 0x000fe20000100800 */
[----:B-1----:R-:W-:-:S03]  /*24fb0*/  FMUL R12, R22, R20 ;  /* 0x00000014160c7220 */ /* 0x002fc60000400000 */
[----:B------:R-:W-:Y:S04]  /*24fc0*/  STL [R1+0x364], R14 ;  /* 0x0003640e01007387 */ /* 0x000fe80000100800 */
[----:B------:R0:W-:Y:S01]  /*24fd0*/  STL [R1+0x360], R12 ;  /* 0x0003600c01007387 */ /* 0x0001e20000100800 */
[----:B------:R-:W-:Y:S01]  /*24fe0*/  @!P3 FMUL R3, R3, 16777216 ;  /* 0x4b8000000303b820 */ /* 0x000fe20000400000 */
[----:B0-----:R-:W-:-:S04]  /*24ff0*/  FFMA.FTZ R12, R0, R58, -0.16845393180847167969 ;  /* 0xbe2c7f30000c7423 */ /* 0x001fc8000001003a */
[----:B------:R-:W-:-:S04]  /*25000*/  FFMA.FTZ R12, R0, R12, 0.1716887056827545166 ;  /* 0x3e2fcf2a000c7423 */ /* 0x000fc8000001000c */
[C---:B------:R-:W-:Y:S01]  /*25010*/  FFMA.FTZ R12, R0.reuse, R12, -0.17900948226451873779 ;  /* 0xbe374e43000c7423 */ /* 0x040fe2000001000c */
[----:B------:R-:W0:Y:S03]  /*25020*/  MUFU.RCP R3, R3 ;  /* 0x0000000300037308 */ /* 0x000e260000001000 */
[----:B------:R-:W-:-:S04]  /*25030*/  FFMA.FTZ R12, R0, R12, 0.20512372255325317383 ;  /* 0x3e520bf4000c7423 */ /* 0x000fc8000001000c */
[----:B------:R-:W-:-:S04]  /*25040*/  FFMA.FTZ R12, R0, R12, -0.24046532809734344482 ;  /* 0xbe763c8b000c7423 */ /* 0x000fc8000001000c */
[----:B------:R-:W-:-:S04]  /*25050*/  FFMA.FTZ R12, R0, R12, 0.28857114911079406738 ;  /* 0x3e93bf99000c7423 */ /* 0x000fc8000001000c */
[----:B------:R-:W-:Y:S01]  /*25060*/  FFMA.FTZ R12, R0, R12, -0.36067417263984680176 ;  /* 0xbeb8aa49000c7423 */ /* 0x000fe2000001000c */
[----:B------:R-:W-:Y:S01]  /*25070*/  @!P3 FMUL R5, R5, 16777216 ;  /* 0x4b8000000505b820 */ /* 0x000fe20000400000 */
[----:B------:R-:W-:Y:S02]  /*25080*/  @!P3 FMUL R4, R4, 16777216 ;  /* 0x4b8000000404b820 */ /* 0x000fe40000400000 */
[----:B------:R-:W-:Y:S01]  /*25090*/  FFMA.FTZ R12, R0, R12, 0.48089820146560668945 ;  /* 0x3ef6384a000c7423 */ /* 0x000fe2000001000c */
[C---:B0-----:R-:W-:Y:S01]  /*250a0*/  FMUL R14, R3.reuse, R5 ;  /* 0x00000005030e7220 */ /* 0x041fe20000400000 */
[----:B------:R-:W-:Y:S01]  /*250b0*/  @!P3 FMUL R6, R6, 16777216 ;  /* 0x4b8000000606b820 */ /* 0x000fe20000400000 */
[----:B------:R-:W-:Y:S01]  /*250c0*/  FMUL R5, R3, R4 ;  /* 0x0000000403057220 */ /* 0x000fe20000400000 */
[C---:B------:R-:W-:Y:S01]  /*250d0*/  FFMA.FTZ R12, R0.reuse, R12, -0.72134751081466674805 ;  /* 0xbf38aa3b000c7423 */ /* 0x040fe2000001000c */
[----:B------:R-:W-:Y:S01]  /*250e0*/  @!P3 FMUL R7, R7, 16777216 ;  /* 0x4b8000000707b820 */ /* 0x000fe20000400000 */
[----:B------:R-:W-:Y:S01]  /*250f0*/  @!P3 FMUL R9, R9, 16777216 ;  /* 0x4b8000000909b820 */ /* 0x000fe20000400000 */
[----:B------:R-:W-:Y:S01]  /*25100*/  STL [R1+0x55c], R14 ;  /* 0x00055c0e01007387 */ /* 0x000fe20000100800 */
[----:B------:R-:W-:Y:S01]  /*25110*/  FMUL R4, R0, R12 ;  /* 0x0000000c00047220 */ /* 0x000fe20000400000 */
[C---:B------:R-:W-:Y:S01]  /*25120*/  FMUL R12, R3.reuse, R6 ;  /* 0x00000006030c7220 */ /* 0x040fe20000400000 */
[----:B------:R-:W-:Y:S01]  /*25130*/  FMUL R6, R3, R7 ;  /* 0x0000000703067220 */ /* 0x000fe20000400000 */
[----:B------:R0:W-:Y:S01]  /*25140*/  STL [R1+0x558], R5 ;  /* 0x0005580501007387 */ /* 0x0001e20000100800 */
[----:B------:R-:W-:Y:S01]  /*25150*/  @!P3 FMUL R10, R10, 16777216 ;  /* 0x4b8000000a0ab820 */ /* 0x000fe20000400000 */
[----:B------:R-:W-:Y:S01]  /*25160*/  @!P3 FMUL R11, R11, 16777216 ;  /* 0x4b8000000b0bb820 */ /* 0x000fe20000400000 */
[----:B------:R-:W-:Y:S01]  /*25170*/  @!P3 FMUL R13, R13, 16777216 ;  /* 0x4b8000000d0db820 */ /* 0x000fe20000400000 */
[----:B------:R-:W-:Y:S01]  /*25180*/  STL [R1+0x554], R12 ;  /* 0x0005540c01007387 */ /* 0x000fe20000100800 */
[----:B------:R-:W-:Y:S01]  /*25190*/  FMUL R4, R0, R4 ;  /* 0x0000000400047220 */ /* 0x000fe20000400000 */
[----:B0-----:R-:W-:-:S02]  /*251a0*/  FMUL R5, R3, R9 ;  /* 0x0000000903057220 */ /* 0x001fc40000400000 */
[----:B------:R0:W-:Y:S01]  /*251b0*/  STL [R1+0x550], R6 ;  /* 0x0005500601007387 */ /* 0x0001e20000100800 */
[----:B------:R-:W-:-:S03]  /*251c0*/  FMUL R7, R3, R10 ;  /* 0x0000000a03077220 */ /* 0x000fc60000400000 */
[----:B------:R1:W-:Y:S01]  /*251d0*/  STL [R1+0x35c], R5 ;  /* 0x00035c0501007387 */ /* 0x0003e20000100800 */
[C---:B------:R-:W-:Y:S01]  /*251e0*/  FMUL R22, R2.reuse, 8388608 ;  /* 0x4b00000002167820 */ /* 0x040fe20000400000 */
[----:B------:R-:W-:Y:S01]  /*251f0*/  FSETP.GEU.AND P3, PT, R2, 1.175494350822287508e-38, PT ;  /* 0x008000000200780b */ /* 0x000fe20003f6e000 */
[C---:B0-----:R-:W-:Y:S01]  /*25200*/  FMUL R6, R3.reuse, R11 ;  /* 0x0000000b03067220 */ /* 0x041fe20000400000 */
[----:B-1----:R-:W-:Y:S01]  /*25210*/  FMUL R5, R3, R13 ;  /* 0x0000000d03057220 */ /* 0x002fe20000400000 */
[----:B------:R-:W-:Y:S01]  /*25220*/  FFMA.FTZ R3, R0, 1.4426950216293334961, R4 ;  /* 0x3fb8aa3b00037823 */ /* 0x000fe20000010004 */
[----:B------:R-:W-:Y:S02]  /*25230*/  FSEL R0, RZ, -23, P1 ;  /* 0xc1b80000ff007808 */ /* 0x000fe40000800000 */
[----:B------:R-:W-:Y:S02]  /*25240*/  ISETP.GE.U32.AND P1, PT, R30, 0x7f800000, PT ;  /* 0x7f8000001e00780c */ /* 0x000fe40003f26070 */
[----:B------:R-:W-:-:S02]  /*25250*/  I2FP.F32.S32 R21, R21 ;  /* 0x0000001500157245 */ /* 0x000fc40000201400 */
[----:B------:R-:W-:Y:S01]  /*25260*/  FSEL R22, R22, R2, !P3 ;  /* 0x0000000216167208 */ /* 0x000fe20005800000 */
[----:B------:R-:W-:Y:S02]  /*25270*/  STL [R1+0x358], R7 ;  /* 0x0003580701007387 */ /* 0x000fe40000100800 */
[----:B------:R-:W-:Y:S01]  /*25280*/  FFMA.FTZ R21, R21, 1.1920928955078125e-07, R0 ;  /* 0x3400000015157823 */ /* 0x000fe20000010000 */
[----:B------:R-:W-:Y:S01]  /*25290*/  IADD3 R0, PT, PT, R22, -0x3f3504f3, RZ ;  /* 0xc0cafb0d16007810 */ /* 0x000fe20007ffe0ff */
[----:B------:R-:W-:Y:S04]  /*252a0*/  STL [R1+0x34c], R6 ;  /* 0x00034c0601007387 */ /* 0x000fe80000100800 */
[----:B------:R0:W-:Y:S01]  /*252b0*/  STL [R1+0x348], R5 ;  /* 0x0003480501007387 */ /* 0x0001e20000100800 */
[----:B------:R-:W-:-:S04]  /*252c0*/  LOP3.LUT R0, R0, 0xff800000, RZ, 0xc0, !PT ;  /* 0xff80000000007812 */ /* 0x000fc800078ec0ff */
[-C--:B------:R-:W-:Y:S01]  /*252d0*/  IADD3 R4, PT, PT, R22, -R0.reuse, RZ ;  /* 0x8000000016047210 */ /* 0x080fe20007ffe0ff */
[----:B0-----:R-:W-:Y:S01]  /*252e0*/  FADD R5, R21, R3 ;  /* 0x0000000315057221 */ /* 0x001fe20000000000 */
[----:B------:R-:W-:Y:S01]  /*252f0*/  @P1 IMAD.MOV.U32 R3, RZ, RZ, 0x7f800000 ;  /* 0x7f800000ff031424 */ /* 0x000fe200078e00ff */
[----:B------:R-:W-:-:S03]  /*25300*/  I2FP.F32.S32 R0, R0 ;  /* 0x0000000000007245 */ /* 0x000fc60000201400 */
[----:B------:R-:W-:Y:S01]  /*25310*/  @P1 FFMA.FTZ R5, R30, R3, +INF ;  /* 0x7f8000001e051423 */ /* 0x000fe20000010003 */
[----:B------:R-:W-:-:S04]  /*25320*/  FSEL R3, RZ, -23, P3 ;  /* 0xc1b80000ff037808 */ /* 0x000fc80001800000 */
[----:B------:R0:W-:Y:S02]  /*25330*/  STL [R1+0x4], R5 ;  /* 0x0000040501007387 */ /* 0x0001e40000100800 */
[----:B0-----:R-:W-:Y:S01]  /*25340*/  FFMA.FTZ R5, R0, 1.1920928955078125e-07, R3 ;  /* 0x3400000000057823 */ /* 0x001fe20000010003 */
        /* <DEDUP_REMOVED lines=9> */
[----:B------:R-:W-:Y:S01]  /*253e0*/  FFMA.FTZ R3, R0, R3, -0.72134751081466674805 ;  /* 0xbf38aa3b00037423 */ /* 0x000fe20000010003 */
[----:B------:R-:W-:-:S03]  /*253f0*/  ISETP.GE.U32.AND P1, PT, R22, 0x7f800000, PT ;  /* 0x7f8000001600780c */ /* 0x000fc60003f26070 */
[----:B------:R-:W-:-:S04]  /*25400*/  FMUL R3, R0, R3 ;  /* 0x0000000300037220 */ /* 0x000fc80000400000 */
[----:B------:R-:W-:-:S04]  /*25410*/  FMUL R3, R0, R3 ;  /* 0x0000000300037220 */ /* 0x000fc80000400000 */
[----:B------:R-:W-:-:S04]  /*25420*/  FFMA.FTZ R0, R0, 1.4426950216293334961, R3 ;  /* 0x3fb8aa3b00007823 */ /* 0x000fc80000010003 */
[----:B------:R-:W-:Y:S01]  /*25430*/  FADD R121, R5, R0 ;  /* 0x0000000005797221 */ /* 0x000fe20000000000 */
[----:B------:R-:W-:-:S04]  /*25440*/  @P1 IMAD.MOV.U32 R0, RZ, RZ, 0x7f800000 ;  /* 0x7f800000ff001424 */ /* 0x000fc800078e00ff */
[----:B------:R-:W-:Y:S01]  /*25450*/  @P1 FFMA.FTZ R121, R22, R0, +INF ;  /* 0x7f80000016791423 */ /* 0x000fe20000010000 */
[----:B------:R-:W-:-:S05]  /*25460*/  VIADD R0, R32, 0xc0cafb0d ;  /* 0xc0cafb0d20007836 */ /* 0x000fca0000000000 */
[----:B------:R-:W-:Y:S02]  /*25470*/  LOP3.LUT R0, R0, 0xff800000, RZ, 0xc0, !PT ;  /* 0xff80000000007812 */ /* 0x000fe400078ec0ff */
[----:B------:R-:W-:Y:S02]  /*25480*/  FSEL R3, RZ, -23, P2 ;  /* 0xc1b80000ff037808 */ /* 0x000fe40001000000 */
[-C--:B------:R-:W-:Y:S02]  /*25490*/  IADD3 R4, PT, PT, R32, -R0.reuse, RZ ;  /* 0x8000000020047210 */ /* 0x080fe40007ffe0ff */
[----:B------:R-:W-:-:S05]  /*254a0*/  I2FP.F32.S32 R0, R0 ;  /* 0x0000000000007245 */ /* 0x000fca0000201400 */
[----:B------:R-:W-:Y:S01]  /*254b0*/  FFMA.FTZ R5, R0, 1.1920928955078125e-07, R3 ;  /* 0x3400000000057823 */ /* 0x000fe20000010003 */
        /* <DEDUP_REMOVED lines=13> */
[----:B------:R-:W-:Y:S01]  /*25590*/  FFMA.FTZ R0, R0, 1.4426950216293334961, R3 ;  /* 0x3fb8aa3b00007823 */ /* 0x000fe20000010003 */
[----:B------:R-:W-:Y:S01]  /*255a0*/  MOV R39, R29 ;  /* 0x0000001d00277202 */ /* 0x000fe20000000f00 */
[----:B------:R-:W-:Y:S01]  /*255b0*/  IMAD.MOV.U32 R38, RZ, RZ, R28 ;  /* 0x000000ffff267224 */ /* 0x000fe200078e001c */
[----:B------:R-:W2:Y:S01]  /*255c0*/  LDL.LU R29, [R1+0x340] ;  /* 0x00034000011d7983 */ /* 0x000ea20000300800 */
[----:B------:R-:W-:Y:S01]  /*255d0*/  FADD R96, R5, R0 ;  /* 0x0000000005607221 */ /* 0x000fe20000000000 */
[----:B------:R-:W-:Y:S02]  /*255e0*/  @P1 IMAD.MOV.U32 R0, RZ, RZ, 0x7f800000 ;  /* 0x7f800000ff001424 */ /* 0x000fe400078e00ff */
[----:B------:R-:W-:Y:S01]  /*255f0*/  IMAD.MOV.U32 R35, RZ, RZ, R27 ;  /* 0x000000ffff237224 */ /* 0x000fe200078e001b */
[----:B------:R-:W3:Y:S01]  /*25600*/  LDL.LU R28, [R1+0x344] ;  /* 0x00034400011c7983 */ /* 0x000ee20000300800 */
[----:B------:R-:W-:Y:S02]  /*25610*/  IMAD.MOV.U32 R34, RZ, RZ, R26 ;  /* 0x000000ffff227224 */ /* 0x000fe400078e001a */
[----:B------:R-:W-:Y:S01]  /*25620*/  @P1 FFMA.FTZ R96, R32, R0, +INF ;  /* 0x7f80000020601423 */ /* 0x000fe20000010000 */
[----:B------:R-:W-:Y:S01]  /*25630*/  MOV R3, R25 ;  /* 0x0000001900037202 */ /* 0x000fe20000000f00 */
[----:B------:R-:W4:Y:S01]  /*25640*/  LDL.LU R27, [R1+0x350] ;  /* 0x00035000011b7983 */ /* 0x000f220000300800 */
[----:B------:R-:W-:-:S03]  /*25650*/  IMAD.MOV.U32 R0, RZ, RZ, R24 ;  /* 0x000000ffff007224 */ /* 0x000fc600078e0018 */
        /* <DEDUP_REMOVED lines=21> */
[----:B------:R-:W-:-:S02]  /*257b0*/  FSETP.GT.AND P2, PT, |R2|, 8.50705917302346158658e+37, PT ;  /* 0x7e8000000200780b */ /* 0x000fc40003f44200 */
[----:B------:R-:W-:-:S04]  /*257c0*/  LOP3.LUT R33, R33, 0xff7fffff, RZ, 0xc0, !PT ;  /* 0xff7fffff21217812 */ /* 0x000fc800078ec0ff */
[----:B------:R-:W-:Y:S02]  /*257d0*/  @P4 LOP3.LUT R33, R33, 0x800000, RZ, 0xfc, !PT ;  /* 0x0080000021214812 */ /* 0x000fe400078efcff */
[C---:B------:R-:W-:Y:S01]  /*257e0*/  FSETP.GT.AND P4, PT, |R3|.reuse, 8.50705917302346158658e+37, PT ;  /* 0x7e8000000300780b */ /* 0x040fe20003f84200 */
[----:B------:R-:W-:Y:S01]  /*257f0*/  FMUL R31, R3, 8388608 ;  /* 0x4b000000031f7820 */ /* 0x000fe20000400000 */
[----:B------:R-:W-:-:S03]  /*25800*/  FSETP.GEU.AND P1, PT, |R2|, 1.175494350822287508e-38, PT ;  /* 0x008000000200780b */ /* 0x000fc60003f2e200 */
[----:B------:R-:W-:Y:S01]  /*25810*/  @P2 FMUL R2, R2, 0.25 ;  /* 0x3e80000002022820 */ /* 0x000fe20000400000 */
[----:B------:R-:W-:Y:S02]  /*25820*/  FSETP.GEU.AND P3, PT, |R3|, 1.175494350822287508e-38, PT ;  /* 0x008000000300780b */ /* 0x000fe40003f6e200 */
[----:B------:R-:W-:Y:S02]  /*25830*/  FSETP.NEU.AND P5, PT, R22, RZ, PT ;  /* 0x000000ff1600720b */ /* 0x000fe40003fad000 */
[----:B------:R-:W-:-:S05]  /*25840*/  LOP3.LUT R33, R33, 0xfeffffff, RZ, 0xc0, !PT ;  /* 0xfeffffff21217812 */ /* 0x000fca00078ec0ff */
[----:B------:R-:W-:-:S06]  /*25850*/  @!P1 FMUL R2, R2, 16777216 ;  /* 0x4b80000002029820 */ /* 0x000fcc0000400000 */
[----:B------:R-:W0:Y:S01]  /*25860*/  MUFU.RCP R2, R2 ;  /* 0x0000000200027308 */ /* 0x000e220000001000 */
[----:B------:R-:W-:Y:S01]  /*25870*/  FSETP.GEU.AND P6, PT, |R0|, 1.175494350822287508e-38, PT ;  /* 0x008000000000780b */ /* 0x000fe20003fce200 */
[----:B--2---:R-:W-:Y:S01]  /*25880*/  @P2 FMUL R29, R29, 0.25 ;  /* 0x3e8000001d1d2820 */ /* 0x004fe20000400000 */
[----:B---3--:R-:W-:Y:S01]  /*25890*/  @P2 FMUL R28, R28, 0.25 ;  /* 0x3e8000001c1c2820 */ /* 0x008fe20000400000 */
[----:B----4-:R-:W-:Y:S01]  /*258a0*/  @P2 FMUL R27, R27, 0.25 ;  /* 0x3e8000001b1b2820 */ /* 0x010fe20000400000 */
[----:B------:R-:W-:Y:S01]  /*258b0*/  @P2 FMUL R26, R26, 0.25 ;  /* 0x3e8000001a1a2820 */ /* 0x000fe20000400000 */
[----:B------:R-:W-:Y:S01]  /*258c0*/  @P2 FMUL R25, R25, 0.25 ;  /* 0x3e80000019192820 */ /* 0x000fe20000400000 */
[----:B------:R-:W-:Y:S01]  /*258d0*/  @P2 FMUL R24, R24, 0.25 ;  /* 0x3e80000018182820 */ /* 0x000fe20000400000 */
[----:B------:R-:W-:Y:S01]  /*258e0*/  @P2 FMUL R23, R23, 0.25 ;  /* 0x3e80000017172820 */ /* 0x000fe20000400000 */
[----:B------:R-:W-:Y:S01]  /*258f0*/  @P2 FMUL R21, R21, 0.25 ;  /* 0x3e80000015152820 */ /* 0x000fe20000400000 */
[----:B------:R-:W-:Y:S01]  /*25900*/  FSETP.GEU.AND P2, PT, R3, 1.175494350822287508e-38, PT ;  /* 0x008000000300780b */ /* 0x000fe20003f4e000 */
[----:B------:R-:W-:-:S03]  /*25910*/  @P4 FMUL R20, R20, 0.25 ;  /* 0x3e80000014144820 */ /* 0x000fc60000400000 */
[----:B------:R-:W-:Y:S01]  /*25920*/  FSEL R31, R31, R3, !P2 ;  /* 0x000000031f1f7208 */ /* 0x000fe20005000000 */
[----:B------:R-:W-:Y:S01]  /*25930*/  @P4 FMUL R3, R3, 0.25 ;  /* 0x3e80000003034820 */ /* 0x000fe20000400000 */
[----:B------:R-:W-:Y:S01]  /*25940*/  @P4 FMUL R19, R19, 0.25 ;  /* 0x3e80000013134820 */ /* 0x000fe20000400000 */
[----:B------:R-:W-:Y:S01]  /*25950*/  @P4 FMUL R18, R18, 0.25 ;  /* 0x3e80000012124820 */ /* 0x000fe20000400000 */
[----:B------:R-:W-:Y:S01]  /*25960*/  @P4 FMUL R17, R17, 0.25 ;  /* 0x3e80000011114820 */ /* 0x000fe20000400000 */
[----:B------:R-:W-:Y:S01]  /*25970*/  @P4 FMUL R16, R16, 0.25 ;  /* 0x3e80000010104820 */ /* 0x000fe20000400000 */
[----:B------:R-:W-:Y:S01]  /*25980*/  @P4 FMUL R15, R15, 0.25 ;  /* 0x3e8000000f0f4820 */ /* 0x000fe20000400000 */
[----:B------:R-:W-:Y:S01]  /*25990*/  @P4 FMUL R14, R14, 0.25 ;  /* 0x3e8000000e0e4820 */ /* 0x000fe20000400000 */
[----:B------:R-:W-:Y:S01]  /*259a0*/  @P4 FMUL R13, R13, 0.25 ;  /* 0x3e8000000d0d4820 */ /* 0x000fe20000400000 */
[----:B------:R-:W-:Y:S01]  /*259b0*/  FSETP.NEU.AND P4, PT, R30, RZ, PT ;  /* 0x000000ff1e00720b */ /* 0x000fe20003f8d000 */
[----:B------:R-:W-:-:S12]  /*259c0*/  @!P3 FMUL R3, R3, 16777216 ;  /* 0x4b8000000303b820 */ /* 0x000fd80000400000 */
[----:B------:R-:W-:-:S04]  /*259d0*/  @P4 LOP3.LUT R33, R33, 0x1000000, RZ, 0xfc, !PT ;  /* 0x0100000021214812 */ /* 0x000fc800078efcff */
[----:B------:R-:W-:-:S04]  /*259e0*/  LOP3.LUT R33, R33, 0xfdffffff, RZ, 0xc0, !PT ;  /* 0xfdffffff21217812 */ /* 0x000fc800078ec0ff */
[----:B------:R-:W-:Y:S02]  /*259f0*/  @P5 LOP3.LUT R33, R33, 0x2000000, RZ, 0xfc, !PT ;  /* 0x0200000021215812 */ /* 0x000fe400078efcff */
[C---:B------:R-:W-:Y:S01]  /*25a00*/  FSETP.GT.AND P5, PT, |R0|.reuse, 8.50705917302346158658e+37, PT ;  /* 0x7e8000000000780b */ /* 0x040fe20003fa4200 */
[----:B------:R-:W1:Y:S01]  /*25a10*/  MUFU.RCP R3, R3 ;  /* 0x0000000300037308 */ /* 0x000e620000001000 */
[----:B------:R-:W-:Y:S01]  /*25a20*/  @!P1 FMUL R25, R25, 16777216 ;  /* 0x4b80000019199820 */ /* 0x000fe20000400000 */
[----:B------:R-:W-:Y:S01]  /*25a30*/  FMUL R30, R0, 8388608 ;  /* 0x4b000000001e7820 */ /* 0x000fe20000400000 */
[----:B------:R-:W-:Y:S01]  /*25a40*/  @!P1 FMUL R24, R24, 16777216 ;  /* 0x4b80000018189820 */ /* 0x000fe20000400000 */
[----:B------:R-:W-:Y:S01]  /*25a50*/  FSETP.GEU.AND P4, PT, R0, 1.175494350822287508e-38, PT ;  /* 0x008000000000780b */ /* 0x000fe20003f8e000 */
[----:B------:R-:W-:Y:S01]  /*25a60*/  @!P1 FMUL R23, R23, 16777216 ;  /* 0x4b80000017179820 */ /* 0x000fe20000400000 */
[----:B------:R-:W-:Y:S01]  /*25a70*/  @!P1 FMUL R21, R21, 16777216 ;  /* 0x4b80000015159820 */ /* 0x000fe20000400000 */
[----:B------:R-:W-:Y:S01]  /*25a80*/  @!P1 FMUL R26, R26, 16777216 ;  /* 0x4b8000001a1a9820 */ /* 0x000fe20000400000 */
[C---:B0-----:R-:W-:Y:S01]  /*25a90*/  FMUL R36, R2.reuse, R25 ;  /* 0x0000001902247220 */ /* 0x041fe20000400000 */
[----:B------:R-:W-:Y:S01]  /*25aa0*/  FMUL R25, R2, R24 ;  /* 0x0000001802197220 */ /* 0x000fe20000400000 */
[----:B------:R-:W-:Y:S01]  /*25ab0*/  FSEL R22, R30, R0, !P4 ;  /* 0x000000001e167208 */ /* 0x000fe20006000000 */
[----:B------:R-:W-:Y:S01]  /*25ac0*/  FMUL R24, R2, R23 ;  /* 0x0000001702187220 */ /* 0x000fe20000400000 */
[----:B------:R-:W-:Y:S01]  /*25ad0*/  @P5 FMUL R0, R0, 0.25 ;  /* 0x3e80000000005820 */ /* 0x000fe20000400000 */
[C---:B------:R-:W-:Y:S01]  /*25ae0*/  FMUL R23, R2.reuse, R21 ;  /* 0x0000001502177220 */ /* 0x040fe20000400000 */
[----:B------:R-:W-:Y:S01]  /*25af0*/  FMUL R21, R2, R26 ;  /* 0x0000001a02157220 */ /* 0x000fe20000400000 */
[----:B------:R-:W-:Y:S01]  /*25b00*/  @!P1 FMUL R27, R27, 16777216 ;  /* 0x4b8000001b1b9820 */ /* 0x000fe20000400000 */
[----:B------:R-:W-:Y:S01]  /*25b10*/  STL [R1+0x3b4], R36 ;  /* 0x0003b42401007387 */ /* 0x000fe20000100800 */
[----:B------:R-:W-:Y:S01]  /*25b20*/  @!P1 FMUL R28, R28, 16777216 ;  /* 0x4b8000001c1c9820 */ /* 0x000fe20000400000 */
[----:B------:R-:W-:Y:S01]  /*25b30*/  @!P1 FMUL R29, R29, 16777216 ;  /* 0x4b8000001d1d9820 */ /* 0x000fe20000400000 */
[----:B------:R-:W-:Y:S01]  /*25b40*/  @!P6 FMUL R0, R0, 16777216 ;  /* 0x4b8000000000e820 */ /* 0x000fe20000400000 */
[----:B------:R-:W-:Y:S01]  /*25b50*/  STL [R1+0x3b0], R25 ;  /* 0x0003b01901007387 */ /* 0x000fe20000100800 */
[----:B------:R-:W-:Y:S01]  /*25b60*/  @!P3 FMUL R16, R16, 16777216 ;  /* 0x4b8000001010b820 */ /* 0x000fe20000400000 */
[----:B------:R-:W-:-:S02]  /*25b70*/  @!P3 FMUL R15, R15, 16777216 ;  /* 0x4b8000000f0fb820 */ /* 0x000fc40000400000 */
[----:B------:R0:W-:Y:S01]  /*25b80*/  STL [R1+0x39c], R24 ;  /* 0x00039c1801007387 */ /* 0x0001e20000100800 */
[----:B------:R-:W-:-:S03]  /*25b90*/  @!P3 FMUL R14, R14, 16777216 ;  /* 0x4b8000000e0eb820 */ /* 0x000fc60000400000 */
[----:B------:R2:W-:Y:S01]  /*25ba0*/  STL [R1+0x398], R23 ;  /* 0x0003981701007387 */ /* 0x0005e20000100800 */
[----:B------:R-:W-:-:S03]  /*25bb0*/  @!P3 FMUL R13, R13, 16777216 ;  /* 0x4b8000000d0db820 */ /* 0x000fc60000400000 */
[----:B------:R3:W-:Y:S01]  /*25bc0*/  STL [R1+0x2dc], R21 ;  /* 0x0002dc1501007387 */ /* 0x0007e20000100800 */
[C---:B0-----:R-:W-:Y:S01]  /*25bd0*/  FMUL R24, R2.reuse, R27 ;  /* 0x0000001b02187220 */ /* 0x041fe20000400000 */
[C---:B-1----:R-:W-:Y:S01]  /*25be0*/  FMUL R16, R3.reuse, R16 ;  /* 0x0000001003107220 */ /* 0x042fe20000400000 */
[C---:B--2---:R-:W-:Y:S01]  /*25bf0*/  FMUL R23, R2.reuse, R28 ;  /* 0x0000001c02177220 */ /* 0x044fe20000400000 */
[----:B------:R-:W-:Y:S01]  /*25c00*/  FMUL R15, R3, R15 ;  /* 0x0000000f030f7220 */ /* 0x000fe20000400000 */
[----:B---3--:R-:W-:Y:S02]  /*25c10*/  FMUL R21, R2, R29 ;  /* 0x0000001d02157220 */ /* 0x008fe40000400000 */
[----:B------:R0:W1:Y:S01]  /*25c20*/  MUFU.RCP R2, R0 ;  /* 0x0000000000027308 */ /* 0x0000620000001000 */
[----:B------:R-:W-:Y:S01]  /*25c30*/  STL [R1+0x2d8], R24 ;  /* 0x0002d81801007387 */ /* 0x000fe20000100800 */
[----:B------:R-:W-:Y:S01]  /*25c40*/  @!P3 FMUL R17, R17, 16777216 ;  /* 0x4b8000001111b820 */ /* 0x000fe20000400000 */
[----:B------:R-:W-:Y:S01]  /*25c50*/  FMUL R13, R3, R13 ;  /* 0x0000000d030d7220 */ /* 0x000fe20000400000 */
[----:B------:R-:W-:Y:S01]  /*25c60*/  @!P3 FMUL R18, R18, 16777216 ;  /* 0x4b8000001212b820 */ /* 0x000fe20000400000 */
[----:B------:R-:W-:Y:S01]  /*25c70*/  STL [R1+0x2d4], R23 ;  /* 0x0002d41701007387 */ /* 0x000fe20000100800 */
[----:B------:R-:W-:Y:S01]  /*25c80*/  @!P3 FMUL R19, R19, 16777216 ;  /* 0x4b8000001313b820 */ /* 0x000fe20000400000 */
[----:B0-----:R-:W-:-:S02]  /*25c90*/  FMUL R0, R3, R14 ;  /* 0x0000000e03007220 */ /* 0x001fc40000400000 */
[----:B------:R-:W-:Y:S01]  /*25ca0*/  STL [R1+0x2d0], R21 ;  /* 0x0002d01501007387 */ /* 0x000fe20000100800 */
[----:B------:R-:W-:Y:S01]  /*25cb0*/  @!P3 FMUL R20, R20, 16777216 ;  /* 0x4b8000001414b820 */ /* 0x000fe20000400000 */
[----:B------:R-:W-:Y:S02]  /*25cc0*/  FMUL R14, R3, R17 ;  /* 0x00000011030e7220 */ /* 0x000fe40000400000 */
[----:B------:R-:W-:Y:S01]  /*25cd0*/  STL [R1+0x394], R16 ;  /* 0x0003941001007387 */ /* 0x000fe20000100800 */
[----:B------:R-:W-:-:S03]  /*25ce0*/  @P5 FMUL R7, R7, 0.25 ;  /* 0x3e80000007075820 */ /* 0x000fc60000400000 */
[----:B------:R-:W-:Y:S04]  /*25cf0*/  STL [R1+0x390], R15 ;  /* 0x0003900f01007387 */ /* 0x000fe80000100800 */
[----:B------:R0:W-:Y:S04]  /*25d00*/  STL [R1+0x384], R0 ;  /* 0x0003840001007387 */ /* 0x0001e80000100800 */
[----:B------:R2:W-:Y:S01]  /*25d10*/  STL [R1+0x380], R13 ;  /* 0x0003800d01007387 */ /* 0x0005e20000100800 */
[----:B------:R-:W-:Y:S01]  /*25d20*/  @P5 FMUL R6, R6, 0.25 ;  /* 0x3e80000006065820 */ /* 0x000fe20000400000 */
[----:B------:R-:W-:Y:S01]  /*25d30*/  @!P6 FMUL R7, R7, 16777216 ;  /* 0x4b8000000707e820 */ /* 0x000fe20000400000 */
[C---:B0-----:R-:W-:Y:S01]  /*25d40*/  FMUL R0, R3.reuse, R18 ;  /* 0x0000001203007220 */ /* 0x041fe20000400000 */
[----:B------:R-:W-:Y:S01]  /*25d50*/  STL [R1+0x31c], R14 ;  /* 0x00031c0e01007387 */ /* 0x000fe20000100800 */
[C---:B--2---:R-:W-:Y:S01]  /*25d60*/  FMUL R13, R3.reuse, R19 ;  /* 0x00000013030d7220 */ /* 0x044fe20000400000 */
[----:B------:R-:W-:Y:S01]  /*25d70*/  FMUL R3, R3, R20 ;  /* 0x0000001403037220 */ /* 0x000fe20000400000 */
[----:B------:R-:W-:Y:S01]  /*25d80*/  @P5 FMUL R5, R5, 0.25 ;  /* 0x3e80000005055820 */ /* 0x000fe20000400000 */
[----:B------:R-:W-:Y:S01]  /*25d90*/  STL [R1+0x314], R0 ;  /* 0x0003140001007387 */ /* 0x000fe20000100800 */
[----:B------:R-:W-:Y:S01]  /*25da0*/  @P5 FMUL R4, R4, 0.25 ;  /* 0x3e80000004045820 */ /* 0x000fe20000400000 */
[----:B------:R-:W-:-:S02]  /*25db0*/  @!P6 FMUL R6, R6, 16777216 ;  /* 0x4b8000000606e820 */ /* 0x000fc40000400000 */
[----:B------:R-:W-:Y:S01]  /*25dc0*/  STL [R1+0x310], R13 ;  /* 0x0003100d01007387 */ /* 0x000fe20000100800 */
[----:B------:R-:W-:-:S03]  /*25dd0*/  @!P6 FMUL R5, R5, 16777216 ;  /* 0x4b8000000505e820 */ /* 0x000fc60000400000 */
[----:B------:R1:W-:Y:S01]  /*25de0*/  STL [R1+0x304], R3 ;  /* 0x0003040301007387 */ /* 0x0003e20000100800 */
[----:B------:R-:W-:Y:S01]  /*25df0*/  @P5 FMUL R9, R9, 0.25 ;  /* 0x3e80000009095820 */ /* 0x000fe20000400000 */
[----:B------:R-:W-:Y:S01]  /*25e00*/  @!P6 FMUL R4, R4, 16777216 ;  /* 0x4b8000000404e820 */ /* 0x000fe20000400000 */
[----:B------:R-:W-:Y:S01]  /*25e10*/  @P5 FMUL R10, R10, 0.25 ;  /* 0x3e8000000a0a5820 */ /* 0x000fe20000400000 */
[----:B------:R-:W-:Y:S01]  /*25e20*/  @P5 FMUL R11, R11, 0.25 ;  /* 0x3e8000000b0b5820 */ /* 0x000fe20000400000 */
[C---:B-1----:R-:W-:Y:S01]  /*25e30*/  FMUL R3, R2.reuse, R7 ;  /* 0x0000000702037220 */ /* 0x042fe20000400000 */
[C---:B------:R-:W-:Y:S01]  /*25e40*/  FMUL R7, R2.reuse, R6 ;  /* 0x0000000602077220 */ /* 0x040fe20000400000 */
[----:B------:R-:W-:Y:S01]  /*25e50*/  FMUL R6, R2, R5 ;  /* 0x0000000502067220 */ /* 0x000fe20000400000 */
[----:B------:R-:W-:Y:S01]  /*25e60*/  @P5 FMUL R12, R12, 0.25 ;  /* 0x3e8000000c0c5820 */ /* 0x000fe20000400000 */
[----:B------:R-:W-:Y:S01]  /*25e70*/  @!P6 FMUL R9, R9, 16777216 ;  /* 0x4b8000000909e820 */ /* 0x000fe20000400000 */
[----:B------:R0:W-:Y:S01]  /*25e80*/  STL [R1+0x354], R3 ;  /* 0x0003540301007387 */ /* 0x0001e20000100800 */
[----:B------:R-:W-:Y:S01]  /*25e90*/  @!P6 FMUL R10, R10, 16777216 ;  /* 0x4b8000000a0ae820 */ /* 0x000fe20000400000 */
[----:B------:R-:W-:Y:S01]  /*25ea0*/  @!P6 FMUL R11, R11, 16777216 ;  /* 0x4b8000000b0be820 */ /* 0x000fe20000400000 */
[----:B------:R-:W-:Y:S01]  /*25eb0*/  VIADD R0, R22, 0xc0cafb0d ;  /* 0xc0cafb0d16007836 */ /* 0x000fe20000000000 */
[----:B------:R-:W-:Y:S01]  /*25ec0*/  STL [R1+0x350], R7 ;  /* 0x0003500701007387 */ /* 0x000fe20000100800 */
[----:B------:R-:W-:Y:S01]  /*25ed0*/  @!P6 FMUL R12, R12, 16777216 ;  /* 0x4b8000000c0ce820 */ /* 0x000fe20000400000 */
[C---:B------:R-:W-:Y:S01]  /*25ee0*/  FMUL R5, R2.reuse, R9 ;  /* 0x0000000902057220 */ /* 0x040fe20000400000 */
[C---:B0-----:R-:W-:Y:S01]  /*25ef0*/  FMUL R3, R2.reuse, R4 ;  /* 0x0000000402037220 */ /* 0x041fe20000400000 */
[----:B------:R-:W-:Y:S01]  /*25f00*/  STL [R1+0x344], R6 ;  /* 0x0003440601007387 */ /* 0x000fe20000100800 */
[----:B------:R-:W-:Y:S01]  /*25f10*/  FMUL R4, R2, R10 ;  /* 0x0000000a02047220 */ /* 0x000fe20000400000 */
[----:B------:R-:W-:-:S02]  /*25f20*/  LOP3.LUT R0, R0, 0xff800000, RZ, 0xc0, !PT ;  /* 0xff80000000007812 */ /* 0x000fc400078ec0ff */
[----:B------:R0:W-:Y:S04]  /*25f30*/  STL [R1+0x340], R3 ;  /* 0x0003400301007387 */ /* 0x0001e80000100800 */
[----:B------:R-:W-:Y:S01]  /*25f40*/  STL [R1+0x2fc], R5 ;  /* 0x0002fc0501007387 */ /* 0x000fe20000100800 */
[C---:B0-----:R-:W-:Y:S01]  /*25f50*/  FMUL R3, R2.reuse, R11 ;  /* 0x0000000b02037220 */ /* 0x041fe20000400000 */
[----:B------:R-:W-:Y:S02]  /*25f60*/  FMUL R2, R2, R12 ;  /* 0x0000000c02027220 */ /* 0x000fe40000400000 */
[----:B------:R-:W-:Y:S01]  /*25f70*/  STL [R1+0x2f8], R4 ;  /* 0x0002f80401007387 */ /* 0x000fe20000100800 */
[----:B------:R-:W-:-:S03]  /*25f80*/  FSEL R30, RZ, -23, P4 ;  /* 0xc1b80000ff1e7808 */ /* 0x000fc60002000000 */
[----:B------:R0:W-:Y:S04]  /*25f90*/  STL [R1+0x2f4], R3 ;  /* 0x0002f40301007387 */ /* 0x0001e80000100800 */
[----:B------:R1:W-:Y:S01]  /*25fa0*/  STL [R1+0x2e4], R2 ;  /* 0x0002e40201007387 */ /* 0x0003e20000100800 */
[----:B0-----:R-:W-:Y:S01]  /*25fb0*/  IMAD.IADD R3, R22, 0x1, -R0 ;  /* 0x0000000116037824 */ /* 0x001fe200078e0a00 */
[----:B-1----:R-:W-:-:S03]  /*25fc0*/  I2FP.F32.S32 R2, R0 ;  /* 0x0000000000027245 */ /* 0x002fc60000201400 */
[----:B------:R-:W-:Y:S02]  /*25fd0*/  FADD R0, R3, -1 ;  /* 0xbf80000003007421 */ /* 0x000fe40000000000 */
[----:B------:R-:W-:Y:S02]  /*25fe0*/  FFMA.FTZ R4, R2, 1.1920928955078125e-07, R30 ;  /* 0x3400000002047823 */ /* 0x000fe4000001001e */
        /* <DEDUP_REMOVED lines=14> */
[----:B------:R-:W-:-:S05]  /*260d0*/  @P1 MOV R0, 0x7f800000 ;  /* 0x7f80000000001802 */ /* 0x000fca0000000f00 */
[----:B------:R-:W-:Y:S01]  /*260e0*/  @P1 FFMA.FTZ R91, R22, R0, +INF ;  /* 0x7f800000165b1423 */ /* 0x000fe20000010000 */
[----:B------:R-:W-:-:S05]  /*260f0*/  VIADD R0, R31, 0xc0cafb0d ;  /* 0xc0cafb0d1f007836 */ /* 0x000fca0000000000 */
[----:B------:R-:W-:-:S04]  /*26100*/  LOP3.LUT R0, R0, 0xff800000, RZ, 0xc0, !PT ;  /* 0xff80000000007812 */ /* 0x000fc800078ec0ff */
[----:B------:R-:W-:Y:S01]  /*26110*/  I2FP.F32.S32 R2, R0 ;  /* 0x0000000000027245 */ /* 0x000fe20000201400 */
[----:B------:R-:W-:Y:S01]  /*26120*/  IMAD.IADD R0, R31, 0x1, -R0 ;  /* 0x000000011f007824 */ /* 0x000fe200078e0a00 */
[----:B------:R-:W-:-:S03]  /*26130*/  FSEL R3, RZ, -23, P2 ;  /* 0xc1b80000ff037808 */ /* 0x000fc60001000000 */
        /* <DEDUP_REMOVED lines=17> */
[----:B------:R-:W-:Y:S02]  /*26250*/  @P1 FFMA.FTZ R87, R31, R0, +INF ;  /* 0x7f8000001f571423 */ /* 0x000fe40000010000 */
        /* <DEDUP_REMOVED lines=8> */
[----:B------:R-:W-:-:S05]  /*262e0*/  IMAD.MOV.U32 R4, RZ, RZ, R39 ;  /* 0x000000ffff047224 */ /* 0x000fca00078e0027 */
[C---:B------:R-:W-:Y:S02]  /*262f0*/  FSETP.GT.AND P2, PT, |R4|.reuse, 8.50705917302346158658e+37, PT ;  /* 0x7e8000000400780b */ /* 0x040fe40003f44200 */
[C---:B------:R-:W-:Y:S01]  /*26300*/  FSETP.GEU.AND P3, PT, |R4|.reuse, 1.175494350822287508e-38, PT ;  /* 0x008000000400780b */ /* 0x040fe20003f6e200 */
[C---:B------:R-:W-:Y:S01]  /*26310*/  FMUL R14, R4.reuse, 8388608 ;  /* 0x4b000000040e7820 */ /* 0x040fe20000400000 */
[----:B------:R-:W-:-:S04]  /*26320*/  FSETP.GEU.AND P1, PT, R4, 1.175494350822287508e-38, PT ;  /* 0x008000000400780b */ /* 0x000fc80003f2e000 */
[----:B------:R-:W-:-:S05]  /*26330*/  FSEL R14, R14, R4, !P1 ;  /* 0x000000040e0e7208 */ /* 0x000fca0004800000 */
        /* <DEDUP_REMOVED lines=8> */
[----:B------:R-:W-:Y:S01]  /*263c0*/  @P2 FMUL R7, R7, 0.25 ;  /* 0x3e80000007072820 */ /* 0x000fe20000400000 */
[----:B------:R-:W-:Y:S01]  /*263d0*/  @P2 FMUL R9, R9, 0.25 ;  /* 0x3e80000009092820 */ /* 0x000fe20000400000 */
[----:B------:R-:W-:-:S03]  /*263e0*/  @P2 FMUL R10, R10, 0.25 ;  /* 0x3e8000000a0a2820 */ /* 0x000fc60000400000 */
[----:B------:R-:W-:Y:S01]  /*263f0*/  @!P3 FMUL R9, R9, 16777216 ;  /* 0x4b8000000909b820 */ /* 0x000fe20000400000 */
[----:B------:R-:W-:Y:S01]  /*26400*/  @!P3 FMUL R7, R7, 16777216 ;  /* 0x4b8000000707b820 */ /* 0x000fe20000400000 */
[----:B------:R-:W-:Y:S01]  /*26410*/  @!P3 FMUL R10, R10, 16777216 ;  /* 0x4b8000000a0ab820 */ /* 0x000fe20000400000 */
[----:B------:R-:W-:Y:S01]  /*26420*/  @!P3 FMUL R6, R6, 16777216 ;  /* 0x4b8000000606b820 */ /* 0x000fe20000400000 */
[----:B------:R-:W-:Y:S01]  /*26430*/  @!P3 FMUL R5, R5, 16777216 ;  /* 0x4b8000000505b820 */ /* 0x000fe20000400000 */
[----:B------:R-:W-:Y:S01]  /*26440*/  @!P3 FMUL R3, R3, 16777216 ;  /* 0x4b8000000303b820 */ /* 0x000fe20000400000 */
[C---:B0-----:R-:W-:Y:S01]  /*26450*/  FMUL R12, R4.reuse, R10 ;  /* 0x0000000a040c7220 */ /* 0x041fe20000400000 */
[C---:B------:R-:W-:Y:S01]  /*26460*/  FMUL R10, R4.reuse, R9 ;  /* 0x00000009040a7220 */ /* 0x040fe20000400000 */
[----:B------:R-:W-:Y:S01]  /*26470*/  FMUL R9, R4, R7 ;  /* 0x0000000704097220 */ /* 0x000fe20000400000 */
[----:B------:R-:W-:Y:S01]  /*26480*/  @!P3 FMUL R2, R2, 16777216 ;  /* 0x4b8000000202b820 */ /* 0x000fe20000400000 */
[----:B------:R-:W-:Y:S01]  /*26490*/  FMUL R7, R4, R6 ;  /* 0x0000000604077220 */ /* 0x000fe20000400000 */
[----:B------:R-:W-:Y:S01]  /*264a0*/  @!P3 FMUL R0, R0, 16777216 ;  /* 0x4b8000000000b820 */ /* 0x000fe20000400000 */
[C---:B------:R-:W-:Y:S01]  /*264b0*/  FMUL R6, R4.reuse, R5 ;  /* 0x0000000504067220 */ /* 0x040fe20000400000 */
[----:B------:R-:W-:Y:S01]  /*264c0*/  STL [R1+0x33c], R12 ;  /* 0x00033c0c01007387 */ /* 0x000fe20000100800 */
[C---:B------:R-:W-:Y:S01]  /*264d0*/  FMUL R5, R4.reuse, R3 ;  /* 0x0000000304057220 */ /* 0x040fe20000400000 */
[----:B------:R-:W-:-:S02]  /*264e0*/  FMUL R3, R4, R2 ;  /* 0x0000000204037220 */ /* 0x000fc40000400000 */
[----:B------:R-:W-:Y:S01]  /*264f0*/  STL [R1+0x338], R10 ;  /* 0x0003380a01007387 */ /* 0x000fe20000100800 */
[----:B------:R-:W-:-:S03]  /*26500*/  FMUL R2, R4, R0 ;  /* 0x0000000004027220 */ /* 0x000fc60000400000 */
[----:B------:R-:W-:Y:S04]  /*26510*/  STL [R1+0x334], R9 ;  /* 0x0003340901007387 */ /* 0x000fe80000100800 */
[----:B------:R-:W-:Y:S04]  /*26520*/  STL [R1+0x330], R7 ;  /* 0x0003300701007387 */ /* 0x000fe80000100800 */
[----:B------:R-:W-:Y:S04]  /*26530*/  STL [R1+0x2cc], R6 ;  /* 0x0002cc0601007387 */ /* 0x000fe80000100800 */
[----:B------:R-:W-:Y:S04]  /*26540*/  STL [R1+0x2c4], R5 ;  /* 0x0002c40501007387 */ /* 0x000fe80000100800 */
[----:B------:R-:W2:Y:S04]  /*26550*/  LDL.LU R0, [R1+0x400] ;  /* 0x0004000001007983 */ /* 0x000ea80000300800 */
[----:B------:R-:W-:Y:S04]  /*26560*/  STL [R1+0x2c8], R3 ;  /* 0x0002c80301007387 */ /* 0x000fe80000100800 */
[----:B------:R0:W-:Y:S04]  /*26570*/  STL [R1+0x2c0], R2 ;  /* 0x0002c00201007387 */ /* 0x0001e80000100800 */
[----:B0-----:R-:W3:Y:S04]  /*26580*/  LDL.LU R2, [R1+0x404] ;  /* 0x0004040001027983 */ /* 0x001ee80000300800 */
        /* <DEDUP_REMOVED lines=15> */
[----:B------:R-:W-:Y:S01]  /*26680*/  FSEL R10, RZ, -23, P2 ;  /* 0xc1b80000ff0a7808 */ /* 0x000fe20001000000 */
[----:B--2---:R-:W-:-:S04]  /*26690*/  @P3 FMUL R0, R0, 0.25 ;  /* 0x3e80000000003820 */ /* 0x004fc80000400000 */
[----:B------:R-:W-:Y:S01]  /*266a0*/  @!P4 FMUL R0, R0, 16777216 ;  /* 0x4b8000000000c820 */ /* 0x000fe20000400000 */
        /* <DEDUP_REMOVED lines=15> */
[----:B------:R-:W-:Y:S01]  /*267a0*/  @!P4 FMUL R2, R2, 16777216 ;  /* 0x4b8000000202c820 */ /* 0x000fe20000400000 */
[C---:B------:R-:W-:Y:S01]  /*267b0*/  FMUL R7, R11.reuse, R6 ;  /* 0x000000060b077220 */ /* 0x040fe20000400000 */
[C---:B------:R-:W-:Y:S01]  /*267c0*/  FMUL R6, R11.reuse, R5 ;  /* 0x000000050b067220 */ /* 0x040fe20000400000 */
[C---:B------:R-:W-:Y:S01]  /*267d0*/  FMUL R5, R11.reuse, R4 ;  /* 0x000000040b057220 */ /* 0x040fe20000400000 */
[C---:B------:R-:W-:Y:S01]  /*267e0*/  FMUL R4, R11.reuse, R3 ;  /* 0x000000030b047220 */ /* 0x040fe20000400000 */
[C---:B------:R-:W-:Y:S01]  /*267f0*/  FMUL R3, R11.reuse, R2 ;  /* 0x000000020b037220 */ /* 0x040fe20000400000 */
[----:B------:R-:W-:Y:S01]  /*26800*/  FMUL R2, R11, R0 ;  /* 0x000000000b027220 */ /* 0x000fe20000400000 */
[----:B------:R-:W-:Y:S01]  /*26810*/  STL [R1+0x318], R12 ;  /* 0x0003180c01007387 */ /* 0x000fe20000100800 */
[----:B------:R-:W-:-:S03]  /*26820*/  IADD3 R0, PT, PT, R13, -0x3f3504f3, RZ ;  /* 0xc0cafb0d0d007810 */ /* 0x000fc60007ffe0ff */
[----:B------:R-:W-:Y:S01]  /*26830*/  STL [R1+0x308], R9 ;  /* 0x0003080901007387 */ /* 0x000fe20000100800 */
[----:B------:R-:W-:-:S03]  /*26840*/  LOP3.LUT R0, R0, 0xff800000, RZ, 0xc0, !PT ;  /* 0xff80000000007812 */ /* 0x000fc600078ec0ff */
[----:B------:R-:W-:Y:S04]  /*26850*/  STL [R1+0x30c], R7 ;  /* 0x00030c0701007387 */ /* 0x000fe80000100800 */
[----:B------:R-:W-:Y:S04]  /*26860*/  STL [R1+0x300], R6 ;  /* 0x0003000601007387 */ /* 0x000fe80000100800 */
[----:B------:R-:W-:Y:S04]  /*26870*/  STL [R1+0x19c], R5 ;  /* 0x00019c0501007387 */ /* 0x000fe80000100800 */
[----:B------:R-:W-:Y:S04]  /*26880*/  STL [R1+0x198], R4 ;  /* 0x0001980401007387 */ /* 0x000fe80000100800 */
[----:B------:R-:W-:Y:S04]  /*26890*/  STL [R1+0x194], R3 ;  /* 0x0001940301007387 */ /* 0x000fe80000100800 */
[----:B------:R0:W-:Y:S02]  /*268a0*/  STL [R1+0x190], R2 ;  /* 0x0001900201007387 */ /* 0x0001e40000100800 */
[----:B0-----:R-:W-:Y:S01]  /*268b0*/  I2FP.F32.S32 R2, R0 ;  /* 0x0000000000027245 */ /* 0x001fe20000201400 */
[----:B------:R-:W-:-:S04]  /*268c0*/  IMAD.IADD R0, R13, 0x1, -R0 ;  /* 0x000000010d007824 */ /* 0x000fc800078e0a00 */
[----:B------:R-:W-:Y:S01]  /*268d0*/  FADD R0, R0, -1 ;  /* 0xbf80000000007421 */ /* 0x000fe20000000000 */
[----:B------:R-:W-:-:S03]  /*268e0*/  FFMA.FTZ R3, R2, 1.1920928955078125e-07, R10 ;  /* 0x3400000002037823 */ /* 0x000fc6000001000a */
        /* <DEDUP_REMOVED lines=13> */
[----:B------:R-:W-:Y:S02]  /*269c0*/  FSEL R3, RZ, -23, P1 ;  /* 0xc1b80000ff037808 */ /* 0x000fe40000800000 */
[----:B------:R-:W-:-:S13]  /*269d0*/  ISETP.GE.U32.AND P1, PT, R13, 0x7f800000, PT ;  /* 0x7f8000000d00780c */ /* 0x000fda0003f26070 */
[----:B------:R-:W-:-:S04]  /*269e0*/  @P1 IMAD.MOV.U32 R0, RZ, RZ, 0x7f800000 ;  /* 0x7f800000ff001424 */ /* 0x000fc800078e00ff */
[----:B------:R-:W-:Y:S01]  /*269f0*/  @P1 FFMA.FTZ R85, R13, R0, +INF ;  /* 0x7f8000000d551423 */ /* 0x000fe20000010000 */
[----:B------:R-:W-:-:S04]  /*26a00*/  IADD3 R0, PT, PT, R14, -0x3f3504f3, RZ ;  /* 0xc0cafb0d0e007810 */ /* 0x000fc80007ffe0ff */
[----:B------:R-:W-:-:S04]  /*26a10*/  LOP3.LUT R0, R0, 0xff800000, RZ, 0xc0, !PT ;  /* 0xff80000000007812 */ /* 0x000fc800078ec0ff */
[----:B------:R-:W-:Y:S01]  /*26a20*/  I2FP.F32.S32 R2, R0 ;  /* 0x0000000000027245 */ /* 0x000fe20000201400 */
        /* <DEDUP_REMOVED lines=15> */
[----:B------:R-:W-:Y:S02]  /*26b20*/  FADD R84, R3, R0 ;  /* 0x0000000003547221 */ /* 0x000fe40000000000 */
        /* <DEDUP_REMOVED lines=8> */
[----:B------:R-:W-:-:S13]  /*26bb0*/  ISETP.GE.U32.AND P1, PT, R14, 0x7f800000, PT ;  /* 0x7f8000000e00780c */ /* 0x000fda0003f26070 */
[----:B------:R-:W-:-:S04]  /*26bc0*/  @P1 IMAD.MOV.U32 R0, RZ, RZ, 0x7f800000 ;  /* 0x7f800000ff001424 */ /* 0x000fc800078e00ff */
[----:B------:R-:W-:Y:S01]  /*26bd0*/  @P1 FFMA.FTZ R84, R14, R0, +INF ;  /* 0x7f8000000e541423 */ /* 0x000fe20000010000 */
        /* <DEDUP_REMOVED lines=27> */
[C---:B------:R-:W-:Y:S01]  /*26d90*/  FMUL R7, R0.reuse, R7 ;  /* 0x0000000700077220 */ /* 0x040fe20000400000 */
        /* <DEDUP_REMOVED lines=12> */
[----:B------:R0:W-:Y:S04]  /*26e60*/  STL [R1+0x174], R4 ;  /* 0x0001740401007387 */ /* 0x0001e80000100800 */
        /* <DEDUP_REMOVED lines=8> */
[----:B------:R-:W-:-:S04]  /*26ef0*/  MOV R2, R34 ;  /* 0x0000002200027202 */ /* 0x000fc80000000f00 */
[C---:B------:R-:W-:Y:S02]  /*26f00*/  FSETP.GT.AND P4, PT, |R2|.reuse, 8.50705917302346158658e+37, PT ;  /* 0x7e8000000200780b */ /* 0x040fe40003f84200 */
[C---:B------:R-:W-:Y:S01]  /*26f10*/  FSETP.GEU.AND P5, PT, |R2|.reuse, 1.175494350822287508e-38, PT ;  /* 0x008000000200780b */ /* 0x040fe20003fae200 */
[C---:B-1----:R-:W-:Y:S01]  /*26f20*/  FMUL R0, R2.reuse, 8388608 ;  /* 0x4b00000002007820 */ /* 0x042fe20000400000 */
[----:B------:R-:W-:-:S04]  /*26f30*/  FSETP.GEU.AND P3, PT, R2, 1.175494350822287508e-38, PT ;  /* 0x008000000200780b */ /* 0x000fc80003f6e000 */
[----:B------:R-:W-:-:S05]  /*26f40*/  FSEL R0, R0, R2, !P3 ;  /* 0x0000000200007208 */ /* 0x000fca0005800000 */
[----:B------:R-:W-:-:S04]  /*26f50*/  @P4 FMUL R2, R2, 0.25 ;  /* 0x3e80000002024820 */ /* 0x000fc80000400000 */
[----:B------:R-:W-:-:S06]  /*26f60*/  @!P5 FMUL R2, R2, 16777216 ;  /* 0x4b8000000202d820 */ /* 0x000fcc0000400000 */
[----:B------:R-:W0:Y:S01]  /*26f70*/  MUFU.RCP R2, R2 ;  /* 0x0000000200027308 */ /* 0x000e220000001000 */
[----:B------:R-:W-:Y:S02]  /*26f80*/  FSEL R12, RZ, -23, P3 ;  /* 0xc1b80000ff0c7808 */ /* 0x000fe40001800000 */
[----:B------:R-:W-:Y:S01]  /*26f90*/  ISETP.GE.U32.AND P3, PT, R0, 0x7f800000, PT ;  /* 0x7f8000000000780c */ /* 0x000fe20003f66070 */
        /* <DEDUP_REMOVED lines=18> */
[C---:B------:R-:W-:Y:S01]  /*270c0*/  FMUL R9, R2.reuse, R9 ;  /* 0x0000000902097220 */ /* 0x040fe20000400000 */
[C---:B------:R-:W-:Y:S01]  /*270d0*/  FMUL R7, R2.reuse, R7 ;  /* 0x0000000702077220 */ /* 0x040fe20000400000 */
[C---:B------:R-:W-:Y:S01]  /*270e0*/  FMUL R6, R2.reuse, R6 ;  /* 0x0000000602067220 */ /* 0x040fe20000400000 */
[C---:B------:R-:W-:Y:S01]  /*270f0*/  FMUL R5, R2.reuse, R5 ;  /* 0x0000000502057220 */ /* 0x040fe20000400000 */
[C---:B------:R-:W-:Y:S01]  /*27100*/  FMUL R4, R2.reuse, R4 ;  /* 0x0000000402047220 */ /* 0x040fe20000400000 */
[----:B------:R-:W-:Y:S01]  /*27110*/  FMUL R3, R2, R3 ;  /* 0x0000000302037220 */ /* 0x000fe20000400000 */
[----:B------:R-:W-:Y:S01]  /*27120*/  STL [R1+0x2f0], R11 ;  /* 0x0002f00b01007387 */ /* 0x000fe20000100800 */
[----:B------:R-:W-:-:S03]  /*27130*/  VIADD R2, R0, 0xc0cafb0d ;  /* 0xc0cafb0d00027836 */ /* 0x000fc60000000000 */
[----:B------:R-:W-:Y:S04]  /*27140*/  STL [R1+0x2ec], R10 ;  /* 0x0002ec0a01007387 */ /* 0x000fe80000100800 */
[----:B------:R-:W-:Y:S01]  /*27150*/  STL [R1+0x2e8], R9 ;  /* 0x0002e80901007387 */ /* 0x000fe20000100800 */
[----:B------:R-:W-:-:S03]  /*27160*/  LOP3.LUT R2, R2, 0xff800000, RZ, 0xc0, !PT ;  /* 0xff80000002027812 */ /* 0x000fc600078ec0ff */
[----:B------:R-:W-:Y:S04]  /*27170*/  STL [R1+0x2e0], R7 ;  /* 0x0002e00701007387 */ /* 0x000fe80000100800 */
[----:B------:R-:W-:Y:S04]  /*27180*/  STL [R1+0x128], R6 ;  /* 0x0001280601007387 */ /* 0x000fe80000100800 */
[----:B------:R-:W-:Y:S04]  /*27190*/  STL [R1+0x124], R5 ;  /* 0x0001240501007387 */ /* 0x000fe80000100800 */
[----:B------:R-:W2:Y:S04]  /*271a0*/  LDL.LU.64 R34, [R1+0x768] ;  /* 0x0007680001227983 */ /* 0x000ea80000300a00 */
[----:B------:R-:W-:Y:S04]  /*271b0*/  STL [R1+0x120], R4 ;  /* 0x0001200401007387 */ /* 0x000fe80000100800 */
[----:B------:R0:W-:Y:S02]  /*271c0*/  STL [R1+0x11c], R3 ;  /* 0x00011c0301007387 */ /* 0x0001e40000100800 */
[----:B0-----:R-:W-:-:S02]  /*271d0*/  I2FP.F32.S32 R3, R2 ;  /* 0x0000000200037245 */ /* 0x001fc40000201400 */
[----:B------:R-:W-:-:S05]  /*271e0*/  IADD3 R2, PT, PT, R0, -R2, RZ ;  /* 0x8000000200027210 */ /* 0x000fca0007ffe0ff */
        /* <DEDUP_REMOVED lines=16> */
[----:B------:R-:W-:Y:S01]  /*272f0*/  @P3 FFMA.FTZ R79, R0, R2, +INF ;  /* 0x7f800000004f3423 */ /* 0x000fe20000010002 */
[----:B------:R-:W-:-:S05]  /*27300*/  VIADD R2, R15, 0xc0cafb0d ;  /* 0xc0cafb0d0f027836 */ /* 0x000fca0000000000 */
[----:B------:R-:W-:-:S04]  /*27310*/  LOP3.LUT R2, R2, 0xff800000, RZ, 0xc0, !PT ;  /* 0xff80000002027812 */ /* 0x000fc800078ec0ff */
[-C--:B------:R-:W-:Y:S02]  /*27320*/  I2FP.F32.S32 R3, R2.reuse ;  /* 0x0000000200037245 */ /* 0x080fe40000201400 */
[----:B------:R-:W-:Y:S02]  /*27330*/  IADD3 R2, PT, PT, R15, -R2, RZ ;  /* 0x800000020f027210 */ /* 0x000fe40007ffe0ff */
        /* <DEDUP_REMOVED lines=16> */
[----:B------:R-:W3:Y:S04]  /*27440*/  LDL.LU R4, [R1+0x488] ;  /* 0x0004880001047983 */ /* 0x000ee80000300800 */
[----:B------:R-:W4:Y:S04]  /*27450*/  LDL.LU R5, [R1+0x48c] ;  /* 0x00048c0001057983 */ /* 0x000f280000300800 */
        /* <DEDUP_REMOVED lines=9> */
[----:B--2---:R-:W-:-:S04]  /*274f0*/  MOV R3, R35 ;  /* 0x0000002300037202 */ /* 0x004fc80000000f00 */
        /* <DEDUP_REMOVED lines=8> */
[----:B---3--:R-:W-:Y:S01]  /*27580*/  @P3 FMUL R4, R4, 0.25 ;  /* 0x3e80000004043820 */ /* 0x008fe20000400000 */
[----:B----4-:R-:W-:Y:S01]  /*27590*/  @P3 FMUL R5, R5, 0.25 ;  /* 0x3e80000005053820 */ /* 0x010fe20000400000 */
[----:B------:R-:W-:Y:S01]  /*275a0*/  @P3 FMUL R6, R6, 0.25 ;  /* 0x3e80000006063820 */ /* 0x000fe20000400000 */
        /* <DEDUP_REMOVED lines=46> */
[----:B------:R-:W-:Y:S02]  /*27890*/  FSEL R17, RZ, -23, P3 ;  /* 0xc1b80000ff117808 */ /* 0x000fe40001800000 */
[----:B------:R-:W-:Y:S02]  /*278a0*/  ISETP.GE.U32.AND P3, PT, R5, 0x7f800000, PT ;  /* 0x7f8000000500780c */ /* 0x000fe40003f66070 */
[----:B------:R-:W-:Y:S02]  /*278b0*/  FSETP.NEU.AND P1, PT, R32, RZ, PT ;  /* 0x000000ff2000720b */ /* 0x000fe40003f2d000 */
[----:B------:R-:W-:-:S11]  /*278c0*/  LOP3.LUT R33, R33, 0xfffffffe, RZ, 0xc0, !PT ;  /* 0xfffffffe21217812 */ /* 0x000fd600078ec0ff */
[----:B------:R-:W-:Y:S02]  /*278d0*/  @P1 LOP3.LUT R8, R8, 0x400, RZ, 0xfc, !PT ;  /* 0x0000040008081812 */ /* 0x000fe400078efcff */
[----:B------:R-:W-:-:S13]  /*278e0*/  FSETP.NEU.AND P1, PT, R22, RZ, PT ;  /* 0x000000ff1600720b */ /* 0x000fda0003f2d000 */
[----:B------:R-:W-:Y:S02]  /*278f0*/  @P1 LOP3.LUT R33, R33, 0x1, RZ, 0xfc, !PT ;  /* 0x0000000121211812 */ /* 0x000fe400078efcff */
[----:B------:R-:W-:Y:S02]  /*27900*/  FSETP.NEU.AND P1, PT, R31, RZ, PT ;  /* 0x000000ff1f00720b */ /* 0x000fe40003f2d000 */
[----:B------:R-:W-:-:S11]  /*27910*/  LOP3.LUT R33, R33, 0xffdfffff, RZ, 0xc0, !PT ;  /* 0xffdfffff21217812 */ /* 0x000fd600078ec0ff */
[----:B------:R-:W-:Y:S02]  /*27920*/  @P1 LOP3.LUT R33, R33, 0x200000, RZ, 0xfc, !PT ;  /* 0x0020000021211812 */ /* 0x000fe400078efcff */
[----:B------:R-:W-:Y:S01]  /*27930*/  FSETP.NEU.AND P1, PT, R13, RZ, PT ;  /* 0x000000ff0d00720b */ /* 0x000fe20003f2d000 */
[----:B--2---:R-:W-:-:S04]  /*27940*/  @P4 FMUL R3, R3, 0.25 ;  /* 0x3e80000003034820 */ /* 0x004fc80000400000 */
[----:B------:R-:W-:-:S04]  /*27950*/  @!P5 FMUL R3, R3, 16777216 ;  /* 0x4b8000000303d820 */ /* 0x000fc80000400000 */
[----:B0-----:R-:W-:Y:S01]  /*27960*/  FMUL R3, R2, R3 ;  /* 0x0000000302037220 */ /* 0x001fe20000400000 */
        /* <DEDUP_REMOVED lines=80> */
[----:B------:R-:W-:-:S05]  /*27e70*/  @P2 MOV R2, 0x7f800000 ;  /* 0x7f80000000022802 */ /* 0x000fca0000000f00 */
[----:B------:R-:W-:Y:S01]  /*27e80*/  @P2 FFMA.FTZ R72, R16, R2, +INF ;  /* 0x7f80000010482423 */ /* 0x000fe20000010002 */
[----:B--2---:R-:W-:-:S05]  /*27e90*/  IMAD.MOV.U32 R2, RZ, RZ, R35 ;  /* 0x000000ffff027224 */ /* 0x004fca00078e0023 */
        /* <DEDUP_REMOVED lines=43> */
[----:B------:R-:W2:Y:S04]  /*28150*/  LDL.LU R9, [R1+0x4d4] ;  /* 0x0004d40001097983 */ /* 0x000ea80000300800 */
[----:B------:R-:W3:Y:S04]  /*28160*/  LDL.LU R10, [R1+0x4f0] ;  /* 0x0004f000010a7983 */ /* 0x000ee80000300800 */
[----:B------:R-:W3:Y:S04]  /*28170*/  LDL.LU R11, [R1+0x4f4] ;  /* 0x0004f400010b7983 */ /* 0x000ee80000300800 */
[----:B------:R-:W3:Y:S04]  /*28180*/  LDL.LU R12, [R1+0x4e0] ;  /* 0x0004e000010c7983 */ /* 0x000ee80000300800 */
[----:B------:R-:W3:Y:S01]  /*28190*/  LDL.LU R13, [R1+0x4e4] ;  /* 0x0004e400010d7983 */ /* 0x000ee20000300800 */
[----:B------:R-:W-:-:S05]  /*281a0*/  IMAD.MOV.U32 R3, RZ, RZ, R34 ;  /* 0x000000ffff037224 */ /* 0x000fca00078e0022 */
        /* <DEDUP_REMOVED lines=8> */
[----:B------:R-:W-:-:S04]  /*28230*/  LOP3.LUT R33, R33, 0xfff7ffff, RZ, 0xc0, !PT ;  /* 0xfff7ffff21217812 */ /* 0x000fc800078ec0ff */
[----:B------:R-:W-:Y:S02]  /*28240*/  @P1 LOP3.LUT R33, R33, 0x80000, RZ, 0xfc, !PT ;  /* 0x0008000021211812 */ /* 0x000fe400078efcff */
[----:B------:R-:W-:Y:S02]  /*28250*/  FSETP.NEU.AND P1, PT, R14, RZ, PT ;  /* 0x000000ff0e00720b */ /* 0x000fe40003f2d000 */
[----:B------:R-:W-:Y:S02]  /*28260*/  LOP3.LUT R33, R33, 0xffefffff, RZ, 0xc0, !PT ;  /* 0xffefffff21217812 */ /* 0x000fe400078ec0ff */
[----:B------:R-:W-:-:S09]  /*28270*/  FSEL R14, RZ, -23, P3 ;  /* 0xc1b80000ff0e7808 */ /* 0x000fd20001800000 */
[----:B------:R-:W-:Y:S02]  /*28280*/  @P1 LOP3.LUT R33, R33, 0x100000, RZ, 0xfc, !PT ;  /* 0x0010000021211812 */ /* 0x000fe400078efcff */
[----:B------:R-:W-:Y:S01]  /*28290*/  FSETP.NEU.AND P1, PT, R0, RZ, PT ;  /* 0x000000ff0000720b */ /* 0x000fe20003f2d000 */
[----:B----4-:R-:W-:Y:S01]  /*282a0*/  @P4 FMUL R7, R7, 0.25 ;  /* 0x3e80000007074820 */ /* 0x010fe20000400000 */
[----:B--2---:R-:W-:Y:S01]  /*282b0*/  @P4 FMUL R9, R9, 0.25 ;  /* 0x3e80000009094820 */ /* 0x004fe20000400000 */
[----:B---3--:R-:W-:Y:S01]  /*282c0*/  @P4 FMUL R10, R10, 0.25 ;  /* 0x3e8000000a0a4820 */ /* 0x008fe20000400000 */
        /* <DEDUP_REMOVED lines=14> */
[----:B------:R-:W-:Y:S01]  /*283b0*/  STL [R1+0x118], R13 ;  /* 0x0001180d01007387 */ /* 0x000fe20000100800 */
[----:B------:R-:W-:-:S03]  /*283c0*/  FMUL R7, R3, R7 ;  /* 0x0000000703077220 */ /* 0x000fc60000400000 */
[----:B------:R-:W-:Y:S04]  /*283d0*/  STL [R1+0x114], R12 ;  /* 0x0001140c01007387 */ /* 0x000fe80000100800 */
[----:B------:R-:W-:Y:S04]  /*283e0*/  STL [R1+0x110], R11 ;  /* 0x0001100b01007387 */ /* 0x000fe80000100800 */
[----:B------:R-:W-:Y:S04]  /*283f0*/  STL [R1+0x10c], R10 ;  /* 0x00010c0a01007387 */ /* 0x000fe80000100800 */
[----:B------:R-:W-:Y:S04]  /*28400*/  STL [R1+0xa4], R9 ;  /* 0x0000a40901007387 */ /* 0x000fe80000100800 */
[----:B------:R-:W-:Y:S04]  /*28410*/  STL [R1+0xa0], R7 ;  /* 0x0000a00701007387 */ /* 0x000fe80000100800 */
[----:B------:R-:W2:Y:S01]  /*28420*/  LDL.LU.64 R34, [R1+0x798] ;  /* 0x0007980001227983 */ /* 0x000ea20000300a00 */
[----:B------:R-:W-:Y:S01]  /*28430*/  @P4 FMUL R6, R6, 0.25 ;  /* 0x3e80000006064820 */ /* 0x000fe20000400000 */
[----:B------:R-:W-:-:S03]  /*28440*/  @P4 FMUL R4, R4, 0.25 ;  /* 0x3e80000004044820 */ /* 0x000fc60000400000 */
[----:B------:R-:W-:Y:S01]  /*28450*/  @!P5 FMUL R6, R6, 16777216 ;  /* 0x4b8000000606d820 */ /* 0x000fe20000400000 */
[----:B------:R-:W-:-:S03]  /*28460*/  @!P5 FMUL R4, R4, 16777216 ;  /* 0x4b8000000404d820 */ /* 0x000fc60000400000 */
[C---:B------:R-:W-:Y:S01]  /*28470*/  FMUL R6, R3.reuse, R6 ;  /* 0x0000000603067220 */ /* 0x040fe20000400000 */
[----:B------:R-:W-:Y:S01]  /*28480*/  FMUL R4, R3, R4 ;  /* 0x0000000403047220 */ /* 0x000fe20000400000 */
[----:B------:R-:W-:-:S03]  /*28490*/  IADD3 R3, PT, PT, R2, -0x3f3504f3, RZ ;  /* 0xc0cafb0d02037810 */ /* 0x000fc60007ffe0ff */
[----:B------:R0:W-:Y:S01]  /*284a0*/  STL [R1+0x9c], R6 ;  /* 0x00009c0601007387 */ /* 0x0001e20000100800 */
[----:B------:R-:W-:-:S03]  /*284b0*/  LOP3.LUT R0, R3, 0xff800000, RZ, 0xc0, !PT ;  /* 0xff80000003007812 */ /* 0x000fc600078ec0ff */
[----:B------:R1:W-:Y:S01]  /*284c0*/  STL [R1+0x98], R4 ;  /* 0x0000980401007387 */ /* 0x0003e20000100800 */
[----:B------:R-:W-:-:S03]  /*284d0*/  I2FP.F32.S32 R3, R0 ;  /* 0x0000000000037245 */ /* 0x000fc60000201400 */
[----:B0-----:R-:W3:Y:S04]  /*284e0*/  LDL.LU R6, [R1+0x508] ;  /* 0x0005080001067983 */ /* 0x001ee80000300800 */
[----:B------:R-:W4:Y:S04]  /*284f0*/  LDL.LU R7, [R1+0x50c] ;  /* 0x00050c0001077983 */ /* 0x000f280000300800 */
[----:B------:R-:W3:Y:S01]  /*28500*/  LDL.LU R9, [R1+0x518] ;  /* 0x0005180001097983 */ /* 0x000ee20000300800 */
[----:B-1----:R-:W-:-:S03]  /*28510*/  FFMA.FTZ R4, R3, 1.1920928955078125e-07, R14 ;  /* 0x3400000003047823 */ /* 0x002fc6000001000e */
[----:B------:R-:W3:Y:S04]  /*28520*/  LDL.LU R10, [R1+0x51c] ;  /* 0x00051c00010a7983 */ /* 0x000ee80000300800 */
[----:B------:R-:W3:Y:S04]  /*28530*/  LDL.LU R11, [R1+0x528] ;  /* 0x00052800010b7983 */ /* 0x000ee80000300800 */
[----:B------:R-:W3:Y:S04]  /*28540*/  LDL.LU R12, [R1+0x52c] ;  /* 0x00052c00010c7983 */ /* 0x000ee80000300800 */
[----:B------:R-:W3:Y:S04]  /*28550*/  LDL.LU R13, [R1+0x538] ;  /* 0x00053800010d7983 */ /* 0x000ee80000300800 */
[----:B------:R-:W3:Y:S01]  /*28560*/  LDL.LU R14, [R1+0x53c] ;  /* 0x00053c00010e7983 */ /* 0x000ee20000300800 */
[----:B------:R-:W-:-:S04]  /*28570*/  IMAD.IADD R0, R2, 0x1, -R0 ;  /* 0x0000000102007824 */ /* 0x000fc800078e0a00 */
        /* <DEDUP_REMOVED lines=17> */
[----:B------:R-:W-:-:S04]  /*28690*/  IADD3 R0, PT, PT, R17, -0x3f3504f3, RZ ;  /* 0xc0cafb0d11007810 */ /* 0x000fc80007ffe0ff */
        /* <DEDUP_REMOVED lines=16> */
[----:B------:R-:W-:Y:S01]  /*287a0*/  FMUL R3, R0, R3 ;  /* 0x0000000300037220 */ /* 0x000fe20000400000 */
[----:B------:R-:W-:-:S03]  /*287b0*/  ISETP.GE.U32.AND P2, PT, R17, 0x7f800000, PT ;  /* 0x7f8000001100780c */ /* 0x000fc60003f46070 */
[----:B------:R-:W-:-:S04]  /*287c0*/  FFMA.FTZ R0, R0, 1.4426950216293334961, R3 ;  /* 0x3fb8aa3b00007823 */ /* 0x000fc80000010003 */
[----:B------:R-:W-:-:S06]  /*287d0*/  FADD R67, R4, R0 ;  /* 0x0000000004437221 */ /* 0x000fcc0000000000 */
[----:B------:R-:W-:-:S04]  /*287e0*/  @P2 IMAD.MOV.U32 R0, RZ, RZ, 0x7f800000 ;  /* 0x7f800000ff002424 */ /* 0x000fc800078e00ff */
        /* <DEDUP_REMOVED lines=10> */
[----:B----4-:R-:W-:Y:S01]  /*28890*/  @P3 FMUL R7, R7, 0.25 ;  /* 0x3e80000007073820 */ /* 0x010fe20000400000 */
[----:B---3--:R-:W-:Y:S01]  /*288a0*/  @P3 FMUL R9, R9, 0.25 ;  /* 0x3e80000009093820 */ /* 0x008fe20000400000 */
        /* <DEDUP_REMOVED lines=9> */
[----:B------:R-:W-:Y:S01]  /*28940*/  @P3 FMUL R6, R6, 0.25 ;  /* 0x3e80000006063820 */ /* 0x000fe20000400000 */
[----:B------:R-:W-:Y:S01]  /*28950*/  @!P4 FMUL R10, R10, 16777216 ;  /* 0x4b8000000a0ac820 */ /* 0x000fe20000400000 */
[C---:B0-----:R-:W-:Y:S01]  /*28960*/  FMUL R14, R4.reuse, R14 ;  /* 0x0000000e040e7220 */ /* 0x041fe20000400000 */
[----:B------:R-:W-:Y:S01]  /*28970*/  @!P4 FMUL R9, R9, 16777216 ;  /* 0x4b8000000909c820 */ /* 0x000fe20000400000 */
[C---:B------:R-:W-:Y:S01]  /*28980*/  FMUL R13, R4.reuse, R13 ;  /* 0x0000000d040d7220 */ /* 0x040fe20000400000 */
[C---:B------:R-:W-:Y:S01]  /*28990*/  FMUL R12, R4.reuse, R12 ;  /* 0x0000000c040c7220 */ /* 0x040fe20000400000 */
        /* <DEDUP_REMOVED lines=38> */
[----:B------:R-:W-:Y:S02]  /*28c00*/  FSETP.NEU.AND P1, PT, R5, RZ, PT ;  /* 0x000000ff0500720b */ /* 0x000fe40003f2d000 */
[----:B------:R-:W-:Y:S01]  /*28c10*/  ISETP.GE.U32.AND P3, PT, R4, 0x7f800000, PT ;  /* 0x7f8000000400780c */ /* 0x000fe20003f66070 */
        /* <DEDUP_REMOVED lines=31> */
[----:B------:R-:W-:-:S03]  /*28e10*/  VIADD R0, R4, 0xc0cafb0d ;  /* 0xc0cafb0d04007836 */ /* 0x000fc60000000000 */
[----:B------:R0:W-:Y:S02]  /*28e20*/  STL [R1+0x58], R7 ;  /* 0x0000580701007387 */ /* 0x0001e40000100800 */
[----:B------:R-:W-:Y:S02]  /*28e30*/  LOP3.LUT R0, R0, 0xff800000, RZ, 0xc0, !PT ;  /* 0xff80000000007812 */ /* 0x000fe400078ec0ff */
[----:B------:R1:W-:Y:S02]  /*28e40*/  STL [R1+0x50], R6 ;  /* 0x0000500601007387 */ /* 0x0003e40000100800 */
[----:B------:R-:W-:Y:S02]  /*28e50*/  I2FP.F32.S32 R5, R0 ;  /* 0x0000000000057245 */ /* 0x000fe40000201400 */
        /* <DEDUP_REMOVED lines=9> */
[----:B------:R-:W-:-:S05]  /*28ef0*/  IADD3 R0, PT, PT, R4, -R0, RZ ;  /* 0x8000000004007210 */ /* 0x000fca0007ffe0ff */
        /* <DEDUP_REMOVED lines=32> */
[----:B------:R-:W-:Y:S01]  /*29100*/  FMUL R5, R0, R5 ;  /* 0x0000000500057220 */ /* 0x000fe20000400000 */
[----:B------:R-:W-:-:S03]  /*29110*/  ISETP.GE.U32.AND P2, PT, R3, 0x7f800000, PT ;  /* 0x7f8000000300780c */ /* 0x000fc60003f46070 */
[----:B------:R-:W-:-:S04]  /*29120*/  FMUL R5, R0, R5 ;  /* 0x0000000500057220 */ /* 0x000fc80000400000 */
[----:B------:R-:W-:-:S04]  /*29130*/  FFMA.FTZ R0, R0, 1.4426950216293334961, R5 ;  /* 0x3fb8aa3b00007823 */ /* 0x000fc80000010005 */
[----:B------:R-:W-:Y:S02]  /*29140*/  FADD R23, R6, R0 ;  /* 0x0000000006177221 */ /* 0x000fe40000000000 */
        /* <DEDUP_REMOVED lines=23> */
[C---:B0-----:R-:W-:Y:S01]  /*292c0*/  FMUL R14, R6.reuse, R14 ;  /* 0x0000000e060e7220 */ /* 0x041fe20000400000 */
[C---:B------:R-:W-:Y:S01]  /*292d0*/  FMUL R15, R6.reuse, R15 ;  /* 0x0000000f060f7220 */ /* 0x040fe20000400000 */
[C---:B------:R-:W-:Y:S01]  /*292e0*/  FMUL R13, R6.reuse, R13 ;  /* 0x0000000d060d7220 */ /* 0x040fe20000400000 */
[----:B------:R-:W-:Y:S01]  /*292f0*/  FMUL R12, R6, R12 ;  /* 0x0000000c060c7220 */ /* 0x000fe20000400000 */
[----:B------:R-:W-:Y:S01]  /*29300*/  @!P4 FMUL R11, R11, 16777216 ;  /* 0x4b8000000b0bc820 */ /* 0x000fe20000400000 */
[----:B------:R-:W-:Y:S01]  /*29310*/  @!P4 FMUL R10, R10, 16777216 ;  /* 0x4b8000000a0ac820 */ /* 0x000fe20000400000 */
[----:B------:R-:W-:Y:S01]  /*29320*/  @!P4 FMUL R9, R9, 16777216 ;  /* 0x4b8000000909c820 */ /* 0x000fe20000400000 */
[----:B------:R-:W-:Y:S01]  /*29330*/  @!P4 FMUL R7, R7, 16777216 ;  /* 0x4b8000000707c820 */ /* 0x000fe20000400000 */
[----:B------:R-:W-:Y:S01]  /*29340*/  STL [R1+0xb8], R15 ;  /* 0x0000b80f01007387 */ /* 0x000fe20000100800 */
[C---:B------:R-:W-:Y:S01]  /*29350*/  FMUL R95, R6.reuse, R11 ;  /* 0x0000000b065f7220 */ /* 0x040fe20000400000 */
[----:B------:R-:W-:-:S02]  /*29360*/  FMUL R93, R6, R10 ;  /* 0x0000000a065d7220 */ /* 0x000fc40000400000 */
[----:B------:R-:W-:Y:S01]  /*29370*/  STL [R1+0xb0], R14 ;  /* 0x0000b00e01007387 */ /* 0x000fe20000100800 */
[C---:B------:R-:W-:Y:S01]  /*29380*/  FMUL R94, R6.reuse, R9 ;  /* 0x00000009065e7220 */ /* 0x040fe20000400000 */
[----:B------:R-:W-:Y:S02]  /*29390*/  FMUL R92, R6, R7 ;  /* 0x00000007065c7220 */ /* 0x000fe40000400000 */
[----:B------:R-:W-:Y:S04]  /*293a0*/  STL [R1+0xac], R13 ;  /* 0x0000ac0d01007387 */ /* 0x000fe80000100800 */
[----:B------:R0:W-:Y:S04]  /*293b0*/  STL [R1+0xa8], R12 ;  /* 0x0000a80c01007387 */ /* 0x0001e80000100800 */
[----:B------:R-:W2:Y:S04]  /*293c0*/  LDL.LU R6, [R1+0x6a0] ;  /* 0x0006a00001067983 */ /* 0x000ea80000300800 */
[----:B------:R-:W3:Y:S04]  /*293d0*/  LDL.LU R7, [R1+0x6a4] ;  /* 0x0006a40001077983 */ /* 0x000ee80000300800 */
[----:B------:R-:W4:Y:S04]  /*293e0*/  LDL.LU R9, [R1+0x6b0] ;  /* 0x0006b00001097983 */ /* 0x000f280000300800 */
[----:B------:R-:W4:Y:S04]  /*293f0*/  LDL.LU R10, [R1+0x6b4] ;  /* 0x0006b400010a7983 */ /* 0x000f280000300800 */
[----:B------:R-:W4:Y:S04]  /*29400*/  LDL.LU R11, [R1+0x6c0] ;  /* 0x0006c000010b7983 */ /* 0x000f280000300800 */
[----:B0-----:R-:W4:Y:S04]  /*29410*/  LDL.LU R12, [R1+0x6c4] ;  /* 0x0006c400010c7983 */ /* 0x001f280000300800 */
        /* <DEDUP_REMOVED lines=43> */
[----:B------:R-:W-:-:S05]  /*296d0*/  VIADD R0, R15, 0xc0cafb0d ;  /* 0xc0cafb0d0f007836 */ /* 0x000fca0000000000 */
        /* <DEDUP_REMOVED lines=30> */
[C---:B------:R-:W-:Y:S01]  /*298c0*/  FFMA.FTZ R2, R0.reuse, R2, 0.20512372255325317383 ;  /* 0x3e520bf400027423 */ /* 0x040fe20000010002 */
[----:B------:R-:W-:Y:S03]  /*298d0*/  STL [R1+0x90], R14 ;  /* 0x0000900e01007387 */ /* 0x000fe60000100800 */
[C---:B------:R-:W-:Y:S01]  /*298e0*/  FFMA.FTZ R2, R0.reuse, R2, -0.24046532809734344482 ;  /* 0xbe763c8b00027423 */ /* 0x040fe20000010002 */
[----:B------:R-:W-:Y:S03]  /*298f0*/  STL [R1+0x8c], R13 ;  /* 0x00008c0d01007387 */ /* 0x000fe60000100800 */
[C---:B------:R-:W-:Y:S01]  /*29900*/  FFMA.FTZ R2, R0.reuse, R2, 0.28857114911079406738 ;  /* 0x3e93bf9900027423 */ /* 0x040fe20000010002 */
[----:B------:R-:W2:Y:S03]  /*29910*/  LDL.LU.64 R34, [R1+0x368] ;  /* 0x0003680001227983 */ /* 0x000ea60000300a00 */
[----:B------:R-:W-:-:S04]  /*29920*/  FFMA.FTZ R2, R0, R2, -0.36067417263984680176 ;  /* 0xbeb8aa4900027423 */ /* 0x000fc80000010002 */
[----:B------:R-:W-:-:S04]  /*29930*/  FFMA.FTZ R2, R0, R2, 0.48089820146560668945 ;  /* 0x3ef6384a00027423 */ /* 0x000fc80000010002 */
[----:B------:R-:W-:-:S04]  /*29940*/  FFMA.FTZ R2, R0, R2, -0.72134751081466674805 ;  /* 0xbf38aa3b00027423 */ /* 0x000fc80000010002 */
[----:B------:R-:W-:-:S04]  /*29950*/  FMUL R2, R0, R2 ;  /* 0x0000000200027220 */ /* 0x000fc80000400000 */
[C---:B------:R-:W-:Y:S01]  /*29960*/  FMUL R2, R0.reuse, R2 ;  /* 0x0000000200027220 */ /* 0x040fe20000400000 */
[----:B------:R0:W-:Y:S03]  /*29970*/  STL [R1+0x88], R12 ;  /* 0x0000880c01007387 */ /* 0x0001e60000100800 */
[----:B------:R-:W-:Y:S01]  /*29980*/  FFMA.FTZ R0, R0, 1.4426950216293334961, R2 ;  /* 0x3fb8aa3b00007823 */ /* 0x000fe20000010002 */
[----:B------:R1:W-:Y:S03]  /*29990*/  STL [R1+0x84], R11 ;  /* 0x0000840b01007387 */ /* 0x0003e60000100800 */
[----:B------:R-:W-:Y:S02]  /*299a0*/  FADD R20, R6, R0 ;  /* 0x0000000006147221 */ /* 0x000fe40000000000 */
[----:B------:R-:W3:Y:S04]  /*299b0*/  LDL.LU R6, [R1+0x278] ;  /* 0x0002780001067983 */ /* 0x000ee80000300800 */
[----:B------:R-:W4:Y:S04]  /*299c0*/  LDL.LU R7, [R1+0x27c] ;  /* 0x00027c0001077983 */ /* 0x000f280000300800 */
[----:B------:R-:W4:Y:S04]  /*299d0*/  LDL.LU R9, [R1+0x268] ;  /* 0x0002680001097983 */ /* 0x000f280000300800 */
[----:B------:R-:W4:Y:S04]  /*299e0*/  LDL.LU R10, [R1+0x26c] ;  /* 0x00026c00010a7983 */ /* 0x000f280000300800 */
[----:B0-----:R-:W4:Y:S04]  /*299f0*/  LDL.LU R12, [R1+0x258] ;  /* 0x00025800010c7983 */ /* 0x001f280000300800 */
        /* <DEDUP_REMOVED lines=63> */
[----:B------:R-:W-:-:S11]  /*29df0*/  LOP3.LUT R33, R33, 0xffffbfff, RZ, 0xc0, !PT ;  /* 0xffffbfff21217812 */ /* 0x000fd600078ec0ff */
[----:B------:R-:W-:Y:S02]  /*29e00*/  @P1 LOP3.LUT R33, R33, 0x4000, RZ, 0xfc, !PT ;  /* 0x0000400021211812 */ /* 0x000fe400078efcff */
[----:B------:R-:W-:Y:S02]  /*29e10*/  FSETP.NEU.AND P1, PT, R4, RZ, PT ;  /* 0x000000ff0400720b */ /* 0x000fe40003f2d000 */
[----:B------:R-:W-:Y:S02]  /*29e20*/  FSEL R17, RZ, -23, P3 ;  /* 0xc1b80000ff117808 */ /* 0x000fe40001800000 */
[----:B------:R-:W-:Y:S01]  /*29e30*/  ISETP.GE.U32.AND P3, PT, R16, 0x7f800000, PT ;  /* 0x7f8000001000780c */ /* 0x000fe20003f66070 */
[----:B--2---:R-:W-:Y:S01]  /*29e40*/  @P4 FMUL R0, R0, 0.25 ;  /* 0x3e80000000004820 */ /* 0x004fe20000400000 */
[----:B---3--:R-:W-:-:S03]  /*29e50*/  @P4 FMUL R6, R6, 0.25 ;  /* 0x3e80000006064820 */ /* 0x008fc60000400000 */
[----:B------:R-:W-:Y:S01]  /*29e60*/  @!P5 FMUL R0, R0, 16777216 ;  /* 0x4b8000000000d820 */ /* 0x000fe20000400000 */
        /* <DEDUP_REMOVED lines=13> */
[----:B0-----:R-:W-:Y:S01]  /*29f40*/  FMUL R74, R2, R0 ;  /* 0x00000000024a7220 */ /* 0x001fe20000400000 */
[----:B------:R-:W-:Y:S01]  /*29f50*/  IADD3 R0, PT, PT, R16, -0x3f3504f3, RZ ;  /* 0xc0cafb0d10007810 */ /* 0x000fe20007ffe0ff */
[C---:B------:R-:W-:Y:S01]  /*29f60*/  FMUL R14, R2.reuse, R14 ;  /* 0x0000000e020e7220 */ /* 0x040fe20000400000 */
[C---:B------:R-:W-:Y:S01]  /*29f70*/  FMUL R13, R2.reuse, R13 ;  /* 0x0000000d020d7220 */ /* 0x040fe20000400000 */
[C---:B------:R-:W-:Y:S01]  /*29f80*/  FMUL R12, R2.reuse, R12 ;  /* 0x0000000c020c7220 */ /* 0x040fe20000400000 */
[C---:B------:R-:W-:Y:S01]  /*29f90*/  FMUL R10, R2.reuse, R10 ;  /* 0x0000000a020a7220 */ /* 0x040fe20000400000 */
[C---:B------:R-:W-:Y:S01]  /*29fa0*/  FMUL R78, R2.reuse, R9 ;  /* 0x00000009024e7220 */ /* 0x040fe20000400000 */
[C---:B------:R-:W-:Y:S01]  /*29fb0*/  FMUL R76, R2.reuse, R7 ;  /* 0x00000007024c7220 */ /* 0x040fe20000400000 */
[----:B------:R-:W-:Y:S01]  /*29fc0*/  FMUL R75, R2, R6 ;  /* 0x00000006024b7220 */ /* 0x000fe20000400000 */
[----:B------:R-:W-:-:S04]  /*29fd0*/  LOP3.LUT R2, R0, 0xff800000, RZ, 0xc0, !PT ;  /* 0xff80000000027812 */ /* 0x000fc800078ec0ff */
[----:B------:R-:W-:Y:S01]  /*29fe0*/  I2FP.F32.S32 R0, R2 ;  /* 0x0000000200007245 */ /* 0x000fe20000201400 */
        /* <DEDUP_REMOVED lines=11> */
[C---:B------:R-:W-:Y:S01]  /*2a0a0*/  FMUL R4, R2.reuse, R4 ;  /* 0x0000000402047220 */ /* 0x040fe20000400000 */
[----:B------:R-:W-:Y:S03]  /*2a0b0*/  STL [R1+0x4c], R14 ;  /* 0x00004c0e01007387 */ /* 0x000fe60000100800 */
[----:B------:R-:W-:Y:S01]  /*2a0c0*/  FMUL R4, R2, R4 ;  /* 0x0000000402047220 */ /* 0x000fe20000400000 */
[----:B------:R-:W-:Y:S01]  /*2a0d0*/  STL [R1+0x48], R13 ;  /* 0x0000480d01007387 */ /* 0x000fe20000100800 */
[----:B------:R-:W-:Y:S02]  /*2a0e0*/  FFMA.FTZ R0, R0, 1.1920928955078125e-07, R17 ;  /* 0x3400000000007823 */ /* 0x000fe40000010011 */
[----:B------:R-:W-:Y:S01]  /*2a0f0*/  FFMA.FTZ R4, R2, 1.4426950216293334961, R4 ;  /* 0x3fb8aa3b02047823 */ /* 0x000fe20000010004 */
[----:B------:R-:W2:Y:S04]  /*2a100*/  LDL.LU.64 R34, [R1+0x370] ;  /* 0x0003700001227983 */ /* 0x000ea80000300a00 */
[----:B------:R-:W-:Y:S04]  /*2a110*/  STL [R1+0x44], R12 ;  /* 0x0000440c01007387 */ /* 0x000fe80000100800 */
[----:B------:R0:W-:Y:S02]  /*2a120*/  STL [R1+0x40], R10 ;  /* 0x0000400a01007387 */ /* 0x0001e40000100800 */
[----:B0-----:R-:W-:Y:S01]  /*2a130*/  FADD R10, R0, R4 ;  /* 0x00000004000a7221 */ /* 0x001fe20000000000 */
[----:B------:R-:W-:Y:S01]  /*2a140*/  IADD3 R4, PT, PT, R11, -0x3f3504f3, RZ ;  /* 0xc0cafb0d0b047810 */ /* 0x000fe20007ffe0ff */
[----:B------:R-:W-:-:S03]  /*2a150*/  @P3 IMAD.MOV.U32 R0, RZ, RZ, 0x7f800000 ;  /* 0x7f800000ff003424 */ /* 0x000fc600078e00ff */
[----:B------:R-:W-:Y:S01]  /*2a160*/  LOP3.LUT R4, R4, 0xff800000, RZ, 0xc0, !PT ;  /* 0xff80000004047812 */ /* 0x000fe200078ec0ff */
[----:B------:R-:W-:-:S03]  /*2a170*/  @P3 FFMA.FTZ R10, R16, R0, +INF ;  /* 0x7f800000100a3423 */ /* 0x000fc60000010000 */
        /* <DEDUP_REMOVED lines=16> */
[----:B------:R-:W-:Y:S02]  /*2a280*/  FFMA.FTZ R2, R4, 1.4426950216293334961, R2 ;  /* 0x3fb8aa3b04027823 */ /* 0x000fe40000010002 */
        /* <DEDUP_REMOVED lines=8> */
[----:B------:R-:W-:Y:S01]  /*2a310*/  ISETP.GE.U32.AND P2, PT, R11, 0x7f800000, PT ;  /* 0x7f8000000b00780c */ /* 0x000fe20003f46070 */
[----:B------:R-:W-:-:S12]  /*2a320*/  FADD R9, R0, R2 ;  /* 0x0000000200097221 */ /* 0x000fd80000000000 */
        /* <DEDUP_REMOVED lines=21> */
[C---:B0-----:R-:W-:Y:S02]  /*2a480*/  FMUL R18, R0.reuse, R18 ;  /* 0x0000001200127220 */ /* 0x041fe40000400000 */
[C---:B------:R-:W-:Y:S01]  /*2a490*/  FMUL R19, R0.reuse, R19 ;  /* 0x0000001300137220 */ /* 0x040fe20000400000 */
[C---:B------:R-:W-:Y:S01]  /*2a4a0*/  FMUL R17, R0.reuse, R17 ;  /* 0x0000001100117220 */ /* 0x040fe20000400000 */
[----:B------:R-:W-:Y:S01]  /*2a4b0*/  FMUL R14, R0, R14 ;  /* 0x0000000e000e7220 */ /* 0x000fe20000400000 */
[----:B------:R-:W-:Y:S01]  /*2a4c0*/  @P3 FMUL R7, R7, 0.25 ;  /* 0x3e80000007073820 */ /* 0x000fe20000400000 */
[----:B------:R-:W-:Y:S01]  /*2a4d0*/  @P3 FMUL R13, R13, 0.25 ;  /* 0x3e8000000d0d3820 */ /* 0x000fe20000400000 */
[----:B------:R-:W-:Y:S01]  /*2a4e0*/  STL [R1+0x38], R19 ;  /* 0x0000381301007387 */ /* 0x000fe20000100800 */
[----:B------:R-:W-:Y:S01]  /*2a4f0*/  @!P4 FMUL R4, R4, 16777216 ;  /* 0x4b8000000404c820 */ /* 0x000fe20000400000 */
[----:B------:R-:W-:-:S02]  /*2a500*/  @!P4 FMUL R6, R6, 16777216 ;  /* 0x4b8000000606c820 */ /* 0x000fc40000400000 */
[----:B------:R-:W-:Y:S01]  /*2a510*/  STL [R1+0x34], R18 ;  /* 0x0000341201007387 */ /* 0x000fe20000100800 */
[----:B------:R-:W-:-:S03]  /*2a520*/  @!P4 FMUL R7, R7, 16777216 ;  /* 0x4b8000000707c820 */ /* 0x000fc60000400000 */
[----:B------:R-:W-:Y:S01]  /*2a530*/  STL [R1+0x30], R17 ;  /* 0x0000301101007387 */ /* 0x000fe20000100800 */
[----:B------:R-:W-:-:S03]  /*2a540*/  @!P4 FMUL R13, R13, 16777216 ;  /* 0x4b8000000d0dc820 */ /* 0x000fc60000400000 */
[----:B------:R-:W-:Y:S01]  /*2a550*/  STL [R1+0x2c], R14 ;  /* 0x00002c0e01007387 */ /* 0x000fe20000100800 */
[----:B------:R-:W-:-:S03]  /*2a560*/  FMUL R66, R0, R4 ;  /* 0x0000000400427220 */ /* 0x000fc60000400000 */
[----:B------:R-:W2:Y:S01]  /*2a570*/  LDL.LU R54, [R1+0x140] ;  /* 0x0001400001367983 */ /* 0x000ea20000300800 */
[----:B------:R-:W-:-:S03]  /*2a580*/  FMUL R68, R0, R6 ;  /* 0x0000000600447220 */ /* 0x000fc60000400000 */
[----:B------:R-:W3:Y:S01]  /*2a590*/  LDL.LU R56, [R1+0x144] ;  /* 0x0001440001387983 */ /* 0x000ee20000300800 */
[----:B------:R-:W-:-:S03]  /*2a5a0*/  FMUL R69, R0, R7 ;  /* 0x0000000700457220 */ /* 0x000fc60000400000 */
[----:B------:R-:W4:Y:S01]  /*2a5b0*/  LDL.LU R55, [R1+0x1b0] ;  /* 0x0001b00001377983 */ /* 0x000f220000300800 */
[----:B------:R-:W-:-:S03]  /*2a5c0*/  FMUL R70, R0, R13 ;  /* 0x0000000d00467220 */ /* 0x000fc60000400000 */
[----:B------:R-:W2:Y:S04]  /*2a5d0*/  LDL.LU R57, [R1+0x1b4] ;  /* 0x0001b40001397983 */ /* 0x000ea80000300800 */
[----:B------:R-:W2:Y:S04]  /*2a5e0*/  LDL.LU R4, [R1+0x150] ;  /* 0x0001500001047983 */ /* 0x000ea80000300800 */
[----:B------:R-:W2:Y:S04]  /*2a5f0*/  LDL.LU R6, [R1+0x154] ;  /* 0x0001540001067983 */ /* 0x000ea80000300800 */
[----:B------:R-:W2:Y:S04]  /*2a600*/  LDL.LU R7, [R1+0x130] ;  /* 0x0001300001077983 */ /* 0x000ea80000300800 */
[----:B------:R-:W3:Y:S01]  /*2a610*/  LDL.LU R13, [R1+0x134] ;  /* 0x00013400010d7983 */ /* 0x000ee20000300800 */
[----:B------:R-:W-:-:S04]  /*2a620*/  MOV R2, R34 ;  /* 0x0000002200027202 */ /* 0x000fc80000000f00 */
        /* <DEDUP_REMOVED lines=14> */
[----:B------:R-:W-:Y:S01]  /*2a710*/  FSEL R3, RZ, -23, P3 ;  /* 0xc1b80000ff037808 */ /* 0x000fe20001800000 */
[----:B--2---:R-:W-:Y:S01]  /*2a720*/  @P4 FMUL R7, R7, 0.25 ;  /* 0x3e80000007074820 */ /* 0x004fe20000400000 */
[----:B---3--:R-:W-:-:S03]  /*2a730*/  @P4 FMUL R13, R13, 0.25 ;  /* 0x3e8000000d0d4820 */ /* 0x008fc60000400000 */
[----:B------:R-:W-:Y:S01]  /*2a740*/  @!P5 FMUL R7, R7, 16777216 ;  /* 0x4b8000000707d820 */ /* 0x000fe20000400000 */
[----:B------:R-:W-:-:S03]  /*2a750*/  @!P5 FMUL R13, R13, 16777216 ;  /* 0x4b8000000d0dd820 */ /* 0x000fc60000400000 */
[C---:B0-----:R-:W-:Y:S01]  /*2a760*/  FMUL R7, R2.reuse, R7 ;  /* 0x0000000702077220 */ /* 0x041fe20000400000 */
[----:B------:R-:W-:-:S05]  /*2a770*/  FMUL R13, R2, R13 ;  /* 0x0000000d020d7220 */ /* 0x000fca0000400000 */
        /* <DEDUP_REMOVED lines=8> */
[----:B------:R-:W-:-:S04]  /*2a800*/  FMUL R4, R2, R4 ;  /* 0x0000000402047220 */ /* 0x000fc80000400000 */
[----:B------:R0:W-:Y:S04]  /*2a810*/  STL [R1+0x1c], R6 ;  /* 0x00001c0601007387 */ /* 0x0001e80000100800 */
[----:B------:R1:W-:Y:S04]  /*2a820*/  STL [R1+0x18], R4 ;  /* 0x0000180401007387 */ /* 0x0003e80000100800 */
[----:B------:R-:W3:Y:S04]  /*2a830*/  LDL.LU R50, [R1+0x1f8] ;  /* 0x0001f80001327983 */ /* 0x000ee80000300800 */
[----:B------:R-:W3:Y:S04]  /*2a840*/  LDL.LU R52, [R1+0x1fc] ;  /* 0x0001fc0001347983 */ /* 0x000ee80000300800 */
[----:B------:R-:W3:Y:S04]  /*2a850*/  LDL.LU R51, [R1+0x1e8] ;  /* 0x0001e80001337983 */ /* 0x000ee80000300800 */
[----:B------:R-:W3:Y:S04]  /*2a860*/  LDL.LU R53, [R1+0x1ec] ;  /* 0x0001ec0001357983 */ /* 0x000ee80000300800 */
[----:B0-----:R-:W3:Y:S04]  /*2a870*/  LDL.LU R6, [R1+0x1d8] ;  /* 0x0001d80001067983 */ /* 0x001ee80000300800 */
[----:B------:R-:W3:Y:S04]  /*2a880*/  LDL.LU R7, [R1+0x1dc] ;  /* 0x0001dc0001077983 */ /* 0x000ee80000300800 */
[----:B------:R-:W3:Y:S04]  /*2a890*/  LDL.LU R15, [R1+0x1c8] ;  /* 0x0001c800010f7983 */ /* 0x000ee80000300800 */
[----:B------:R-:W3:Y:S01]  /*2a8a0*/  LDL.LU R17, [R1+0x1cc] ;  /* 0x0001cc0001117983 */ /* 0x000ee20000300800 */
[----:B------:R-:W-:Y:S01]  /*2a8b0*/  @P4 FMUL R57, R57, 0.25 ;  /* 0x3e80000039394820 */ /* 0x000fe20000400000 */
[----:B----4-:R-:W-:Y:S01]  /*2a8c0*/  @P4 FMUL R55, R55, 0.25 ;  /* 0x3e80000037374820 */ /* 0x010fe20000400000 */
[----:B------:R-:W-:Y:S01]  /*2a8d0*/  @P4 FMUL R56, R56, 0.25 ;  /* 0x3e80000038384820 */ /* 0x000fe20000400000 */
[----:B------:R-:W-:Y:S01]  /*2a8e0*/  @P4 FMUL R54, R54, 0.25 ;  /* 0x3e80000036364820 */ /* 0x000fe20000400000 */
[----:B------:R-:W-:Y:S01]  /*2a8f0*/  @!P5 FMUL R57, R57, 16777216 ;  /* 0x4b8000003939d820 */ /* 0x000fe20000400000 */
[----:B------:R-:W-:Y:S01]  /*2a900*/  @!P5 FMUL R55, R55, 16777216 ;  /* 0x4b8000003737d820 */ /* 0x000fe20000400000 */
[----:B------:R-:W-:Y:S01]  /*2a910*/  @!P5 FMUL R56, R56, 16777216 ;  /* 0x4b8000003838d820 */ /* 0x000fe20000400000 */
[----:B------:R-:W-:Y:S01]  /*2a920*/  @!P5 FMUL R54, R54, 16777216 ;  /* 0x4b8000003636d820 */ /* 0x000fe20000400000 */
[C---:B------:R-:W-:Y:S01]  /*2a930*/  FMUL R57, R2.reuse, R57 ;  /* 0x0000003902397220 */ /* 0x040fe20000400000 */
[C---:B------:R-:W-:Y:S01]  /*2a940*/  FMUL R55, R2.reuse, R55 ;  /* 0x0000003702377220 */ /* 0x040fe20000400000 */
[C---:B------:R-:W-:Y:S01]  /*2a950*/  FMUL R56, R2.reuse, R56 ;  /* 0x0000003802387220 */ /* 0x040fe20000400000 */
[----:B------:R-:W-:Y:S01]  /*2a960*/  FMUL R54, R2, R54 ;  /* 0x0000003602367220 */ /* 0x000fe20000400000 */
[----:B------:R-:W-:-:S05]  /*2a970*/  VIADD R2, R0, 0xc0cafb0d ;  /* 0xc0cafb0d00027836 */ /* 0x000fca0000000000 */
[----:B-1----:R-:W-:-:S04]  /*2a980*/  LOP3.LUT R4, R2, 0xff800000, RZ, 0xc0, !PT ;  /* 0xff80000002047812 */ /* 0x002fc800078ec0ff */
[-C--:B------:R-:W-:Y:S02]  /*2a990*/  I2FP.F32.S32 R2, R4.reuse ;  /* 0x0000000400027245 */ /* 0x080fe40000201400 */
        /* <DEDUP_REMOVED lines=15> */
[----:B------:R-:W-:Y:S01]  /*2aa90*/  FFMA.FTZ R3, R4, 1.4426950216293334961, R3 ;  /* 0x3fb8aa3b04037823 */ /* 0x000fe20000010003 */
[----:B------:R-:W-:-:S03]  /*2aaa0*/  VIADD R4, R12, 0xc0cafb0d ;  /* 0xc0cafb0d0c047836 */ /* 0x000fc60000000000 */
[----:B------:R-:W-:Y:S02]  /*2aab0*/  FADD R14, R2, R3 ;  /* 0x00000003020e7221 */ /* 0x000fe40000000000 */
[----:B------:R-:W-:Y:S01]  /*2aac0*/  LOP3.LUT R4, R4, 0xff800000, RZ, 0xc0, !PT ;  /* 0xff80000004047812 */ /* 0x000fe200078ec0ff */
[----:B------:R-:W-:-:S03]  /*2aad0*/  @P3 IMAD.MOV.U32 R2, RZ, RZ, 0x7f800000 ;  /* 0x7f800000ff023424 */ /* 0x000fc600078e00ff */
[-C--:B------:R-:W-:Y:S02]  /*2aae0*/  I2FP.F32.S32 R3, R4.reuse ;  /* 0x0000000400037245 */ /* 0x080fe40000201400 */
[----:B------:R-:W-:Y:S01]  /*2aaf0*/  IADD3 R4, PT, PT, R12, -R4, RZ ;  /* 0x800000040c047210 */ /* 0x000fe20007ffe0ff */
[----:B------:R-:W-:Y:S01]  /*2ab00*/  @P3 FFMA.FTZ R14, R0, R2, +INF ;  /* 0x7f800000000e3423 */ /* 0x000fe20000010002 */
        /* <DEDUP_REMOVED lines=48> */
[----:B------:R-:W-:Y:S01]  /*2ae10*/  @!P4 FMUL R51, R51, 16777216 ;  /* 0x4b8000003333c820 */ /* 0x000fe20000400000 */
[----:B------:R-:W-:Y:S02]  /*2ae20*/  @!P4 FMUL R50, R50, 16777216 ;  /* 0x4b8000003232c820 */ /* 0x000fe40000400000 */
[----:B------:R-:W-:Y:S04]  /*2ae30*/  STL [R1+0x8], R7 ;  /* 0x0000080701007387 */ /* 0x000fe80000100800 */
[----:B------:R0:W-:Y:S01]  /*2ae40*/  STL [R1], R6 ;  /* 0x0000000601007387 */ /* 0x0001e20000100800 */
[----:B------:R-:W-:-:S03]  /*2ae50*/  FMUL R53, R4, R53 ;  /* 0x0000003504357220 */ /* 0x000fc60000400000 */
[----:B------:R-:W2:Y:S01]  /*2ae60*/  LDL.LU R46, [R1+0x1f0] ;  /* 0x0001f000012e7983 */ /* 0x000ea20000300800 */
[C---:B------:R-:W-:Y:S01]  /*2ae70*/  FMUL R51, R4.reuse, R51 ;  /* 0x0000003304337220 */ /* 0x040fe20000400000 */
[C---:B------:R-:W-:Y:S02]  /*2ae80*/  FMUL R52, R4.reuse, R52 ;  /* 0x0000003404347220 */ /* 0x040fe40000400000 */
[----:B------:R-:W3:Y:S01]  /*2ae90*/  LDL.LU R48, [R1+0x1f4] ;  /* 0x0001f40001307983 */ /* 0x000ee20000300800 */
[----:B------:R-:W-:-:S03]  /*2aea0*/  FMUL R50, R4, R50 ;  /* 0x0000003204327220 */ /* 0x000fc60000400000 */
[----:B------:R-:W4:Y:S04]  /*2aeb0*/  LDL.LU R47, [R1+0x1e0] ;  /* 0x0001e000012f7983 */ /* 0x000f280000300800 */
[----:B------:R-:W2:Y:S04]  /*2aec0*/  LDL.LU R49, [R1+0x1e4] ;  /* 0x0001e40001317983 */ /* 0x000ea80000300800 */
[----:B------:R-:W2:Y:S04]  /*2aed0*/  LDL.LU R4, [R1+0x1d0] ;  /* 0x0001d00001047983 */ /* 0x000ea80000300800 */
[----:B0-----:R-:W3:Y:S04]  /*2aee0*/  LDL.LU R6, [R1+0x1d4] ;  /* 0x0001d40001067983 */ /* 0x001ee80000300800 */
[----:B------:R-:W4:Y:S04]  /*2aef0*/  LDL.LU R7, [R1+0x1c0] ;  /* 0x0001c00001077983 */ /* 0x000f280000300800 */
[----:B------:R-:W4:Y:S01]  /*2af00*/  LDL.LU R15, [R1+0x1c4] ;  /* 0x0001c400010f7983 */ /* 0x000f220000300800 */
[----:B------:R-:W-:Y:S01]  /*2af10*/  IMAD.MOV.U32 R3, RZ, RZ, R34 ;  /* 0x000000ffff037224 */ /* 0x000fe200078e0022 */
[----:B------:R-:W-:-:S02]  /*2af20*/  LOP3.LUT R33, R33, 0xfffffdff, RZ, 0xc0, !PT ;  /* 0xfffffdff21217812 */ /* 0x000fc400078ec0ff */
[----:B------:R-:W4:Y:S02]  /*2af30*/  LDL.LU.64 R34, [R1+0x3a0] ;  /* 0x0003a00001227983 */ /* 0x000f240000300a00 */
[C---:B------:R-:W-:Y:S02]  /*2af40*/  FSETP.GT.AND P4, PT, |R3|.reuse, 8.50705917302346158658e+37, PT ;  /* 0x7e8000000300780b */ /* 0x040fe40003f84200 */
[C---:B------:R-:W-:Y:S01]  /*2af50*/  FSETP.GEU.AND P5, PT, |R3|.reuse, 1.175494350822287508e-38, PT ;  /* 0x008000000300780b */ /* 0x040fe20003fae200 */
[C---:B------:R-:W-:Y:S01]  /*2af60*/  FMUL R19, R3.reuse, 8388608 ;  /* 0x4b00000003137820 */ /* 0x040fe20000400000 */
[----:B------:R-:W-:-:S04]  /*2af70*/  FSETP.GEU.AND P3, PT, R3, 1.175494350822287508e-38, PT ;  /* 0x008000000300780b */ /* 0x000fc80003f6e000 */
[----:B------:R-:W-:-:S05]  /*2af80*/  FSEL R19, R19, R3, !P3 ;  /* 0x0000000313137208 */ /* 0x000fca0005800000 */
[----:B------:R-:W-:-:S04]  /*2af90*/  @P4 FMUL R3, R3, 0.25 ;  /* 0x3e80000003034820 */ /* 0x000fc80000400000 */
[----:B------:R-:W-:Y:S01]  /*2afa0*/  @!P5 FMUL R3, R3, 16777216 ;  /* 0x4b8000000303d820 */ /* 0x000fe20000400000 */
[----:B------:R-:W-:Y:S02]  /*2afb0*/  @P1 LOP3.LUT R33, R33, 0x200, RZ, 0xfc, !PT ;  /* 0x0000020021211812 */ /* 0x000fe400078efcff */
[----:B------:R-:W-:-:S03]  /*2afc0*/  FSETP.NEU.AND P1, PT, R5, RZ, PT ;  /* 0x000000ff0500720b */ /* 0x000fc60003f2d000 */
[----:B------:R-:W0:Y:S01]  /*2afd0*/  MUFU.RCP R3, R3 ;  /* 0x0000000300037308 */ /* 0x000e220000001000 */
[----:B------:R-:W-:-:S09]  /*2afe0*/  LOP3.LUT R33, R33, 0xfffffbff, RZ, 0xc0, !PT ;  /* 0xfffffbff21217812 */ /* 0x000fd200078ec0ff */
[----:B------:R-:W-:-:S05]  /*2aff0*/  @P1 LOP3.LUT R33, R33, 0x400, RZ, 0xfc, !PT ;  /* 0x0000040021211812 */ /* 0x000fca00078efcff */
[----:B------:R-:W-:Y:S01]  /*2b000*/  STL [R1+0x720], R33 ;  /* 0x0007202101007387 */ /* 0x000fe20000100800 */
[----:B------:R-:W-:Y:S02]  /*2b010*/  FSEL R5, RZ, -23, P3 ;  /* 0xc1b80000ff057808 */ /* 0x000fe40001800000 */
[----:B------:R-:W-:Y:S01]  /*2b020*/  ISETP.GE.U32.AND P3, PT, R19, 0x7f800000, PT ;  /* 0x7f8000001300780c */ /* 0x000fe20003f66070 */
[----:B--2---:R-:W-:Y:S01]  /*2b030*/  @P4 FMUL R4, R4, 0.25 ;  /* 0x3e80000004044820 */ /* 0x004fe20000400000 */
[----:B---3--:R-:W-:Y:S01]  /*2b040*/  @P4 FMUL R6, R6, 0.25 ;  /* 0x3e80000006064820 */ /* 0x008fe20000400000 */
[----:B----4-:R-:W-:Y:S01]  /*2b050*/  @P4 FMUL R7, R7, 0.25 ;  /* 0x3e80000007074820 */ /* 0x010fe20000400000 */
[----:B------:R-:W-:-:S03]  /*2b060*/  @P4 FMUL R15, R15, 0.25 ;  /* 0x3e8000000f0f4820 */ /* 0x000fc60000400000 */
[----:B------:R-:W-:Y:S01]  /*2b070*/  @!P5 FMUL R7, R7, 16777216 ;  /* 0x4b8000000707d820 */ /* 0x000fe20000400000 */
[----:B------:R-:W-:Y:S01]  /*2b080*/  @!P5 FMUL R15, R15, 16777216 ;  /* 0x4b8000000f0fd820 */ /* 0x000fe20000400000 */
[----:B------:R-:W-:Y:S01]  /*2b090*/  @!P5 FMUL R6, R6, 16777216 ;  /* 0x4b8000000606d820 */ /* 0x000fe20000400000 */
[----:B------:R-:W-:Y:S02]  /*2b0a0*/  @!P5 FMUL R4, R4, 16777216 ;  /* 0x4b8000000404d820 */ /* 0x000fe40000400000 */
[C---:B0-----:R-:W-:Y:S01]  /*2b0b0*/  FMUL R125, R3.reuse, R15 ;  /* 0x0000000f037d7220 */ /* 0x041fe20000400000 */
[C---:B------:R-:W-:Y:S01]  /*2b0c0*/  FMUL R124, R3.reuse, R7 ;  /* 0x00000007037c7220 */ /* 0x040fe20000400000 */
[C---:B------:R-:W-:Y:S01]  /*2b0d0*/  FMUL R123, R3.reuse, R6 ;  /* 0x00000006037b7220 */ /* 0x040fe20000400000 */
[----:B------:R-:W-:Y:S02]  /*2b0e0*/  FMUL R122, R3, R4 ;  /* 0x00000004037a7220 */ /* 0x000fe40000400000 */
[----:B------:R0:W-:Y:S04]  /*2b0f0*/  STL [R1+0xc4c], R125 ;  /* 0x000c4c7d01007387 */ /* 0x0001e80000100800 */
[----:B0-----:R-:W2:Y:S04]  /*2b100*/  LDL.LU R125, [R1+0x720] ;  /* 0x00072000017d7983 */ /* 0x001ea80000300800 */
[----:B------:R-:W-:Y:S04]  /*2b110*/  STL [R1+0xc50], R124 ;  /* 0x000c507c01007387 */ /* 0x000fe80000100800 */
[----:B------:R-:W-:Y:S04]  /*2b120*/  STL [R1+0xc54], R123 ;  /* 0x000c547b01007387 */ /* 0x000fe80000100800 */
[----:B------:R-:W-:Y:S04]  /*2b130*/  STL [R1+0xc58], R122 ;  /* 0x000c587a01007387 */ /* 0x000fe80000100800 */
[----:B------:R-:W3:Y:S04]  /*2b140*/  LDL.LU R42, [R1+0x238] ;  /* 0x00023800012a7983 */ /* 0x000ee80000300800 */
[----:B------:R-:W4:Y:S04]  /*2b150*/  LDL.LU R44, [R1+0x23c] ;  /* 0x00023c00012c7983 */ /* 0x000f280000300800 */
[----:B------:R-:W2:Y:S04]  /*2b160*/  LDL.LU R43, [R1+0x228] ;  /* 0x00022800012b7983 */ /* 0x000ea80000300800 */
[----:B------:R-:W2:Y:S04]  /*2b170*/  LDL.LU R45, [R1+0x22c] ;  /* 0x00022c00012d7983 */ /* 0x000ea80000300800 */
[----:B------:R-:W2:Y:S04]  /*2b180*/  LDL.LU R117, [R1+0x218] ;  /* 0x0002180001757983 */ /* 0x000ea80000300800 */
[----:B------:R-:W3:Y:S04]  /*2b190*/  LDL.LU R119, [R1+0x21c] ;  /* 0x00021c0001777983 */ /* 0x000ee80000300800 */
[----:B------:R-:W4:Y:S04]  /*2b1a0*/  LDL.LU R118, [R1+0x208] ;  /* 0x0002080001767983 */ /* 0x000f280000300800 */
[----:B------:R-:W4:Y:S01]  /*2b1b0*/  LDL.LU R120, [R1+0x20c] ;  /* 0x00020c0001787983 */ /* 0x000f220000300800 */
[----:B------:R-:W-:Y:S01]  /*2b1c0*/  @P4 FMUL R49, R49, 0.25 ;  /* 0x3e80000031314820 */ /* 0x000fe20000400000 */
[----:B------:R-:W-:Y:S01]  /*2b1d0*/  @P4 FMUL R47, R47, 0.25 ;  /* 0x3e8000002f2f4820 */ /* 0x000fe20000400000 */
        /* <DEDUP_REMOVED lines=29> */
[----:B------:R-:W-:Y:S01]  /*2b3b0*/  VIADD R5, R2, 0xc0cafb0d ;  /* 0xc0cafb0d02057836 */ /* 0x000fe20000000000 */
[----:B------:R-:W-:-:S04]  /*2b3c0*/  @P3 MOV R3, 0x7f800000 ;  /* 0x7f80000000033802 */ /* 0x000fc80000000f00 */
        /* <DEDUP_REMOVED lines=20> */
[----:B------:R-:W-:Y:S01]  /*2b510*/  FADD R18, R3, R4 ;  /* 0x0000000403127221 */ /* 0x000fe20000000000 */
[----:B------:R-:W-:Y:S01]  /*2b520*/  IMAD.MOV.U32 R4, RZ, RZ, R35 ;  /* 0x000000ffff047224 */ /* 0x000fe200078e0023 */
[----:B------:R-:W-:-:S04]  /*2b530*/  @P2 MOV R3, 0x7f800000 ;  /* 0x7f80000000032802 */ /* 0x000fc80000000f00 */
[C---:B------:R-:W-:Y:S02]  /*2b540*/  FSETP.GT.AND P3, PT, |R4|.reuse, 8.50705917302346158658e+37, PT ;  /* 0x7e8000000400780b */ /* 0x040fe40003f64200 */
[----:B------:R-:W-:Y:S01]  /*2b550*/  FSETP.GEU.AND P4, PT, |R4|, 1.175494350822287508e-38, PT ;  /* 0x008000000400780b */ /* 0x000fe20003f8e200 */
[----:B------:R-:W-:Y:S01]  /*2b560*/  @P2 FFMA.FTZ R18, R2, R3, +INF ;  /* 0x7f80000002122423 */ /* 0x000fe20000010003 */
[C---:B------:R-:W-:Y:S01]  /*2b570*/  FMUL R22, R4.reuse, 8388608 ;  /* 0x4b00000004167820 */ /* 0x040fe20000400000 */
[----:B------:R-:W-:-:S04]  /*2b580*/  FSETP.GEU.AND P2, PT, R4, 1.175494350822287508e-38, PT ;  /* 0x008000000400780b */ /* 0x000fc80003f4e000 */
[----:B------:R-:W-:-:S04]  /*2b590*/  FSEL R22, R22, R4, !P2 ;  /* 0x0000000416167208 */ /* 0x000fc80005000000 */
[----:B------:R-:W-:-:S04]  /*2b5a0*/  @P3 FMUL R4, R4, 0.25 ;  /* 0x3e80000004043820 */ /* 0x000fc80000400000 */
[----:B------:R-:W-:-:S06]  /*2b5b0*/  @!P4 FMUL R4, R4, 16777216 ;  /* 0x4b8000000404c820 */ /* 0x000fcc0000400000 */
[----:B------:R-:W0:Y:S01]  /*2b5c0*/  MUFU.RCP R4, R4 ;  /* 0x0000000400047308 */ /* 0x000e220000001000 */
[----:B--2---:R-:W-:Y:S01]  /*2b5d0*/  @P3 FMUL R117, R117, 0.25 ;  /* 0x3e80000075753820 */ /* 0x004fe20000400000 */
[----:B---3--:R-:W-:Y:S01]  /*2b5e0*/  @P3 FMUL R119, R119, 0.25 ;  /* 0x3e80000077773820 */ /* 0x008fe20000400000 */
[----:B----4-:R-:W-:Y:S01]  /*2b5f0*/  @P3 FMUL R118, R118, 0.25 ;  /* 0x3e80000076763820 */ /* 0x010fe20000400000 */
        /* <DEDUP_REMOVED lines=8> */
[----:B------:R-:W-:-:S03]  /*2b680*/  FMUL R117, R4, R117 ;  /* 0x0000007504757220 */ /* 0x000fc60000400000 */
[----:B------:R-:W-:Y:S04]  /*2b690*/  STL [R1+0xc5c], R120 ;  /* 0x000c5c7801007387 */ /* 0x000fe80000100800 */
[----:B------:R-:W-:Y:S04]  /*2b6a0*/  STL [R1+0xc60], R118 ;  /* 0x000c607601007387 */ /* 0x000fe80000100800 */
[----:B------:R-:W-:Y:S04]  /*2b6b0*/  STL [R1+0xc64], R119 ;  /* 0x000c647701007387 */ /* 0x000fe80000100800 */
[----:B------:R-:W-:Y:S04]  /*2b6c0*/  STL [R1+0xc68], R117 ;  /* 0x000c687501007387 */ /* 0x000fe80000100800 */
        /* <DEDUP_REMOVED lines=8> */
[----:B------:R-:W-:-:S02]  /*2b750*/  IMAD.MOV.U32 R3, RZ, RZ, R34 ;  /* 0x000000ffff037224 */ /* 0x000fc400078e0022 */
        /* <DEDUP_REMOVED lines=8> */
[C---:B------:R-:W-:Y:S01]  /*2b7e0*/  FSETP.GT.AND P4, PT, |R3|.reuse, 8.50705917302346158658e+37, PT ;  /* 0x7e8000000300780b */ /* 0x040fe20003f84200 */
[----:B------:R-:W4:Y:S01]  /*2b7f0*/  LDL.LU.64 R34, [R1+0x3a8] ;  /* 0x0003a80001227983 */ /* 0x000f220000300a00 */
[C---:B------:R-:W-:Y:S01]  /*2b800*/  FSETP.GEU.AND P5, PT, |R3|.reuse, 1.175494350822287508e-38, PT ;  /* 0x008000000300780b */ /* 0x040fe20003fae200 */
[C---:B------:R-:W-:Y:S01]  /*2b810*/  FMUL R24, R3.reuse, 8388608 ;  /* 0x4b00000003187820 */ /* 0x040fe20000400000 */
[----:B------:R-:W-:-:S04]  /*2b820*/  FSETP.GEU.AND P3, PT, R3, 1.175494350822287508e-38, PT ;  /* 0x008000000300780b */ /* 0x000fc80003f6e000 */
[----:B------:R-:W-:-:S05]  /*2b830*/  FSEL R24, R24, R3, !P3 ;  /* 0x0000000318187208 */ /* 0x000fca0005800000 */
[----:B------:R-:W-:-:S04]  /*2b840*/  @P4 FMUL R3, R3, 0.25 ;  /* 0x3e80000003034820 */ /* 0x000fc80000400000 */
[----:B------:R-:W-:-:S06]  /*2b850*/  @!P5 FMUL R3, R3, 16777216 ;  /* 0x4b8000000303d820 */ /* 0x000fcc0000400000 */
[----:B------:R-:W0:Y:S01]  /*2b860*/  MUFU.RCP R3, R3 ;  /* 0x0000000300037308 */ /* 0x000e220000001000 */
[C---:B------:R-:W-:Y:S01]  /*2b870*/  FMUL R45, R4.reuse, R45 ;  /* 0x0000002d042d7220 */ /* 0x040fe20000400000 */
[C---:B------:R-:W-:Y:S01]  /*2b880*/  FMUL R43, R4.reuse, R43 ;  /* 0x0000002b042b7220 */ /* 0x040fe20000400000 */
[C---:B------:R-:W-:Y:S01]  /*2b890*/  FMUL R44, R4.reuse, R44 ;  /* 0x0000002c042c7220 */ /* 0x040fe20000400000 */
[----:B------:R-:W-:Y:S01]  /*2b8a0*/  FMUL R42, R4, R42 ;  /* 0x0000002a042a7220 */ /* 0x000fe20000400000 */
[----:B------:R-:W-:Y:S02]  /*2b8b0*/  FSEL R4, RZ, -23, P3 ;  /* 0xc1b80000ff047808 */ /* 0x000fe40001800000 */
        /* <DEDUP_REMOVED lines=42> */
[----:B------:R-:W-:Y:S01]  /*2bb60*/  FFMA.FTZ R5, R3, 1.4426950216293334961, R5 ;  /* 0x3fb8aa3b03057823 */ /* 0x000fe20000010005 */
[----:B------:R-:W-:-:S03]  /*2bb70*/  @P3 IMAD.MOV.U32 R3, RZ, RZ, 0x7f800000 ;  /* 0x7f800000ff033424 */ /* 0x000fc600078e00ff */
[----:B------:R-:W-:Y:S01]  /*2bb80*/  FADD R28, R4, R5 ;  /* 0x00000005041c7221 */ /* 0x000fe20000000000 */
        /* <DEDUP_REMOVED lines=15> */
[----:B------:R-:W-:Y:S01]  /*2bc80*/  FFMA.FTZ R5, R3, R5, 0.48089820146560668945 ;  /* 0x3ef6384a03057423 */ /* 0x000fe20000010005 */
[----:B------:R-:W-:-:S03]  /*2bc90*/  ISETP.GE.U32.AND P2, PT, R22, 0x7f800000, PT ;  /* 0x7f8000001600780c */ /* 0x000fc60003f46070 */
[----:B------:R-:W-:-:S04]  /*2bca0*/  FFMA.FTZ R5, R3, R5, -0.72134751081466674805 ;  /* 0xbf38aa3b03057423 */ /* 0x000fc80000010005 */
[----:B------:R-:W-:-:S04]  /*2bcb0*/  FMUL R5, R3, R5 ;  /* 0x0000000503057220 */ /* 0x000fc80000400000 */
[----:B------:R-:W-:-:S04]  /*2bcc0*/  FMUL R5, R3, R5 ;  /* 0x0000000503057220 */ /* 0x000fc80000400000 */
[----:B------:R-:W-:Y:S01]  /*2bcd0*/  FFMA.FTZ R5, R3, 1.4426950216293334961, R5 ;  /* 0x3fb8aa3b03057823 */ /* 0x000fe20000010005 */
[----:B------:R-:W-:Y:S01]  /*2bce0*/  @P2 IMAD.MOV.U32 R3, RZ, RZ, 0x7f800000 ;  /* 0x7f800000ff032424 */ /* 0x000fe200078e00ff */
[----:B------:R-:W-:Y:S02]  /*2bcf0*/  STL [R1+0xc6c], R116 ;  /* 0x000c6c7401007387 */ /* 0x000fe40000100800 */
[----:B------:R-:W-:Y:S01]  /*2bd00*/  FADD R6, R4, R5 ;  /* 0x0000000504067221 */ /* 0x000fe20000000000 */
[----:B------:R-:W-:Y:S01]  /*2bd10*/  @P2 FFMA.FTZ R6, R22, R3, +INF ;  /* 0x7f80000016062423 */ /* 0x000fe20000010003 */
[----:B------:R-:W-:Y:S04]  /*2bd20*/  STL [R1+0xc70], R114 ;  /* 0x000c707201007387 */ /* 0x000fe80000100800 */
[----:B------:R-:W-:Y:S04]  /*2bd30*/  STL [R1+0xc74], R115 ;  /* 0x000c747301007387 */ /* 0x000fe80000100800 */
[----:B------:R-:W-:Y:S04]  /*2bd40*/  STL [R1+0xc78], R113 ;  /* 0x000c787101007387 */ /* 0x000fe80000100800 */
[----:B------:R-:W2:Y:S04]  /*2bd50*/  LDL.LU R29, [R1+0x2b8] ;  /* 0x0002b800011d7983 */ /* 0x000ea80000300800 */
[----:B------:R-:W-:Y:S04]  /*2bd60*/  STL [R1+0x3c], R6 ;  /* 0x00003c0601007387 */ /* 0x000fe80000100800 */
[----:B------:R-:W3:Y:S04]  /*2bd70*/  LDL.LU R31, [R1+0x2bc] ;  /* 0x0002bc00011f7983 */ /* 0x000ee80000300800 */
[----:B------:R-:W4:Y:S04]  /*2bd80*/  LDL.LU R30, [R1+0x2a8] ;  /* 0x0002a800011e7983 */ /* 0x000f280000300800 */
[----:B------:R-:W2:Y:S04]  /*2bd90*/  LDL.LU R36, [R1+0x2ac] ;  /* 0x0002ac0001247983 */ /* 0x000ea80000300800 */
[----:B------:R-:W2:Y:S04]  /*2bda0*/  LDL.LU R109, [R1+0x298] ;  /* 0x00029800016d7983 */ /* 0x000ea80000300800 */
[----:B------:R-:W2:Y:S04]  /*2bdb0*/  LDL.LU R111, [R1+0x29c] ;  /* 0x00029c00016f7983 */ /* 0x000ea80000300800 */
[----:B------:R-:W2:Y:S04]  /*2bdc0*/  LDL.LU R110, [R1+0x288] ;  /* 0x00028800016e7983 */ /* 0x000ea80000300800 */
[----:B------:R-:W3:Y:S01]  /*2bdd0*/  LDL.LU R112, [R1+0x28c] ;  /* 0x00028c0001707983 */ /* 0x000ee20000300800 */
        /* <DEDUP_REMOVED lines=9> */
[----:B------:R-:W-:Y:S01]  /*2be70*/  MOV R3, R34 ;  /* 0x0000002200037202 */ /* 0x000fe20000000f00 */
[----:B--2---:R-:W-:Y:S01]  /*2be80*/  @P4 FMUL R110, R110, 0.25 ;  /* 0x3e8000006e6e4820 */ /* 0x004fe20000400000 */
[----:B---3--:R-:W-:-:S03]  /*2be90*/  @P4 FMUL R112, R112, 0.25 ;  /* 0x3e80000070704820 */ /* 0x008fc60000400000 */
[----:B------:R-:W-:Y:S01]  /*2bea0*/  @!P3 FMUL R110, R110, 16777216 ;  /* 0x4b8000006e6eb820 */ /* 0x000fe20000400000 */
[----:B------:R-:W-:-:S03]  /*2beb0*/  @!P3 FMUL R112, R112, 16777216 ;  /* 0x4b8000007070b820 */ /* 0x000fc60000400000 */
[C---:B0-----:R-:W-:Y:S01]  /*2bec0*/  FMUL R110, R4.reuse, R110 ;  /* 0x0000006e046e7220 */ /* 0x041fe20000400000 */
[----:B------:R-:W-:-:S05]  /*2bed0*/  FMUL R112, R4, R112 ;  /* 0x0000007004707220 */ /* 0x000fca0000400000 */
[----:B------:R0:W-:Y:S04]  /*2bee0*/  STL [R1+0xc7c], R112 ;  /* 0x000c7c7001007387 */ /* 0x0001e80000100800 */
[----:B------:R1:W-:Y:S04]  /*2bef0*/  STL [R1+0xc80], R110 ;  /* 0x000c806e01007387 */ /* 0x0003e80000100800 */
        /* <DEDUP_REMOVED lines=8> */
[----:B------:R-:W3:Y:S01]  /*2bf80*/  LDL.LU.64 R98, [R1+0x3b8] ;  /* 0x0003b80001627983 */ /* 0x000ee20000300a00 */
[----:B------:R-:W-:Y:S01]  /*2bf90*/  FSETP.GT.AND P5, PT, |R3|, 8.50705917302346158658e+37, PT ;  /* 0x7e8000000300780b */ /* 0x000fe20003fa4200 */
[----:B------:R-:W-:Y:S01]  /*2bfa0*/  @P4 FMUL R111, R111, 0.25 ;  /* 0x3e8000006f6f4820 */ /* 0x000fe20000400000 */
[----:B------:R-:W-:Y:S01]  /*2bfb0*/  @P4 FMUL R109, R109, 0.25 ;  /* 0x3e8000006d6d4820 */ /* 0x000fe20000400000 */
[----:B------:R-:W-:Y:S01]  /*2bfc0*/  @P4 FMUL R36, R36, 0.25 ;  /* 0x3e80000024244820 */ /* 0x000fe20000400000 */
[----:B----4-:R-:W-:Y:S01]  /*2bfd0*/  @P4 FMUL R30, R30, 0.25 ;  /* 0x3e8000001e1e4820 */ /* 0x010fe20000400000 */
[----:B------:R-:W-:Y:S01]  /*2bfe0*/  @P4 FMUL R31, R31, 0.25 ;  /* 0x3e8000001f1f4820 */ /* 0x000fe20000400000 */
[----:B------:R-:W-:Y:S01]  /*2bff0*/  @P4 FMUL R29, R29, 0.25 ;  /* 0x3e8000001d1d4820 */ /* 0x000fe20000400000 */
[----:B------:R-:W-:Y:S01]  /*2c000*/  FSETP.GEU.AND P4, PT, |R3|, 1.175494350822287508e-38, PT ;  /* 0x008000000300780b */ /* 0x000fe20003f8e200 */
[----:B------:R-:W-:Y:S01]  /*2c010*/  @!P3 FMUL R111, R111, 16777216 ;  /* 0x4b8000006f6fb820 */ /* 0x000fe20000400000 */
[----:B------:R-:W-:Y:S01]  /*2c020*/  @!P3 FMUL R109, R109, 16777216 ;  /* 0x4b8000006d6db820 */ /* 0x000fe20000400000 */
[----:B------:R-:W-:Y:S01]  /*2c030*/  @!P3 FMUL R36, R36, 16777216 ;  /* 0x4b8000002424b820 */ /* 0x000fe20000400000 */
[----:B------:R-:W-:Y:S01]  /*2c040*/  @!P3 FMUL R30, R30, 16777216 ;  /* 0x4b8000001e1eb820 */ /* 0x000fe20000400000 */
[----:B------:R-:W-:Y:S01]  /*2c050*/  @!P3 FMUL R31, R31, 16777216 ;  /* 0x4b8000001f1fb820 */ /* 0x000fe20000400000 */
[----:B------:R-:W-:Y:S01]  /*2c060*/  @!P3 FMUL R29, R29, 16777216 ;  /* 0x4b8000001d1db820 */ /* 0x000fe20000400000 */
[C---:B------:R-:W-:Y:S01]  /*2c070*/  FMUL R63, R3.reuse, 8388608 ;  /* 0x4b000000033f7820 */ /* 0x040fe20000400000 */
[----:B------:R-:W-:-:S04]  /*2c080*/  FSETP.GEU.AND P3, PT, R3, 1.175494350822287508e-38, PT ;  /* 0x008000000300780b */ /* 0x000fc80003f6e000 */
[----:B------:R-:W-:Y:S01]  /*2c090*/  FSEL R63, R63, R3, !P3 ;  /* 0x000000033f3f7208 */ /* 0x000fe20005800000 */
[----:B------:R-:W-:-:S04]  /*2c0a0*/  @P5 FMUL R3, R3, 0.25 ;  /* 0x3e80000003035820 */ /* 0x000fc80000400000 */
[----:B------:R-:W-:-:S06]  /*2c0b0*/  @!P4 FMUL R3, R3, 16777216 ;  /* 0x4b8000000303c820 */ /* 0x000fcc0000400000 */
[----:B------:R-:W4:Y:S01]  /*2c0c0*/  MUFU.RCP R3, R3 ;  /* 0x0000000300037308 */ /* 0x000f220000001000 */
[C---:B------:R-:W-:Y:S01]  /*2c0d0*/  FMUL R111, R4.reuse, R111 ;  /* 0x0000006f046f7220 */ /* 0x040fe20000400000 */
[C---:B------:R-:W-:Y:S01]  /*2c0e0*/  FMUL R109, R4.reuse, R109 ;  /* 0x0000006d046d7220 */ /* 0x040fe20000400000 */
[C---:B------:R-:W-:Y:S01]  /*2c0f0*/  FMUL R36, R4.reuse, R36 ;  /* 0x0000002404247220 */ /* 0x040fe20000400000 */
[C---:B------:R-:W-:Y:S01]  /*2c100*/  FMUL R30, R4.reuse, R30 ;  /* 0x0000001e041e7220 */ /* 0x040fe20000400000 */
[C---:B------:R-:W-:Y:S01]  /*2c110*/  FMUL R31, R4.reuse, R31 ;  /* 0x0000001f041f7220 */ /* 0x040fe20000400000 */
[----:B------:R-:W-:Y:S01]  /*2c120*/  FMUL R29, R4, R29 ;  /* 0x0000001d041d7220 */ /* 0x000fe20000400000 */
[----:B------:R-:W-:Y:S02]  /*2c130*/  FSEL R4, RZ, -23, P3 ;  /* 0xc1b80000ff047808 */ /* 0x000fe40001800000 */
[----:B------:R-:W-:Y:S02]  /*2c140*/  ISETP.GE.U32.AND P3, PT, R63, 0x7f800000, PT ;  /* 0x7f8000003f00780c */ /* 0x000fe40003f66070 */
[----:B------:R-:W-:Y:S01]  /*2c150*/  FSETP.NEU.AND P1, PT, R16, RZ, PT ;  /* 0x000000ff1000720b */ /* 0x000fe20003f2d000 */
[----:B0-----:R-:W0:Y:S01]  /*2c160*/  S2R R112, SR_TID.X ;  /* 0x0000000000707919 */ /* 0x001e220000002100 */
[----:B------:R-:W-:-:S11]  /*2c170*/  LOP3.LUT R125, R125, 0xfffffeff, RZ, 0xc0, !PT ;  /* 0xfffffeff7d7d7812 */ /* 0x000fd600078ec0ff */
[----:B------:R-:W-:Y:S02]  /*2c180*/  @P1 LOP3.LUT R125, R125, 0x100, RZ, 0xfc, !PT ;  /* 0x000001007d7d1812 */ /* 0x000fe400078efcff */
[----:B------:R-:W-:Y:S02]  /*2c190*/  FSETP.NEU.AND P1, PT, R11, RZ, PT ;  /* 0x000000ff0b00720b */ /* 0x000fe40003f2d000 */
[----:B------:R-:W-:-:S11]  /*2c1a0*/  LOP3.LUT R125, R125, 0xfffffffd, RZ, 0xc0, !PT ;  /* 0xfffffffd7d7d7812 */ /* 0x000fd600078ec0ff */
[----:B------:R-:W-:Y:S02]  /*2c1b0*/  @P1 LOP3.LUT R125, R125, 0x2, RZ, 0xfc, !PT ;  /* 0x000000027d7d1812 */ /* 0x000fe400078efcff */
[----:B------:R-:W-:Y:S02]  /*2c1c0*/  FSETP.NEU.AND P1, PT, R0, RZ, PT ;  /* 0x000000ff0000720b */ /* 0x000fe40003f2d000 */
[----:B------:R-:W-:Y:S01]  /*2c1d0*/  LOP3.LUT R125, R125, 0xfffffff7, RZ, 0xc0, !PT ;  /* 0xfffffff77d7d7812 */ /* 0x000fe200078ec0ff */
[C---:B0-----:R-:W-:Y:S02]  /*2c1e0*/  IMAD.SHL.U32 R16, R112.reuse, 0x10, RZ ;  /* 0x0000001070107824 */ /* 0x041fe400078e00ff */
[----:B------:R-:W-:-:S03]  /*2c1f0*/  IMAD.SHL.U32 R11, R112, 0x200, RZ ;  /* 0x00000200700b7824 */ /* 0x000fc600078e00ff */
[----:B-1----:R-:W-:Y:S02]  /*2c200*/  LOP3.LUT R110, R16, 0x70, RZ, 0xc0, !PT ;  /* 0x00000070106e7812 */ /* 0x002fe400078ec0ff */
[----:B------:R-:W0:Y:S03]  /*2c210*/  LDC.64 R16, c[0x0][0x398] ;  /* 0x0000e600ff107b82 */ /* 0x000e260000000a00 */
[----:B------:R-:W-:Y:S02]  /*2c220*/  @P1 LOP3.LUT R125, R125, 0x8, RZ, 0xfc, !PT ;  /* 0x000000087d7d1812 */ /* 0x000fe400078efcff */
[----:B------:R-:W-:Y:S02]  /*2c230*/  FSETP.NEU.AND P1, PT, R12, RZ, PT ;  /* 0x000000ff0c00720b */ /* 0x000fe40003f2d000 */
[----:B------:R-:W-:Y:S02]  /*2c240*/  LOP3.LUT R11, R11, 0x1000, RZ, 0xc0, !PT ;  /* 0x000010000b0b7812 */ /* 0x000fe400078ec0ff */
[----:B------:R-:W-:Y:S01]  /*2c250*/  LOP3.LUT R125, R125, 0xffffffdf, RZ, 0xc0, !PT ;  /* 0xffffffdf7d7d7812 */ /* 0x000fe200078ec0ff */
[----:B------:R-:W-:-:S08]  /*2c260*/  UIMAD UR8, UR9, UR10, URZ ;  /* 0x0000000a090872a4 */ /* 0x000fd0000f8e02ff */
[----:B------:R-:W-:Y:S02]  /*2c270*/  @P1 LOP3.LUT R125, R125, 0x20, RZ, 0xfc, !PT ;  /* 0x000000207d7d1812 */ /* 0x000fe400078efcff */
[----:B------:R-:W-:Y:S01]  /*2c280*/  FSETP.NEU.AND P1, PT, R19, RZ, PT ;  /* 0x000000ff1300720b */ /* 0x000fe20003f2d000 */
[----:B--2---:R-:W-:Y:S01]  /*2c290*/  @P5 FMUL R35, R35, 0.25 ;  /* 0x3e80000023235820 */ /* 0x004fe20000400000 */
[----:B---3--:R-:W-:Y:S01]  /*2c2a0*/  @P5 FMUL R33, R33, 0.25 ;  /* 0x3e80000021215820 */ /* 0x008fe20000400000 */
        /* <DEDUP_REMOVED lines=14> */
[C---:B----4-:R-:W-:Y:S01]  /*2c390*/  FMUL R108, R3.reuse, R108 ;  /* 0x0000006c036c7220 */ /* 0x050fe20000400000 */
        /* <DEDUP_REMOVED lines=41> */
[----:B------:R-:W-:Y:S01]  /*2c630*/  FFMA.FTZ R5, R3, R5, -0.36067417263984680176 ;  /* 0xbeb8aa4903057423 */ /* 0x000fe20000010005 */
[----:B------:R-:W-:-:S03]  /*2c640*/  IMAD.MOV.U32 R27, RZ, RZ, R98 ;  /* 0x000000ffff1b7224 */ /* 0x000fc600078e0062 */
[----:B------:R-:W-:Y:S01]  /*2c650*/  FFMA.FTZ R5, R3, R5, 0.48089820146560668945 ;  /* 0x3ef6384a03057423 */ /* 0x000fe20000010005 */
[----:B------:R-:W-:Y:S01]  /*2c660*/  MOV R58, R99 ;  /* 0x00000063003a7202 */ /* 0x000fe20000000f00 */
[----:B------:R-:W1:Y:S01]  /*2c670*/  S2R R98, SR_TID.X ;  /* 0x0000000000627919 */ /* 0x000e620000002100 */
[----:B------:R-:W-:Y:S01]  /*2c680*/  ISETP.GE.U32.AND P2, PT, R25, 0x7f800000, PT ;  /* 0x7f8000001900780c */ /* 0x000fe20003f46070 */
[C---:B------:R-:W-:Y:S01]  /*2c690*/  FFMA.FTZ R5, R3.reuse, R5, -0.72134751081466674805 ;  /* 0xbf38aa3b03057423 */ /* 0x040fe20000010005 */
[----:B------:R-:W1:Y:S03]  /*2c6a0*/  S2R R99, SR_CTAID.X ;  /* 0x0000000000637919 */ /* 0x000e660000002500 */
[----:B------:R-:W-:-:S04]  /*2c6b0*/  FMUL R5, R3, R5 ;  /* 0x0000000503057220 */ /* 0x000fc80000400000 */
[----:B------:R-:W-:-:S04]  /*2c6c0*/  FMUL R5, R3, R5 ;  /* 0x0000000503057220 */ /* 0x000fc80000400000 */
[----:B------:R-:W-:Y:S01]  /*2c6d0*/  FFMA.FTZ R5, R3, 1.4426950216293334961, R5 ;  /* 0x3fb8aa3b03057823 */ /* 0x000fe20000010005 */
[----:B------:R-:W-:-:S03]  /*2c6e0*/  @P2 IMAD.MOV.U32 R3, RZ, RZ, 0x7f800000 ;  /* 0x7f800000ff032424 */ /* 0x000fc600078e00ff */
[----:B------:R-:W-:Y:S01]  /*2c6f0*/  FADD R4, R4, R5 ;  /* 0x0000000504047221 */ /* 0x000fe20000000000 */
[----:B------:R-:W-:Y:S01]  /*2c700*/  @P2 FFMA.FTZ R4, R25, R3, +INF ;  /* 0x7f80000019042423 */ /* 0x000fe20000010003 */
[----:B------:R-:W-:-:S05]  /*2c710*/  IMAD.SHL.U32 R3, R112, 0x8, RZ ;  /* 0x0000000870037824 */ /* 0x000fca00078e00ff */
[----:B------:R-:W-:-:S04]  /*2c720*/  LOP3.LUT R3, R3, 0x80, RZ, 0xc0, !PT ;  /* 0x0000008003037812 */ /* 0x000fc800078ec0ff */
[----:B------:R-:W-:Y:S02]  /*2c730*/  IADD3 R3, PT, PT, R3, UR7, R11 ;  /* 0x0000000703037c10 */ /* 0x000fe4000fffe00b */
[----:B------:R-:W-:-:S04]  /*2c740*/  SHF.L.U32 R11, R112, 0x8, RZ ;  /* 0x00000008700b7819 */ /* 0x000fc800000006ff */
[----:B------:R-:W-:Y:S02]  /*2c750*/  LOP3.LUT R0, R11, 0x1e000, RZ, 0xc0, !PT ;  /* 0x0001e0000b007812 */ /* 0x000fe400078ec0ff */
[----:B-1----:R-:W-:Y:S02]  /*2c760*/  PRMT R98, R98, 0x6540, R99 ;  /* 0x0000654062627816 */ /* 0x002fe40000000063 */
[----:B------:R-:W-:Y:S01]  /*2c770*/  IADD3 R3, PT, PT, R110, R3, R0 ;  /* 0x000000036e037210 */ /* 0x000fe20007ffe000 */
[----:B------:R-:W-:Y:S02]  /*2c780*/  UIMAD.WIDE UR4, UR8, 0x2, URZ ;  /* 0x00000002080478a5 */ /* 0x000fe4000f8e02ff */
[----:B------:R-:W-:Y:S01]  /*2c790*/  IMAD R0, R98, UR11, RZ ;  /* 0x0000000b62007c24 */ /* 0x000fe2000f8e02ff */
[----:B------:R-:W-:Y:S01]  /*2c7a0*/  USHF.L.U32 UR8, UR8, 0x1, URZ ;  /* 0x0000000108087899 */ /* 0x000fe200080006ff */
[----:B------:R-:W-:Y:S01]  /*2c7b0*/  LOP3.LUT R125, R125, 0xffffffbf, RZ, 0xc0, !PT ;  /* 0xffffffbf7d7d7812 */ /* 0x000fe200078ec0ff */
[----:B------:R-:W-:Y:S01]  /*2c7c0*/  STL [R1+0x24], R6 ;  /* 0x0000240601007387 */ /* 0x000fe20000100800 */
[----:B------:R-:W-:Y:S01]  /*2c7d0*/  IMAD.SHL.U32 R11, R0, 0x2, RZ ;  /* 0x00000002000b7824 */ /* 0x000fe200078e00ff */
[----:B------:R-:W-:-:S02]  /*2c7e0*/  F2FP.F16.F32.PACK_AB R5, R61, R59 ;  /* 0x0000003b3d05723e */ /* 0x000fc400000000ff */
[----:B------:R1:W-:Y:S01]  /*2c7f0*/  STL [R1+0x14], R4 ;  /* 0x0000140401007387 */ /* 0x0003e20000100800 */
[----:B------:R-:W-:Y:S02]  /*2c800*/  @P1 LOP3.LUT R125, R125, 0x40, RZ, 0xfc, !PT ;  /* 0x000000407d7d1812 */ /* 0x000fe400078efcff */
[----:B------:R-:W-:Y:S01]  /*2c810*/  F2FP.F16.F32.PACK_AB R7, R97, R64 ;  /* 0x000000406107723e */ /* 0x000fe200000000ff */
[----:B------:R-:W2:Y:S01]  /*2c820*/  LDL.LU R61, [R1+0x6e8] ;  /* 0x0006e800013d7983 */ /* 0x000ea20000300800 */
[----:B------:R-:W-:Y:S02]  /*2c830*/  FSETP.NEU.AND P1, PT, R2, RZ, PT ;  /* 0x000000ff0200720b */ /* 0x000fe40003f2d000 */
[----:B------:R-:W-:Y:S01]  /*2c840*/  LOP3.LUT R8, R8, 0xfffff7ff, RZ, 0xc0, !PT ;  /* 0xfffff7ff08087812 */ /* 0x000fe200078ec0ff */
[----:B------:R-:W3:Y:S01]  /*2c850*/  LDL.LU R59, [R1+0x6ec] ;  /* 0x0006ec00013b7983 */ /* 0x000ee20000300800 */
[----:B0-----:R-:W-:Y:S02]  /*2c860*/  IADD3 R2, P2, P3, R11, UR8, R16 ;  /* 0x000000080b027c10 */ /* 0x001fe4000fb5e010 */
[C---:B------:R-:W-:Y:S01]  /*2c870*/  FSETP.GT.AND P5, PT, |R27|.reuse, 8.50705917302346158658e+37, PT ;  /* 0x7e8000001b00780b */ /* 0x040fe20003fa4200 */
[----:B------:R-:W-:Y:S01]  /*2c880*/  FMUL R19, R27, 8388608 ;  /* 0x4b0000001b137820 */ /* 0x000fe20000400000 */
[----:B-1----:R-:W-:Y:S01]  /*2c890*/  F2FP.F16.F32.PACK_AB R4, R60, R37 ;  /* 0x000000253c04723e */ /* 0x002fe200000000ff */
[----:B------:R-:W-:Y:S01]  /*2c8a0*/  ULEA UR6, UR6, UR7, 0x2 ;  /* 0x0000000706067291 */ /* 0x000fe2000f8e10ff */
[----:B------:R-:W4:Y:S01]  /*2c8b0*/  LDL.LU R60, [R1+0x708] ;  /* 0x00070800013c7983 */ /* 0x000f220000300800 */
[----:B------:R-:W-:Y:S01]  /*2c8c0*/  IMAD.HI R0, R0, 0x2, RZ ;  /* 0x0000000200007827 */ /* 0x000fe200078e02ff */
[----:B------:R-:W-:Y:S01]  /*2c8d0*/  FSETP.GT.AND P4, PT, |R58|, 8.50705917302346158658e+37, PT ;  /* 0x7e8000003a00780b */ /* 0x000fe20003f84200 */
[----:B------:R-:W0:Y:S01]  /*2c8e0*/  LDCU UR4, c[0x0][0x3e8] ;  /* 0x00007d00ff0477ac */ /* 0x000e220008000800 */
[----:B------:R-:W2:Y:S01]  /*2c8f0*/  LDL.LU R16, [R1+0x70c] ;  /* 0x00070c0001107983 */ /* 0x000ea20000300800 */
[----:B------:R-:W-:-:S03]  /*2c900*/  F2FP.F16.F32.PACK_AB R6, R65, R62 ;  /* 0x0000003e4106723e */ /* 0x000fc600000000ff */
[----:B------:R-:W2:Y:S04]  /*2c910*/  LDL.LU R101, [R1+0x718] ;  /* 0x0007180001657983 */ /* 0x000ea80000300800 */
[----:B------:R-:W2:Y:S04]  /*2c920*/  LDL.LU R103, [R1+0x71c] ;  /* 0x00071c0001677983 */ /* 0x000ea80000300800 */
[----:B------:R-:W2:Y:S01]  /*2c930*/  LDL.LU R102, [R1+0x6f8] ;  /* 0x0006f80001667983 */ /* 0x000ea20000300800 */
[----:B------:R-:W-:-:S03]  /*2c940*/  IADD3.X R0, PT, PT, R0, UR5, R17, P2, P3 ;  /* 0x0000000500007c10 */ /* 0x000fc600097e6411 */
        /* <DEDUP_REMOVED lines=12> */
[----:B------:R-:W4:Y:S01]  /*2ca10*/  LDL.LU R124, [R1+0x4] ;  /* 0x00000400017c7983 */ /* 0x000f220000300800 */
[----:B------:R-:W-:-:S04]  /*2ca20*/  LOP3.LUT R125, R125, 0xffffff7f, RZ, 0xc0, !PT ;  /* 0xffffff7f7d7d7812 */ /* 0x000fc800078ec0ff */
[----:B------:R-:W-:Y:S02]  /*2ca30*/  @P1 LOP3.LUT R125, R125, 0x80, RZ, 0xfc, !PT ;  /* 0x000000807d7d1812 */ /* 0x000fe400078efcff */
[----:B------:R-:W-:Y:S02]  /*2ca40*/  FSETP.NEU.AND P1, PT, R24, RZ, PT ;  /* 0x000000ff1800720b */ /* 0x000fe40003f2d000 */
[C---:B------:R-:W-:Y:S02]  /*2ca50*/  FSETP.GEU.AND P2, PT, R58.reuse, 1.175494350822287508e-38, PT ;  /* 0x008000003a00780b */ /* 0x040fe40003f4e000 */
[----:B------:R-:W-:Y:S01]  /*2ca60*/  LOP3.LUT R125, R125, 0xffffffef, RZ, 0xc0, !PT ;  /* 0xffffffef7d7d7812 */ /* 0x000fe200078ec0ff */
[----:B------:R-:W-:-:S08]  /*2ca70*/  FMUL R37, R58, 8388608 ;  /* 0x4b0000003a257820 */ /* 0x000fd00000400000 */
[----:B------:R-:W-:-:S04]  /*2ca80*/  @P1 LOP3.LUT R125, R125, 0x10, RZ, 0xfc, !PT ;  /* 0x000000107d7d1812 */ /* 0x000fc800078efcff */
[----:B------:R-:W-:Y:S02]  /*2ca90*/  LOP3.LUT R125, R125, 0xf7ffffff, RZ, 0xc0, !PT ;  /* 0xf7ffffff7d7d7812 */ /* 0x000fe400078ec0ff */
[----:B------:R-:W-:Y:S02]  /*2caa0*/  FSEL R37, R37, R58, !P2 ;  /* 0x0000003a25257208 */ /* 0x000fe40005000000 */
[----:B------:R-:W-:Y:S02]  /*2cab0*/  @P2 LOP3.LUT R125, R125, 0x8000000, RZ, 0xfc, !PT ;  /* 0x080000007d7d2812 */ /* 0x000fe400078efcff */
[----:B------:R-:W-:Y:S02]  /*2cac0*/  FSETP.NEU.AND P2, PT, R22, RZ, PT ;  /* 0x000000ff1600720b */ /* 0x000fe40003f4d000 */
[C---:B------:R-:W-:Y:S02]  /*2cad0*/  LOP3.LUT P1, RZ, R125.reuse, 0x2000000, RZ, 0xc0, !PT ;  /* 0x020000007dff7812 */ /* 0x040fe4000782c0ff */
[----:B------:R-:W-:-:S09]  /*2cae0*/  LOP3.LUT R125, R125, 0xfffffffb, RZ, 0xc0, !PT ;  /* 0xfffffffb7d7d7812 */ /* 0x000fd200078ec0ff */
[----:B------:R-:W-:Y:S02]  /*2caf0*/  @P2 LOP3.LUT R125, R125, 0x4, RZ, 0xfc, !PT ;  /* 0x000000047d7d2812 */ /* 0x000fe400078efcff */
[----:B------:R-:W-:Y:S02]  /*2cb00*/  @P1 LOP3.LUT R8, R8, 0x800, RZ, 0xfc, !PT ;  /* 0x0000080008081812 */ /* 0x000fe400078efcff */
[C---:B------:R-:W-:Y:S02]  /*2cb10*/  LOP3.LUT P1, RZ, R125.reuse, 0x1000000, RZ, 0xc0, !PT ;  /* 0x010000007dff7812 */ /* 0x040fe4000782c0ff */
[----:B------:R-:W-:Y:S02]  /*2cb20*/  LOP3.LUT R8, R8, 0xffffefff, RZ, 0xc0, !PT ;  /* 0xffffefff08087812 */ /* 0x000fe400078ec0ff */
[----:B------:R-:W-:-:S09]  /*2cb30*/  LOP3.LUT P2, RZ, R125, 0x100, RZ, 0xc0, !PT ;  /* 0x000001007dff7812 */ /* 0x000fd2000784c0ff */
[----:B------:R-:W-:Y:S02]  /*2cb40*/  @P1 LOP3.LUT R8, R8, 0x1000, RZ, 0xfc, !PT ;  /* 0x0000100008081812 */ /* 0x000fe400078efcff */
[----:B------:R-:W-:Y:S02]  /*2cb50*/  LOP3.LUT P1, RZ, R125, 0x800000, RZ, 0xc0, !PT ;  /* 0x008000007dff7812 */ /* 0x000fe4000782c0ff */
[----:B------:R-:W-:-:S11]  /*2cb60*/  LOP3.LUT R8, R8, 0xffffdfff, RZ, 0xc0, !PT ;  /* 0xffffdfff08087812 */ /* 0x000fd600078ec0ff */
[----:B------:R-:W-:Y:S02]  /*2cb70*/  @P1 LOP3.LUT R8, R8, 0x2000, RZ, 0xfc, !PT ;  /* 0x0000200008081812 */ /* 0x000fe400078efcff */
[C---:B------:R-:W-:Y:S02]  /*2cb80*/  LOP3.LUT P1, RZ, R125.reuse, 0x400000, RZ, 0xc0, !PT ;  /* 0x004000007dff7812 */ /* 0x040fe4000782c0ff */
[----:B------:R-:W-:-:S04]  /*2cb90*/  LOP3.LUT R125, R125, 0xefffffff, RZ, 0xc0, !PT ;  /* 0xefffffff7d7d7812 */ /* 0x000fc800078ec0ff */
[----:B------:R-:W-:-:S04]  /*2cba0*/  @P2 LOP3.LUT R125, R125, 0x10000000, RZ, 0xfc, !PT ;  /* 0x100000007d7d2812 */ /* 0x000fc800078efcff */
[C---:B------:R-:W-:Y:S02]  /*2cbb0*/  LOP3.LUT P2, RZ, R125.reuse, 0x400, RZ, 0xc0, !PT ;  /* 0x000004007dff7812 */ /* 0x040fe4000784c0ff */
[----:B------:R-:W-:-:S11]  /*2cbc0*/  LOP3.LUT R125, R125, 0xdfffffff, RZ, 0xc0, !PT ;  /* 0xdfffffff7d7d7812 */ /* 0x000fd600078ec0ff */
[----:B------:R-:W-:-:S04]  /*2cbd0*/  @P2 LOP3.LUT R125, R125, 0x20000000, RZ, 0xfc, !PT ;  /* 0x200000007d7d2812 */ /* 0x000fc800078efcff */
[C---:B------:R-:W-:Y:S02]  /*2cbe0*/  LOP3.LUT P2, RZ, R125.reuse, 0x200, RZ, 0xc0, !PT ;  /* 0x000002007dff7812 */ /* 0x040fe4000784c0ff */
[----:B------:R-:W-:-:S11]  /*2cbf0*/  LOP3.LUT R125, R125, 0xbfffffff, RZ, 0xc0, !PT ;  /* 0xbfffffff7d7d7812 */ /* 0x000fd600078ec0ff */
[----:B------:R-:W-:-:S04]  /*2cc00*/  @P2 LOP3.LUT R125, R125, 0x40000000, RZ, 0xfc, !PT ;  /* 0x400000007d7d2812 */ /* 0x000fc800078efcff */
[C---:B------:R-:W-:Y:S02]  /*2cc10*/  LOP3.LUT P2, RZ, R125.reuse, 0x1000, RZ, 0xc0, !PT ;  /* 0x000010007dff7812 */ /* 0x040fe4000784c0ff */
[----:B------:R-:W-:-:S11]  /*2cc20*/  LOP3.LUT R125, R125, 0x7fffffff, RZ, 0xc0, !PT ;  /* 0x7fffffff7d7d7812 */ /* 0x000fd600078ec0ff */
[----:B------:R-:W-:-:S04]  /*2cc30*/  @P2 LOP3.LUT R125, R125, 0x80000000, RZ, 0xfc, !PT ;  /* 0x800000007d7d2812 */ /* 0x000fc800078efcff */
[----:B------:R-:W-:Y:S02]  /*2cc40*/  LOP3.LUT P2, RZ, R125, 0x800, RZ, 0xc0, !PT ;  /* 0x000008007dff7812 */ /* 0x000fe4000784c0ff */
[----:B------:R-:W-:-:S11]  /*2cc50*/  LOP3.LUT R8, R8, 0xfffffffe, RZ, 0xc0, !PT ;  /* 0xfffffffe08087812 */ /* 0x000fd600078ec0ff */
[----:B------:R-:W-:Y:S02]  /*2cc60*/  @P2 LOP3.LUT R8, R8, 0x1, RZ, 0xfc, !PT ;  /* 0x0000000108082812 */ /* 0x000fe400078efcff */
        /* <DEDUP_REMOVED lines=27> */
[----:B--2---:R-:W-:Y:S02]  /*2ce20*/  FSEL R11, R120, -INF , P0 ;  /* 0xff800000780b7808 */ /* 0x004fe40000000000 */
[----:B---3--:R-:W-:Y:S02]  /*2ce30*/  FSEL R12, R122, -INF , P1 ;  /* 0xff8000007a0c7808 */ /* 0x008fe40000800000 */
[----:B------:R-:W-:Y:S01]  /*2ce40*/  LOP3.LUT P1, RZ, R8, 0x2000, RZ, 0xc0, !PT ;  /* 0x0000200008ff7812 */ /* 0x000fe2000782c0ff */
[----:B------:R4:W-:Y:S04]  /*2ce50*/  STL [R1+0x14c], R11 ;  /* 0x00014c0b01007387 */ /* 0x0009e80000100800 */
[----:B------:R1:W-:Y:S01]  /*2ce60*/  STL [R1+0x150], R12 ;  /* 0x0001500c01007387 */ /* 0x0003e20000100800 */
[----:B----4-:R-:W-:-:S02]  /*2ce70*/  FSEL R11, R123, -INF , P1 ;  /* 0xff8000007b0b7808 */ /* 0x010fc40000800000 */
[----:B------:R-:W-:-:S04]  /*2ce80*/  LOP3.LUT P1, RZ, R8, 0x1000, RZ, 0xc0, !PT ;  /* 0x0000100008ff7812 */ /* 0x000fc8000782c0ff */
[----:B-1----:R-:W-:Y:S02]  /*2ce90*/  FSEL R12, R124, -INF , P1 ;  /* 0xff8000007c0c7808 */ /* 0x002fe40000800000 */
[----:B------:R-:W-:Y:S01]  /*2cea0*/  LOP3.LUT P1, RZ, R8, 0x800, RZ, 0xc0, !PT ;  /* 0x0000080008ff7812 */ /* 0x000fe2000782c0ff */
[----:B------:R1:W-:Y:S01]  /*2ceb0*/  STL [R1+0x154], R11 ;  /* 0x0001540b01007387 */ /* 0x0003e20000100800 */
[----:B------:R-:W-:-:S03]  /*2cec0*/  LOP3.LUT P2, RZ, R125, 0x1, RZ, 0xc0, !PT ;  /* 0x000000017dff7812 */ /* 0x000fc6000784c0ff */
[----:B------:R2:W-:Y:S01]  /*2ced0*/  STL [R1+0x158], R12 ;  /* 0x0001580c01007387 */ /* 0x0005e20000100800 */
[----:B-1----:R-:W-:Y:S02]  /*2cee0*/  FSEL R11, R121, -INF , P1 ;  /* 0xff800000790b7808 */ /* 0x002fe40000800000 */
[----:B------:R-:W-:-:S03]  /*2cef0*/  LOP3.LUT P1, RZ, R8, 0x400, RZ, 0xc0, !PT ;  /* 0x0000040008ff7812 */ /* 0x000fc6000782c0ff */
[----:B------:R1:W-:Y:S01]  /*2cf00*/  STL [R1+0x15c], R11 ;  /* 0x00015c0b01007387 */ /* 0x0003e20000100800 */
[----:B--2---:R-:W-:-:S05]  /*2cf10*/  FSEL R12, R96, -INF , P1 ;  /* 0xff800000600c7808 */ /* 0x004fca0000800000 */
[----:B------:R2:W-:Y:S01]  /*2cf20*/  STL [R1+0x1b0], R12 ;  /* 0x0001b00c01007387 */ /* 0x0005e20000100800 */
[----:B-1----:R-:W-:Y:S02]  /*2cf30*/  FSEL R11, R91, -INF , P2 ;  /* 0xff8000005b0b7808 */ /* 0x002fe40001000000 */
[----:B------:R-:W-:-:S04]  /*2cf40*/  LOP3.LUT P2, RZ, R8, 0x200, RZ, 0xc0, !PT ;  /* 0x0000020008ff7812 */ /* 0x000fc8000784c0ff */
[----:B--2---:R-:W-:Y:S02]  /*2cf50*/  FSEL R12, R87, -INF , P2 ;  /* 0xff800000570c7808 */ /* 0x004fe40001000000 */
[C---:B------:R-:W-:Y:S01]  /*2cf60*/  LOP3.LUT P2, RZ, R8.reuse, 0x100, RZ, 0xc0, !PT ;  /* 0x0000010008ff7812 */ /* 0x040fe2000784c0ff */
[----:B------:R1:W-:Y:S04]  /*2cf70*/  STL [R1+0x1b4], R11 ;  /* 0x0001b40b01007387 */ /* 0x0003e80000100800 */
        /* <DEDUP_REMOVED lines=16> */
[----:B------:R-:W-:Y:S01]  /*2d080*/  LOP3.LUT P2, RZ, R8, 0x4, RZ, 0xc0, !PT ;  /* 0x0000000408ff7812 */ /* 0x000fe2000784c0ff */
[----:B------:R1:W-:Y:S04]  /*2d090*/  STL [R1+0x1cc], R11 ;  /* 0x0001cc0b01007387 */ /* 0x0003e80000100800 */
[----:B------:R-:W-:Y:S04]  /*2d0a0*/  STL [R1+0x1d0], R12 ;  /* 0x0001d00c01007387 */ /* 0x000fe80000100800 */
[----:B------:R-:W2:Y:S01]  /*2d0b0*/  LDL.LU R121, [R1+0x388] ;  /* 0x0003880001797983 */ /* 0x000ea20000300800 */
[----:B-1----:R-:W-:-:S03]  /*2d0c0*/  FSEL R11, R71, -INF , P2 ;  /* 0xff800000470b7808 */ /* 0x002fc60001000000 */
[----:B------:R-:W2:Y:S04]  /*2d0d0*/  LDL.LU R22, [R1+0x360] ;  /* 0x0003600001167983 */ /* 0x000ea80000300800 */
[----:B------:R1:W-:Y:S04]  /*2d0e0*/  STL [R1+0x1d4], R11 ;  /* 0x0001d40b01007387 */ /* 0x0003e80000100800 */
[----:B------:R-:W3:Y:S04]  /*2d0f0*/  LDL.LU R24, [R1+0x38c] ;  /* 0x00038c0001187983 */ /* 0x000ee80000300800 */
[----:B-1----:R-:W3:Y:S04]  /*2d100*/  LDL.LU R11, [R1+0x364] ;  /* 0x00036400010b7983 */ /* 0x002ee80000300800 */
[----:B------:R-:W4:Y:S04]  /*2d110*/  LDL.LU R12, [R1+0x548] ;  /* 0x00054800010c7983 */ /* 0x000f280000300800 */
[----:B------:R-:W4:Y:S04]  /*2d120*/  LDL.LU R113, [R1+0x540] ;  /* 0x0005400001717983 */ /* 0x000f280000300800 */
        /* <DEDUP_REMOVED lines=9> */
[----:B------:R-:W3:Y:S01]  /*2d1c0*/  LDL.LU R124, [R1+0x34c] ;  /* 0x00034c00017c7983 */ /* 0x000ee20000300800 */
[----:B------:R-:W-:-:S04]  /*2d1d0*/  LOP3.LUT P2, RZ, R8, 0x2, RZ, 0xc0, !PT ;  /* 0x0000000208ff7812 */ /* 0x000fc8000784c0ff */
[----:B------:R-:W-:Y:S02]  /*2d1e0*/  FSEL R67, R67, -INF , P2 ;  /* 0xff80000043437808 */ /* 0x000fe40001000000 */
[----:B------:R-:W-:-:S04]  /*2d1f0*/  LOP3.LUT P2, RZ, R8, 0x1, RZ, 0xc0, !PT ;  /* 0x0000000108ff7812 */ /* 0x000fc8000784c0ff */
[----:B------:R-:W-:Y:S02]  /*2d200*/  FSEL R26, R26, -INF , P2 ;  /* 0xff8000001a1a7808 */ /* 0x000fe40001000000 */
[----:B------:R-:W-:-:S04]  /*2d210*/  LOP3.LUT P2, RZ, R125, 0x80000000, RZ, 0xc0, !PT ;  /* 0x800000007dff7812 */ /* 0x000fc8000784c0ff */
[----:B------:R-:W-:Y:S02]  /*2d220*/  FSEL R8, R23, -INF , P2 ;  /* 0xff80000017087808 */ /* 0x000fe40001000000 */
[----:B------:R-:W-:Y:S02]  /*2d230*/  LOP3.LUT P2, RZ, R125, 0x40000000, RZ, 0xc0, !PT ;  /* 0x400000007dff7812 */ /* 0x000fe4000784c0ff */
[----:B------:R-:W-:Y:S02]  /*2d240*/  FSETP.GEU.AND P3, PT, |R58|, 1.175494350822287508e-38, PT ;  /* 0x008000003a00780b */ /* 0x000fe40003f6e200 */
[----:B------:R-:W-:Y:S01]  /*2d250*/  FSEL R21, R21, -INF , P2 ;  /* 0xff80000015157808 */ /* 0x000fe20001000000 */
[----:B------:R-:W-:Y:S01]  /*2d260*/  STL [R1+0x1d8], R67 ;  /* 0x0001d84301007387 */ /* 0x000fe20000100800 */
[----:B------:R-:W-:-:S03]  /*2d270*/  LOP3.LUT P2, RZ, R125, 0x20000000, RZ, 0xc0, !PT ;  /* 0x200000007dff7812 */ /* 0x000fc6000784c0ff */
[----:B------:R-:W-:Y:S01]  /*2d280*/  STL [R1+0x138], R26 ;  /* 0x0001381a01007387 */ /* 0x000fe20000100800 */
[----:B------:R-:W-:-:S03]  /*2d290*/  @P4 FMUL R104, R104, 0.25 ;  /* 0x3e80000068684820 */ /* 0x000fc60000400000 */
[----:B------:R1:W-:Y:S01]  /*2d2a0*/  STL [R1+0x13c], R8 ;  /* 0x00013c0801007387 */ /* 0x0003e20000100800 */
        /* <DEDUP_REMOVED lines=8> */
[----:B-1----:R-:W-:Y:S02]  /*2d330*/  FSEL R8, R20, -INF , P2 ;  /* 0xff80000014087808 */ /* 0x002fe40001000000 */
[----:B------:R-:W-:-:S02]  /*2d340*/  LOP3.LUT P2, RZ, R125, 0x10000000, RZ, 0xc0, !PT ;  /* 0x100000007dff7812 */ /* 0x000fc4000784c0ff */
[----:B------:R-:W-:Y:S02]  /*2d350*/  FSETP.GEU.AND P4, PT, R27, 1.175494350822287508e-38, PT ;  /* 0x008000001b00780b */ /* 0x000fe40003f8e000 */
[----:B------:R-:W-:Y:S01]  /*2d360*/  LOP3.LUT P1, RZ, R125, 0x2, RZ, 0xc0, !PT ;  /* 0x000000027dff7812 */ /* 0x000fe2000782c0ff */
[----:B------:R-:W-:Y:S01]  /*2d370*/  STL [R1+0x140], R21 ;  /* 0x0001401501007387 */ /* 0x000fe20000100800 */
[----:B------:R-:W-:Y:S01]  /*2d380*/  FSEL R10, R10, -INF , P2 ;  /* 0xff8000000a0a7808 */ /* 0x000fe20001000000 */
[----:B------:R-:W-:Y:S01]  /*2d390*/  @!P3 FMUL R104, R104, 16777216 ;  /* 0x4b8000006868b820 */ /* 0x000fe20000400000 */
[----:B------:R-:W-:Y:S01]  /*2d3a0*/  FSEL R19, R19, R27, !P4 ;  /* 0x0000001b13137208 */ /* 0x000fe20006000000 */
[----:B------:R1:W-:Y:S01]  /*2d3b0*/  STL [R1+0x144], R8 ;  /* 0x0001440801007387 */ /* 0x0003e20000100800 */
[----:B------:R-:W-:Y:S01]  /*2d3c0*/  FSETP.GEU.AND P6, PT, |R27|, 1.175494350822287508e-38, PT ;  /* 0x008000001b00780b */ /* 0x000fe20003fce200 */
        /* <DEDUP_REMOVED lines=8> */
[----:B------:R-:W-:Y:S01]  /*2d450*/  LOP3.LUT P0, RZ, R125, 0x8, RZ, 0xc0, !PT ;  /* 0x000000087dff7812 */ /* 0x000fe2000780c0ff */
[----:B------:R-:W-:Y:S01]  /*2d460*/  @P5 FMUL R100, R100, 0.25 ;  /* 0x3e80000064645820 */ /* 0x000fe20000400000 */
[----:B-1----:R-:W-:Y:S01]  /*2d470*/  FSEL R8, R9, -INF , P1 ;  /* 0xff80000009087808 */ /* 0x002fe20000800000 */
        /* <DEDUP_REMOVED lines=8> */
[C---:B------:R-:W-:Y:S01]  /*2d500*/  LOP3.LUT P3, RZ, R125.reuse, 0x20, RZ, 0xc0, !PT ;  /* 0x000000207dff7812 */ /* 0x040fe2000786c0ff */
[----:B------:R1:W-:Y:S01]  /*2d510*/  STL [R1+0x148], R10 ;  /* 0x0001480a01007387 */ /* 0x0003e20000100800 */
[----:B------:R-:W-:-:S02]  /*2d520*/  LOP3.LUT P5, RZ, R125, 0x40, RZ, 0xc0, !PT ;  /* 0x000000407dff7812 */ /* 0x000fc400078ac0ff */
[----:B------:R-:W-:Y:S01]  /*2d530*/  FSEL R9, R13, -INF , P3 ;  /* 0xff8000000d097808 */ /* 0x000fe20001800000 */
[----:B------:R0:W-:Y:S01]  /*2d540*/  STL [R1+0x134], R8 ;  /* 0x0001340801007387 */ /* 0x0001e20000100800 */
[----:B-1----:R-:W-:Y:S02]  /*2d550*/  FSEL R10, R14, -INF , P0 ;  /* 0xff8000000e0a7808 */ /* 0x002fe40000000000 */
[----:B0-----:R-:W-:-:S03]  /*2d560*/  FSEL R8, R15, -INF , P5 ;  /* 0xff8000000f087808 */ /* 0x001fc60002800000 */
[----:B------:R4:W-:Y:S04]  /*2d570*/  STL [R1+0x130], R10 ;  /* 0x0001300a01007387 */ /* 0x0009e80000100800 */
[----:B------:R-:W-:Y:S04]  /*2d580*/  STL [R1+0x12c], R9 ;  /* 0x00012c0901007387 */ /* 0x000fe80000100800 */
[----:B------:R-:W-:Y:S01]  /*2d590*/  STL [R1+0xb4], R8 ;  /* 0x0000b40801007387 */ /* 0x000fe20000100800 */
[----:B----4-:R-:W-:Y:S02]  /*2d5a0*/  F2FP.F16.F32.PACK_AB R10, R12, R113 ;  /* 0x000000710c0a723e */ /* 0x010fe400000000ff */
[----:B--2---:R-:W-:-:S02]  /*2d5b0*/  F2FP.F16.F32.PACK_AB R12, R116, R117 ;  /* 0x00000075740c723e */ /* 0x004fc400000000ff */
[----:B------:R-:W2:Y:S04]  /*2d5c0*/  LDL.LU R116, [R1+0x2f8] ;  /* 0x0002f80001747983 */ /* 0x000ea80000300800 */
[----:B------:R-:W2:Y:S01]  /*2d5d0*/  LDL.LU R117, [R1+0x2e4] ;  /* 0x0002e40001757983 */ /* 0x000ea20000300800 */
[----:B---3--:R-:W-:-:S03]  /*2d5e0*/  F2FP.F16.F32.PACK_AB R13, R119, R118 ;  /* 0x00000076770d723e */ /* 0x008fc600000000ff */
[----:B------:R-:W3:Y:S04]  /*2d5f0*/  LDL.LU R119, [R1+0x2fc] ;  /* 0x0002fc0001777983 */ /* 0x000ee80000300800 */
[----:B------:R-:W3:Y:S01]  /*2d600*/  LDL.LU R118, [R1+0x2f4] ;  /* 0x0002f40001767983 */ /* 0x000ee20000300800 */
[----:B------:R-:W-:-:S03]  /*2d610*/  F2FP.F16.F32.PACK_AB R14, R120, R122 ;  /* 0x0000007a780e723e */ /* 0x000fc600000000ff */
[----:B------:R-:W4:Y:S04]  /*2d620*/  LDL.LU R120, [R1+0x314] ;  /* 0x0003140001787983 */ /* 0x000f280000300800 */
[----:B------:R-:W4:Y:S01]  /*2d630*/  LDL.LU R122, [R1+0x304] ;  /* 0x00030400017a7983 */ /* 0x000f220000300800 */
[----:B------:R-:W-:-:S03]  /*2d640*/  F2FP.F16.F32.PACK_AB R15, R123, R124 ;  /* 0x0000007c7b0f723e */ /* 0x000fc600000000ff */
[----:B------:R-:W4:Y:S04]  /*2d650*/  LDL.LU R123, [R1+0x31c] ;  /* 0x00031c00017b7983 */ /* 0x000f280000300800 */
[----:B------:R-:W4:Y:S01]  /*2d660*/  LDL.LU R124, [R1+0x310] ;  /* 0x00031000017c7983 */ /* 0x000f220000300800 */
[----:B------:R-:W-:-:S03]  /*2d670*/  @!P6 FMUL R27, R27, 16777216 ;  /* 0x4b8000001b1be820 */ /* 0x000fc60000400000 */
[----:B------:R0:W-:Y:S03]  /*2d680*/  STSM.16.M88.4 [R3], R4 ;  /* 0x0000000403007844 */ /* 0x0001e60000000200 */
[----:B------:R-:W1:Y:S08]  /*2d690*/  MUFU.RCP R27, R27 ;  /* 0x0000001b001b7308 */ /* 0x000e700000001000 */
[----:B0-----:R-:W0:Y:S01]  /*2d6a0*/  MUFU.RCP R5, R58 ;  /* 0x0000003a00057308 */ /* 0x001e220000001000 */
[----:B------:R-:W-:-:S04]  /*2d6b0*/  IADD3 R4, PT, PT, R19, -0x3f3504f3, RZ ;  /* 0xc0cafb0d13047810 */ /* 0x000fc80007ffe0ff */
[----:B------:R-:W-:Y:S01]  /*2d6c0*/  LOP3.LUT R4, R4, 0xff800000, RZ, 0xc0, !PT ;  /* 0xff80000004047812 */ /* 0x000fe200078ec0ff */
[----:B------:R-:W-:Y:S01]  /*2d6d0*/  @!P6 FMUL R17, R17, 16777216 ;  /* 0x4b8000001111e820 */ /* 0x000fe20000400000 */
[----:B------:R-:W-:-:S03]  /*2d6e0*/  FSETP.NEU.AND P0, PT, R63, RZ, PT ;  /* 0x000000ff3f00720b */ /* 0x000fc60003f0d000 */
[----:B-1----:R-:W-:Y:S01]  /*2d6f0*/  FMUL R63, R27, R17 ;  /* 0x000000111b3f7220 */ /* 0x002fe20000400000 */
[----:B------:R-:W-:Y:S02]  /*2d700*/  IMAD.MOV.U32 R17, RZ, RZ, 0x3dc6b27f ;  /* 0x3dc6b27fff117424 */ /* 0x000fe400078e00ff */
        /* <DEDUP_REMOVED lines=19> */
[----:B------:R-:W-:-:S03]  /*2d840*/  LOP3.LUT P2, RZ, R125, 0x8000000, RZ, 0xc0, !PT ;  /* 0x080000007dff7812 */ /* 0x000fc6000784c0ff */
[----:B------:R-:W-:Y:S01]  /*2d850*/  FMUL R6, R5, R6 ;  /* 0x0000000605067220 */ /* 0x000fe20000400000 */
[----:B------:R-:W-:Y:S02]  /*2d860*/  FSEL R67, RZ, -23, P2 ;  /* 0xc1b80000ff437808 */ /* 0x000fe40001000000 */
[----:B------:R-:W-:Y:S01]  /*2d870*/  ISETP.GE.U32.AND P2, PT, R19, 0x7f800000, PT ;  /* 0x7f8000001300780c */ /* 0x000fe20003f46070 */
[C---:B------:R-:W-:Y:S01]  /*2d880*/  FMUL R6, R5.reuse, R6 ;  /* 0x0000000605067220 */ /* 0x040fe20000400000 */
[----:B------:R-:W-:Y:S02]  /*2d890*/  FSEL R20, RZ, -23, P4 ;  /* 0xc1b80000ff147808 */ /* 0x000fe40002000000 */
[----:B------:R-:W-:Y:S01]  /*2d8a0*/  I2FP.F32.S32 R4, R4 ;  /* 0x0000000400047245 */ /* 0x000fe20000201400 */
[----:B------:R-:W-:Y:S01]  /*2d8b0*/  FFMA.FTZ R6, R5, 1.4426950216293334961, R6 ;  /* 0x3fb8aa3b05067823 */ /* 0x000fe20000010006 */
[----:B------:R-:W-:-:S03]  /*2d8c0*/  SHF.R.U32.HI R5, RZ, 0x1, R112 ;  /* 0x00000001ff057819 */ /* 0x000fc60000011670 */
[----:B------:R-:W-:Y:S01]  /*2d8d0*/  FFMA.FTZ R4, R4, 1.1920928955078125e-07, R20 ;  /* 0x3400000004047823 */ /* 0x000fe20000010014 */
[----:B------:R-:W-:-:S03]  /*2d8e0*/  LOP3.LUT R5, R5, 0xc, RZ, 0xc0, !PT ;  /* 0x0000000c05057812 */ /* 0x000fc600078ec0ff */
[----:B------:R-:W-:Y:S01]  /*2d8f0*/  FADD R6, R4, R6 ;  /* 0x0000000604067221 */ /* 0x000fe20000000000 */
[----:B------:R-:W-:Y:S01]  /*2d900*/  IADD3 R5, PT, PT, R110, UR6, R5 ;  /* 0x000000066e057c10 */ /* 0x000fe2000fffe005 */
[----:B------:R-:W-:Y:S01]  /*2d910*/  @P2 IMAD.MOV.U32 R4, RZ, RZ, 0x7f800000 ;  /* 0x7f800000ff042424 */ /* 0x000fe200078e00ff */
[----:B------:R-:W-:Y:S02]  /*2d920*/  LOP3.LUT P5, RZ, R125, 0x80, RZ, 0xc0, !PT ;  /* 0x000000807dff7812 */ /* 0x000fe400078ac0ff */
[----:B------:R-:W-:Y:S01]  /*2d930*/  F2FP.F16.F32.PACK_AB R9, R24, R11 ;  /* 0x0000000b1809723e */ /* 0x000fe200000000ff */
[----:B------:R0:W-:Y:S01]  /*2d940*/  STL [R1+0x94], R5 ;  /* 0x0000940501007387 */ /* 0x0001e20000100800 */
[----:B------:R-:W-:Y:S01]  /*2d950*/  @P2 FFMA.FTZ R6, R19, R4, +INF ;  /* 0x7f80000013062423 */ /* 0x000fe20000010004 */
[----:B------:R-:W-:Y:S02]  /*2d960*/  F2FP.F16.F32.PACK_AB R8, R121, R22 ;  /* 0x000000167908723e */ /* 0x000fe400000000ff */
[----:B------:R-:W-:Y:S01]  /*2d970*/  F2FP.F16.F32.PACK_AB R11, R115, R114 ;  /* 0x00000072730b723e */ /* 0x000fe200000000ff */
[----:B------:R-:W-:Y:S01]  /*2d980*/  @!P6 FMUL R100, R100, 16777216 ;  /* 0x4b8000006464e820 */ /* 0x000fe20000400000 */
[----:B------:R-:W-:Y:S01]  /*2d990*/  STL [R1+0x4], R6 ;  /* 0x0000040601007387 */ /* 0x000fe20000100800 */
[----:B0-----:R-:W-:Y:S01]  /*2d9a0*/  FSEL R5, R18, -INF , P5 ;  /* 0xff80000012057808 */ /* 0x001fe20002800000 */
[----:B------:R-:W-:Y:S01]  /*2d9b0*/  @!P6 FMUL R98, R98, 16777216 ;  /* 0x4b8000006262e820 */ /* 0x000fe20000400000 */
[----:B------:R-:W-:Y:S01]  /*2d9c0*/  @!P6 FMUL R99, R99, 16777216 ;  /* 0x4b8000006363e820 */ /* 0x000fe20000400000 */
[----:B------:R-:W-:Y:S01]  /*2d9d0*/  @!P6 FMUL R97, R97, 16777216 ;  /* 0x4b8000006161e820 */ /* 0x000fe20000400000 */
[----:B------:R-:W-:Y:S01]  /*2d9e0*/  @!P6 FMUL R64, R64, 16777216 ;  /* 0x4b8000004040e820 */ /* 0x000fe20000400000 */
[----:B------:R-:W-:Y:S01]  /*2d9f0*/  @!P6 FMUL R62, R62, 16777216 ;  /* 0x4b8000003e3ee820 */ /* 0x000fe20000400000 */
[----:B------:R-:W-:Y:S01]  /*2da00*/  @!P6 FMUL R65, R65, 16777216 ;  /* 0x4b8000004141e820 */ /* 0x000fe20000400000 */
[----:B------:R-:W-:Y:S01]  /*2da10*/  STL [R1+0x80], R5 ;  /* 0x0000800501007387 */ /* 0x000fe20000100800 */
[----:B------:R-:W-:-:S03]  /*2da20*/  FMUL R100, R27, R100 ;  /* 0x000000641b647220 */ /* 0x000fc60000400000 */
[----:B------:R0:W-:Y:S01]  /*2da30*/  STSM.16.M88.4 [R3+0x100], R8 ;  /* 0x0001000803007844 */ /* 0x0001e20000000200 */
[----:B------:R-:W-:-:S03]  /*2da40*/  FMUL R98, R27, R98 ;  /* 0x000000621b627220 */ /* 0x000fc60000400000 */
[----:B------:R-:W4:Y:S01]  /*2da50*/  LDL.LU R18, [R1+0x198] ;  /* 0x0001980001127983 */ /* 0x000f220000300800 */
[C---:B------:R-:W-:Y:S01]  /*2da60*/  FMUL R99, R27.reuse, R99 ;  /* 0x000000631b637220 */ /* 0x040fe20000400000 */
[C---:B------:R-:W-:Y:S01]  /*2da70*/  FMUL R97, R27.reuse, R97 ;  /* 0x000000611b617220 */ /* 0x040fe20000400000 */
[C---:B------:R-:W-:Y:S01]  /*2da80*/  FMUL R64, R27.reuse, R64 ;  /* 0x000000401b407220 */ /* 0x040fe20000400000 */
[C---:B------:R-:W-:Y:S01]  /*2da90*/  FMUL R62, R27.reuse, R62 ;  /* 0x0000003e1b3e7220 */ /* 0x040fe20000400000 */
[----:B------:R-:W-:Y:S01]  /*2daa0*/  FMUL R65, R27, R65 ;  /* 0x000000411b417220 */ /* 0x000fe20000400000 */
[----:B------:R-:W-:Y:S01]  /*2dab0*/  FSETP.NEU.AND P1, PT, R25, RZ, PT ;  /* 0x000000ff1900720b */ /* 0x000fe20003f2d000 */
[----:B0-----:R-:W4:Y:S04]  /*2dac0*/  LDL.LU R8, [R1+0x190] ;  /* 0x0001900001087983 */ /* 0x001f280000300800 */
[----:B------:R-:W4:Y:S04]  /*2dad0*/  LDL.LU R20, [R1+0x19c] ;  /* 0x00019c0001147983 */ /* 0x000f280000300800 */
[----:B------:R-:W4:Y:S04]  /*2dae0*/  LDL.LU R9, [R1+0x194] ;  /* 0x0001940001097983 */ /* 0x000f280000300800 */
[----:B------:R-:W4:Y:S04]  /*2daf0*/  LDL.LU R27, [R1+0x2c4] ;  /* 0x0002c400011b7983 */ /* 0x000f280000300800 */
[----:B------:R-:W4:Y:S04]  /*2db00*/  LDL.LU R10, [R1+0x2c0] ;  /* 0x0002c000010a7983 */ /* 0x000f280000300800 */
[----:B------:R-:W4:Y:S04]  /*2db10*/  LDL.LU R16, [R1+0x2cc] ;  /* 0x0002cc0001107983 */ /* 0x000f280000300800 */
[----:B------:R-:W4:Y:S04]  /*2db20*/  LDL.LU R11, [R1+0x2c8] ;  /* 0x0002c800010b7983 */ /* 0x000f280000300800 */
[----:B------:R0:W-:Y:S04]  /*2db30*/  STSM.16.M88.4 [R3+0x200], R12 ;  /* 0x0002000c03007844 */ /* 0x0001e80000000200 */
[----:B------:R-:W4:Y:S01]  /*2db40*/  LDL.LU R25, [R1+0x124] ;  /* 0x0001240001197983 */ /* 0x000f220000300800 */
[----:B------:R-:W-:-:S03]  /*2db50*/  IADD3 R71, PT, PT, R37, -0x3f3504f3, RZ ;  /* 0xc0cafb0d25477810 */ /* 0x000fc60007ffe0ff */
[----:B0-----:R-:W4:Y:S04]  /*2db60*/  LDL.LU R12, [R1+0x11c] ;  /* 0x00011c00010c7983 */ /* 0x001f280000300800 */
        /* <DEDUP_REMOVED lines=8> */
[----:B------:R-:W-:-:S03]  /*2dbf0*/  LOP3.LUT R71, R71, 0xff800000, RZ, 0xc0, !PT ;  /* 0xff80000047477812 */ /* 0x000fc600078ec0ff */
[----:B------:R-:W4:Y:S04]  /*2dc00*/  LDL.LU R77, [R1+0xe8] ;  /* 0x0000e800014d7983 */ /* 0x000f280000300800 */
[----:B------:R-:W4:Y:S04]  /*2dc10*/  LDL.LU R79, [R1+0xe4] ;  /* 0x0000e400014f7983 */ /* 0x000f280000300800 */
[----:B------:R-:W4:Y:S04]  /*2dc20*/  LDL.LU R84, [R1+0x104] ;  /* 0x0001040001547983 */ /* 0x000f280000300800 */
[----:B------:R-:W4:Y:S01]  /*2dc30*/  LDL.LU R85, [R1+0xfc] ;  /* 0x0000fc0001557983 */ /* 0x000f220000300800 */
[----:B------:R-:W-:-:S03]  /*2dc40*/  I2FP.F32.S32 R4, R71 ;  /* 0x0000004700047245 */ /* 0x000fc60000201400 */
[----:B------:R-:W4:Y:S04]  /*2dc50*/  LDL.LU R87, [R1+0x108] ;  /* 0x0001080001577983 */ /* 0x000f280000300800 */
[----:B------:R-:W4:Y:S04]  /*2dc60*/  LDL.LU R91, [R1+0x100] ;  /* 0x00010000015b7983 */ /* 0x000f280000300800 */
[----:B------:R-:W4:Y:S04]  /*2dc70*/  LDL.LU R96, [R1+0xa0] ;  /* 0x0000a00001607983 */ /* 0x000f280000300800 */
[----:B------:R-:W4:Y:S04]  /*2dc80*/  LDL.LU R121, [R1+0x98] ;  /* 0x0000980001797983 */ /* 0x000f280000300800 */
[----:B------:R-:W4:Y:S01]  /*2dc90*/  LDL.LU R22, [R1+0xa4] ;  /* 0x0000a40001167983 */ /* 0x000f220000300800 */
[----:B------:R-:W-:-:S03]  /*2dca0*/  FFMA.FTZ R67, R4, 1.1920928955078125e-07, R67 ;  /* 0x3400000004437823 */ /* 0x000fc60000010043 */
[----:B------:R-:W4:Y:S04]  /*2dcb0*/  LDL.LU R24, [R1+0x9c] ;  /* 0x00009c0001187983 */ /* 0x000f280000300800 */
[----:B------:R-:W4:Y:S04]  /*2dcc0*/  LDL.LU R110, [R1+0xc4] ;  /* 0x0000c400016e7983 */ /* 0x000f280000300800 */
[----:B------:R-:W4:Y:S04]  /*2dcd0*/  LDL.LU R113, [R1+0xbc] ;  /* 0x0000bc0001717983 */ /* 0x000f280000300800 */
[----:B------:R-:W4:Y:S01]  /*2dce0*/  LDL.LU R115, [R1+0xc8] ;  /* 0x0000c80001737983 */ /* 0x000f220000300800 */
[----:B--2---:R-:W-:-:S03]  /*2dcf0*/  F2FP.F16.F32.PACK_AB R4, R116, R117 ;  /* 0x000000757404723e */ /* 0x004fc600000000ff */
[----:B------:R-:W2:Y:S04]  /*2dd00*/  LDL.LU R114, [R1+0xc0] ;  /* 0x0000c00001727983 */ /* 0x000ea80000300800 */
[----:B------:R-:W2:Y:S01]  /*2dd10*/  LDL.LU R116, [R1+0x54] ;  /* 0x0000540001747983 */ /* 0x000ea20000300800 */
[----:B---3--:R-:W-:-:S03]  /*2dd20*/  F2FP.F16.F32.PACK_AB R5, R119, R118 ;  /* 0x000000767705723e */ /* 0x008fc600000000ff */
[----:B------:R-:W3:Y:S04]  /*2dd30*/  LDL.LU R117, [R1+0x50] ;  /* 0x0000500001757983 */ /* 0x000ee80000300800 */
[----:B------:R-:W3:Y:S01]  /*2dd40*/  LDL.LU R119, [R1+0x5c] ;  /* 0x00005c0001777983 */ /* 0x000ee20000300800 */
[----:B----4-:R-:W-:-:S03]  /*2dd50*/  F2FP.F16.F32.PACK_AB R6, R120, R122 ;  /* 0x0000007a7806723e */ /* 0x010fc600000000ff */
[----:B------:R-:W4:Y:S04]  /*2dd60*/  LDL.LU R118, [R1+0x58] ;  /* 0x0000580001767983 */ /* 0x000f280000300800 */
[----:B------:R-:W4:Y:S01]  /*2dd70*/  LDL.LU R120, [R1+0x78] ;  /* 0x0000780001787983 */ /* 0x000f220000300800 */
[----:B------:R-:W-:-:S03]  /*2dd80*/  F2FP.F16.F32.PACK_AB R7, R123, R124 ;  /* 0x0000007c7b07723e */ /* 0x000fc600000000ff */
[----:B------:R-:W4:Y:S04]  /*2dd90*/  LDL.LU R122, [R1+0x70] ;  /* 0x00007000017a7983 */ /* 0x000f280000300800 */
[----:B------:R-:W4:Y:S04]  /*2dda0*/  LDL.LU R123, [R1+0x7c] ;  /* 0x00007c00017b7983 */ /* 0x000f280000300800 */
[----:B------:R-:W4:Y:S01]  /*2ddb0*/  LDL.LU R124, [R1+0x74] ;  /* 0x00007400017c7983 */ /* 0x000f220000300800 */
[----:B------:R-:W-:-:S04]  /*2ddc0*/  IMAD.IADD R71, R37, 0x1, -R71 ;  /* 0x0000000125477824 */ /* 0x000fc800078e0a47 */
[----:B------:R-:W-:Y:S01]  /*2ddd0*/  FADD R71, R71, -1 ;  /* 0xbf80000047477421 */ /* 0x000fe20000000000 */
[----:B------:R0:W-:Y:S01]  /*2dde0*/  STSM.16.M88.4 [R3+0x300], R4 ;  /* 0x0003000403007844 */ /* 0x0001e20000000200 */
[----:B------:R-:W-:Y:S02]  /*2ddf0*/  FSETP.NEU.AND P2, PT, R19, RZ, PT ;  /* 0x000000ff1300720b */ /* 0x000fe40003f4d000 */
[----:B------:R-:W-:Y:S02]  /*2de00*/  LOP3.LUT P5, RZ, R125, 0x10, RZ, 0xc0, !PT ;  /* 0x000000107dff7812 */ /* 0x000fe400078ac0ff */
[----:B0-----:R-:W-:Y:S02]  /*2de10*/  F2FP.F16.F32.PACK_AB R5, R90, R88 ;  /* 0x000000585a05723e */ /* 0x001fe400000000ff */
[----:B------:R-:W-:Y:S02]  /*2de20*/  F2FP.F16.F32.PACK_AB R6, R93, R92 ;  /* 0x0000005c5d06723e */ /* 0x000fe400000000ff */
[----:B------:R-:W-:-:S02]  /*2de30*/  F2FP.F16.F32.PACK_AB R7, R95, R94 ;  /* 0x0000005e5f07723e */ /* 0x000fc400000000ff */
[----:B------:R-:W-:Y:S01]  /*2de40*/  F2FP.F16.F32.PACK_AB R9, R20, R9 ;  /* 0x000000091409723e */ /* 0x000fe200000000ff */
[----:B------:R-:W-:-:S04]  /*2de50*/  FFMA.FTZ R20, R71, R17, -0.16845393180847167969 ;  /* 0xbe2c7f3047147423 */ /* 0x000fc80000010011 */
[----:B------:R-:W-:-:S04]  /*2de60*/  FFMA.FTZ R20, R71, R20, 0.1716887056827545166 ;  /* 0x3e2fcf2a47147423 */ /* 0x000fc80000010014 */
[----:B------:R-:W-:-:S04]  /*2de70*/  FFMA.FTZ R20, R71, R20, -0.17900948226451873779 ;  /* 0xbe374e4347147423 */ /* 0x000fc80000010014 */
[----:B------:R-:W-:Y:S01]  /*2de80*/  FFMA.FTZ R20, R71, R20, 0.20512372255325317383 ;  /* 0x3e520bf447147423 */ /* 0x000fe20000010014 */
[----:B------:R-:W-:Y:S02]  /*2de90*/  F2FP.F16.F32.PACK_AB R8, R18, R8 ;  /* 0x000000081208723e */ /* 0x000fe400000000ff */
[----:B------:R-:W-:Y:S01]  /*2dea0*/  F2FP.F16.F32.PACK_AB R10, R27, R10 ;  /* 0x0000000a1b0a723e */ /* 0x000fe200000000ff */
[----:B------:R-:W-:Y:S01]  /*2deb0*/  FFMA.FTZ R4, R71, R20, -0.24046532809734344482 ;  /* 0xbe763c8b47047423 */ /* 0x000fe20000010014 */
[----:B------:R-:W-:-:S03]  /*2dec0*/  F2FP.F16.F32.PACK_AB R11, R16, R11 ;  /* 0x0000000b100b723e */ /* 0x000fc600000000ff */
[----:B------:R-:W-:Y:S02]  /*2ded0*/  FFMA.FTZ R4, R71, R4, 0.28857114911079406738 ;  /* 0x3e93bf9947047423 */ /* 0x000fe40000010004 */
[----:B------:R-:W-:Y:S01]  /*2dee0*/  STSM.16.M88.4 [R3+0x400], R8 ;  /* 0x0004000803007844 */ /* 0x000fe20000000200 */
[----:B------:R-:W-:Y:S02]  /*2def0*/  F2FP.F16.F32.PACK_AB R12, R25, R12 ;  /* 0x0000000c190c723e */ /* 0x000fe400000000ff */
[----:B------:R-:W-:Y:S02]  /*2df00*/  F2FP.F16.F32.PACK_AB R13, R13, R14 ;  /* 0x0000000e0d0d723e */ /* 0x000fe400000000ff */
[----:B------:R-:W-:Y:S02]  /*2df10*/  F2FP.F16.F32.PACK_AB R14, R15, R21 ;  /* 0x000000150f0e723e */ /* 0x000fe400000000ff */
[----:B------:R-:W-:-:S05]  /*2df20*/  F2FP.F16.F32.PACK_AB R15, R23, R26 ;  /* 0x0000001a170f723e */ /* 0x000fca00000000ff */
[----:B------:R0:W-:Y:S01]  /*2df30*/  STSM.16.M88.4 [R3+0x500], R12 ;  /* 0x0005000c03007844 */ /* 0x0001e20000000200 */
[----:B------:R-:W-:Y:S02]  /*2df40*/  F2FP.F16.F32.PACK_AB R16, R72, R73 ;  /* 0x000000494810723e */ /* 0x000fe400000000ff */
[----:B------:R-:W-:Y:S01]  /*2df50*/  F2FP.F16.F32.PACK_AB R17, R77, R79 ;  /* 0x0000004f4d11723e */ /* 0x000fe200000000ff */
[----:B0-----:R-:W-:Y:S01]  /*2df60*/  FFMA.FTZ R12, R71, R4, -0.36067417263984680176 ;  /* 0xbeb8aa49470c7423 */ /* 0x001fe20000010004 */
[----:B------:R-:W-:Y:S02]  /*2df70*/  F2FP.F16.F32.PACK_AB R18, R84, R85 ;  /* 0x000000555412723e */ /* 0x000fe400000000ff */
[----:B------:R-:W-:Y:S02]  /*2df80*/  F2FP.F16.F32.PACK_AB R4, R89, R86 ;  /* 0x000000565904723e */ /* 0x000fe400000000ff */
[----:B------:R-:W-:Y:S02]  /*2df90*/  F2FP.F16.F32.PACK_AB R19, R87, R91 ;  /* 0x0000005b5713723e */ /* 0x000fe400000000ff */
[----:B------:R-:W-:-:S03]  /*2dfa0*/  F2FP.F16.F32.PACK_AB R20, R96, R121 ;  /* 0x000000796014723e */ /* 0x000fc600000000ff */
[----:B------:R-:W-:Y:S01]  /*2dfb0*/  STSM.16.M88.4 [R3+0x600], R16 ;  /* 0x0006001003007844 */ /* 0x000fe20000000200 */
[----:B------:R-:W-:Y:S02]  /*2dfc0*/  F2FP.F16.F32.PACK_AB R21, R22, R24 ;  /* 0x000000181615723e */ /* 0x000fe400000000ff */
[----:B------:R-:W-:Y:S02]  /*2dfd0*/  F2FP.F16.F32.PACK_AB R22, R110, R113 ;  /* 0x000000716e16723e */ /* 0x000fe400000000ff */
[----:B--2---:R-:W-:Y:S02]  /*2dfe0*/  F2FP.F16.F32.PACK_AB R23, R115, R114 ;  /* 0x000000727317723e */ /* 0x004fe400000000ff */
[----:B---3--:R-:W-:-:S03]  /*2dff0*/  F2FP.F16.F32.PACK_AB R24, R116, R117 ;  /* 0x000000757418723e */ /* 0x008fc600000000ff */
[----:B------:R0:W-:Y:S01]  /*2e000*/  STSM.16.M88.4 [R3+0x700], R20 ;  /* 0x0007001403007844 */ /* 0x0001e20000000200 */
[----:B----4-:R-:W-:Y:S02]  /*2e010*/  F2FP.F16.F32.PACK_AB R25, R119, R118 ;  /* 0x000000767719723e */ /* 0x010fe400000000ff */
[----:B------:R-:W-:Y:S01]  /*2e020*/  F2FP.F16.F32.PACK_AB R26, R120, R122 ;  /* 0x0000007a781a723e */ /* 0x000fe200000000ff */
[----:B0-----:R-:W2:Y:S01]  /*2e030*/  LDL.LU R22, [R1+0x588] ;  /* 0x0005880001167983 */ /* 0x001ea20000300800 */
[----:B------:R-:W-:-:S05]  /*2e040*/  F2FP.F16.F32.PACK_AB R27, R123, R124 ;  /* 0x0000007c7b1b723e */ /* 0x000fca00000000ff */
[----:B------:R-:W-:Y:S04]  /*2e050*/  STSM.16.M88.4 [R3+0x800], R24 ;  /* 0x0008001803007844 */ /* 0x000fe80000000200 */
[----:B------:R0:W-:Y:S01]  /*2e060*/  STSM.16.M88.4 [R3+0x900], R4 ;  /* 0x0009000403007844 */ /* 0x0001e20000000200 */
[----:B------:R-:W-:Y:S02]  /*2e070*/  F2FP.F16.F32.PACK_AB R11, R83, R81 ;  /* 0x00000051530b723e */ /* 0x000fe400000000ff */
[----:B------:R-:W-:Y:S02]  /*2e080*/  F2FP.F16.F32.PACK_AB R10, R82, R80 ;  /* 0x00000050520a723e */ /* 0x000fe400000000ff */
[----:B------:R-:W-:Y:S02]  /*2e090*/  F2FP.F16.F32.PACK_AB R9, R78, R75 ;  /* 0x0000004b4e09723e */ /* 0x000fe400000000ff */
[----:B0-----:R-:W-:-:S05]  /*2e0a0*/  FSEL R4, R28, -INF , P5 ;  /* 0xff8000001c047808 */ /* 0x001fca0002800000 */
[----:B------:R0:W-:Y:S04]  /*2e0b0*/  STL [R1+0x50], R4 ;  /* 0x0000500401007387 */ /* 0x0001e80000100800 */
[----:B------:R-:W2:Y:S04]  /*2e0c0*/  LDL.LU R23, [R1+0x580] ;  /* 0x0005800001177983 */ /* 0x000ea80000300800 */
[----:B------:R-:W3:Y:S04]  /*2e0d0*/  LDL.LU R81, [R1+0x58c] ;  /* 0x00058c0001517983 */ /* 0x000ee80000300800 */
[----:B------:R-:W3:Y:S01]  /*2e0e0*/  LDL.LU R83, [R1+0x584] ;  /* 0x0005840001537983 */ /* 0x000ee20000300800 */
[----:B------:R-:W-:-:S03]  /*2e0f0*/  F2FP.F16.F32.PACK_AB R8, R76, R74 ;  /* 0x0000004a4c08723e */ /* 0x000fc600000000ff */
        /* <DEDUP_REMOVED lines=31> */
[----:B------:R-:W-:-:S03]  /*2e2f0*/  LOP3.LUT P5, RZ, R125, 0x4, RZ, 0xc0, !PT ;  /* 0x000000047dff7812 */ /* 0x000fc600078ac0ff */
[----:B------:R-:W4:Y:S04]  /*2e300*/  LDL.LU R120, [R1+0x30c] ;  /* 0x00030c0001787983 */ /* 0x000f280000300800 */
[----:B------:R-:W4:Y:S04]  /*2e310*/  LDL.LU R122, [R1+0x338] ;  /* 0x00033800017a7983 */ /* 0x000f280000300800 */
[----:B------:R-:W4:Y:S04]  /*2e320*/  LDL.LU R123, [R1+0x330] ;  /* 0x00033000017b7983 */ /* 0x000f280000300800 */
[----:B------:R-:W4:Y:S04]  /*2e330*/  LDL.LU R124, [R1+0x33c] ;  /* 0x00033c00017c7983 */ /* 0x000f280000300800 */
[----:B------:R-:W4:Y:S01]  /*2e340*/  LDL.LU R125, [R1+0x334] ;  /* 0x00033400017d7983 */ /* 0x000f220000300800 */
[----:B------:R-:W-:-:S04]  /*2e350*/  FFMA.FTZ R12, R71, R12, 0.48089820146560668945 ;  /* 0x3ef6384a470c7423 */ /* 0x000fc8000001000c */
[----:B------:R-:W-:-:S04]  /*2e360*/  FFMA.FTZ R12, R71, R12, -0.72134751081466674805 ;  /* 0xbf38aa3b470c7423 */ /* 0x000fc8000001000c */
[----:B------:R-:W-:-:S04]  /*2e370*/  FMUL R12, R71, R12 ;  /* 0x0000000c470c7220 */ /* 0x000fc80000400000 */
[----:B------:R-:W-:Y:S01]  /*2e380*/  FMUL R12, R71, R12 ;  /* 0x0000000c470c7220 */ /* 0x000fe20000400000 */
[----:B------:R-:W-:Y:S02]  /*2e390*/  F2FP.F16.F32.PACK_AB R13, R57, R56 ;  /* 0x00000038390d723e */ /* 0x000fe400000000ff */
[----:B------:R-:W-:Y:S01]  /*2e3a0*/  F2FP.F16.F32.PACK_AB R14, R69, R66 ;  /* 0x00000042450e723e */ /* 0x000fe200000000ff */
[----:B------:R-:W-:Y:S01]  /*2e3b0*/  FFMA.FTZ R71, R71, 1.4426950216293334961, R12 ;  /* 0x3fb8aa3b47477823 */ /* 0x000fe2000001000c */
[----:B------:R-:W-:Y:S02]  /*2e3c0*/  F2FP.F16.F32.PACK_AB R12, R55, R54 ;  /* 0x00000036370c723e */ /* 0x000fe400000000ff */
[----:B------:R-:W-:Y:S01]  /*2e3d0*/  F2FP.F16.F32.PACK_AB R15, R70, R68 ;  /* 0x00000044460f723e */ /* 0x000fe200000000ff */
[----:B------:R1:W-:Y:S01]  /*2e3e0*/  STSM.16.M88.4 [R3+0xa00], R8 ;  /* 0x000a000803007844 */ /* 0x0003e20000000200 */
[----:B------:R-:W-:Y:S02]  /*2e3f0*/  F2FP.F16.F32.PACK_AB R16, R47, R46 ;  /* 0x0000002e2f10723e */ /* 0x000fe400000000ff */
[----:B------:R-:W-:-:S02]  /*2e400*/  F2FP.F16.F32.PACK_AB R17, R49, R48 ;  /* 0x000000303111723e */ /* 0x000fc400000000ff */
[----:B------:R-:W-:Y:S02]  /*2e410*/  F2FP.F16.F32.PACK_AB R18, R51, R50 ;  /* 0x000000323312723e */ /* 0x000fe400000000ff */
[----:B------:R-:W-:Y:S01]  /*2e420*/  F2FP.F16.F32.PACK_AB R19, R53, R52 ;  /* 0x000000343513723e */ /* 0x000fe200000000ff */
[----:B------:R1:W-:Y:S01]  /*2e430*/  STSM.16.M88.4 [R3+0xb00], R12 ;  /* 0x000b000c03007844 */ /* 0x0003e20000000200 */
[----:B0-----:R-:W-:Y:S02]  /*2e440*/  F2FP.F16.F32.PACK_AB R4, R39, R38 ;  /* 0x000000262704723e */ /* 0x001fe400000000ff */
[----:B------:R-:W-:Y:S02]  /*2e450*/  F2FP.F16.F32.PACK_AB R5, R41, R40 ;  /* 0x000000282905723e */ /* 0x000fe400000000ff */
[----:B------:R-:W-:Y:S02]  /*2e460*/  F2FP.F16.F32.PACK_AB R6, R43, R42 ;  /* 0x0000002a2b06723e */ /* 0x000fe400000000ff */
[----:B------:R-:W-:-:S02]  /*2e470*/  F2FP.F16.F32.PACK_AB R7, R45, R44 ;  /* 0x0000002c2d07723e */ /* 0x000fc400000000ff */
[----:B-1----:R-:W-:Y:S02]  /*2e480*/  F2FP.F16.F32.PACK_AB R8, R34, R35 ;  /* 0x000000232208723e */ /* 0x002fe400000000ff */
[----:B------:R-:W-:Y:S02]  /*2e490*/  F2FP.F16.F32.PACK_AB R9, R32, R33 ;  /* 0x000000212009723e */ /* 0x000fe400000000ff */
[----:B------:R-:W-:Y:S02]  /*2e4a0*/  F2FP.F16.F32.PACK_AB R10, R30, R29 ;  /* 0x0000001d1e0a723e */ /* 0x000fe400000000ff */
[----:B------:R-:W-:Y:S02]  /*2e4b0*/  F2FP.F16.F32.PACK_AB R11, R36, R31 ;  /* 0x0000001f240b723e */ /* 0x000fe400000000ff */
[----:B------:R-:W-:Y:S02]  /*2e4c0*/  F2FP.F16.F32.PACK_AB R12, R64, R65 ;  /* 0x00000041400c723e */ /* 0x000fe400000000ff */
[----:B------:R-:W-:-:S02]  /*2e4d0*/  F2FP.F16.F32.PACK_AB R13, R63, R62 ;  /* 0x0000003e3f0d723e */ /* 0x000fc400000000ff */
[----:B------:R-:W-:Y:S02]  /*2e4e0*/  F2FP.F16.F32.PACK_AB R14, R60, R61 ;  /* 0x0000003d3c0e723e */ /* 0x000fe400000000ff */
[----:B------:R-:W-:Y:S01]  /*2e4f0*/  F2FP.F16.F32.PACK_AB R15, R58, R59 ;  /* 0x0000003b3a0f723e */ /* 0x000fe200000000ff */
[----:B------:R0:W-:Y:S04]  /*2e500*/  STSM.16.M88.4 [R3+0xc00], R16 ;  /* 0x000c001003007844 */ /* 0x0001e80000000200 */
[----:B------:R-:W-:Y:S04]  /*2e510*/  STSM.16.M88.4 [R3+0xd00], R4 ;  /* 0x000d000403007844 */ /* 0x000fe80000000200 */
[----:B------:R-:W-:Y:S04]  /*2e520*/  STSM.16.M88.4 [R3+0xe00], R8 ;  /* 0x000e000803007844 */ /* 0x000fe80000000200 */
[----:B------:R-:W-:Y:S01]  /*2e530*/  STSM.16.M88.4 [R3+0xf00], R12 ;  /* 0x000f000c03007844 */ /* 0x000fe20000000200 */
[----:B------:R-:W-:Y:S01]  /*2e540*/  ISETP.GE.U32.AND P4, PT, R37, 0x7f800000, PT ;  /* 0x7f8000002500780c */ /* 0x000fe20003f86070 */
[----:B------:R-:W-:Y:S01]  /*2e550*/  FADD R121, R67, R71 ;  /* 0x0000004743797221 */ /* 0x000fe20000000000 */
[----:B------:R-:W-:-:S11]  /*2e560*/  FSETP.NEU.AND P3, PT, R37, RZ, PT ;  /* 0x000000ff2500720b */ /* 0x000fd60003f6d000 */
[----:B0-----:R-:W-:-:S05]  /*2e570*/  @P4 MOV R16, 0x7f800000 ;  /* 0x7f80000000104802 */ /* 0x001fca0000000f00 */
[----:B------:R-:W-:Y:S01]  /*2e580*/  @P4 FFMA.FTZ R121, R37, R16, +INF ;  /* 0x7f80000025794423 */ /* 0x000fe20000010010 */
[----:B---3--:R-:W-:Y:S02]  /*2e590*/  F2FP.F16.F32.PACK_AB R69, R81, R83 ;  /* 0x000000535145723e */ /* 0x008fe400000000ff */
[----:B--2---:R-:W-:Y:S02]  /*2e5a0*/  F2FP.F16.F32.PACK_AB R68, R22, R23 ;  /* 0x000000171644723e */ /* 0x004fe400000000ff */
[----:B----4-:R-:W-:Y:S02]  /*2e5b0*/  F2FP.F16.F32.PACK_AB R70, R80, R82 ;  /* 0x000000525046723e */ /* 0x010fe400000000ff */
[----:B------:R-:W-:Y:S01]  /*2e5c0*/  F2FP.F16.F32.PACK_AB R71, R75, R78 ;  /* 0x0000004e4b47723e */ /* 0x000fe200000000ff */
[----:B------:R-:W-:Y:S01]  /*2e5d0*/  BAR.SYNC.DEFER_BLOCKING 0x0 ;  /* 0x0000000000007b1d */ /* 0x000fe20000010000 */
[----:B------:R-:W-:Y:S02]  /*2e5e0*/  F2FP.F16.F32.PACK_AB R72, R74, R72 ;  /* 0x000000484a48723e */ /* 0x000fe400000000ff */
[----:B------:R-:W-:-:S02]  /*2e5f0*/  F2FP.F16.F32.PACK_AB R73, R76, R73 ;  /* 0x000000494c49723e */ /* 0x000fc400000000ff */
[----:B------:R-:W-:Y:S02]  /*2e600*/  F2FP.F16.F32.PACK_AB R74, R94, R95 ;  /* 0x0000005f5e4a723e */ /* 0x000fe400000000ff */
[----:B------:R-:W-:Y:S02]  /*2e610*/  F2FP.F16.F32.PACK_AB R75, R92, R93 ;  /* 0x0000005d5c4b723e */ /* 0x000fe400000000ff */
[----:B------:R-:W-:Y:S02]  /*2e620*/  F2FP.F16.F32.PACK_AB R76, R88, R90 ;  /* 0x0000005a584c723e */ /* 0x000fe400000000ff */
[----:B------:R-:W2:Y:S01]  /*2e630*/  LDL.LU R88, [R1+0x2e0] ;  /* 0x0002e00001587983 */ /* 0x000ea20000300800 */
[----:B------:R-:W-:-:S03]  /*2e640*/  F2FP.F16.F32.PACK_AB R78, R89, R79 ;  /* 0x0000004f594e723e */ /* 0x000fc600000000ff */
[----:B------:R-:W3:Y:S04]  /*2e650*/  LDL.LU R89, [R1+0x2e8] ;  /* 0x0002e80001597983 */ /* 0x000ee80000300800 */
[----:B------:R-:W4:Y:S01]  /*2e660*/  LDL.LU R90, [R1+0x320] ;  /* 0x00032000015a7983 */ /* 0x000f220000300800 */
[----:B------:R-:W-:Y:S02]  /*2e670*/  F2FP.F16.F32.PACK_AB R81, R96, R110 ;  /* 0x0000006e6051723e */ /* 0x000fe400000000ff */
[----:B------:R-:W-:-:S04]  /*2e680*/  LOP3.LUT R96, R112, 0x1ff, RZ, 0xc0, !PT ;  /* 0x000001ff70607812 */ /* 0x000fc800078ec0ff */
[----:B------:R-:W-:-:S05]  /*2e690*/  LEA R96, R96, UR7, 0x4 ;  /* 0x0000000760607c11 */ /* 0x000fca000f8e20ff */
[----:B------:R-:W0:Y:S04]  /*2e6a0*/  LDS.128 R64, [R96] ;  /* 0x0000000060407984 */ /* 0x000e280000000c00 */
[----:B------:R-:W1:Y:S04]  /*2e6b0*/  LDS.128 R12, [R96+0x2000] ;  /* 0x00200000600c7984 */ /* 0x000e680000000c00 */
[----:B------:R-:W0:Y:S04]  /*2e6c0*/  LDS.128 R60, [R96+0x4000] ;  /* 0x00400000603c7984 */ /* 0x000e280000000c00 */
        /* <DEDUP_REMOVED lines=12> */
[----:B------:R-:W0:Y:S01]  /*2e790*/  LDS.128 R4, [R96+0x1e000] ;  /* 0x01e0000060047984 */ /* 0x000e220000000c00 */
[----:B------:R-:W-:Y:S01]  /*2e7a0*/  BAR.SYNC.DEFER_BLOCKING 0x0 ;  /* 0x0000000000007b1d */ /* 0x000fe20000010000 */
[----:B------:R-:W-:-:S05]  /*2e7b0*/  F2FP.F16.F32.PACK_AB R80, R87, R91 ;  /* 0x0000005b5750723e */ /* 0x000fca00000000ff */
[----:B------:R-:W2:Y:S04]  /*2e7c0*/  LDL.LU R91, [R1+0x324] ;  /* 0x00032400015b7983 */ /* 0x000ea80000300800 */
[----:B------:R-:W2:Y:S04]  /*2e7d0*/  LDL.LU R92, [R1+0x180] ;  /* 0x00018000015c7983 */ /* 0x000ea80000300800 */
[----:B------:R-:W2:Y:S01]  /*2e7e0*/  LDL.LU R93, [R1+0x184] ;  /* 0x00018400015d7983 */ /* 0x000ea20000300800 */
[----:B------:R-:W-:-:S03]  /*2e7f0*/  F2FP.F16.F32.PACK_AB R82, R113, R115 ;  /* 0x000000737152723e */ /* 0x000fc600000000ff */
[----:B------:R-:W2:Y:S04]  /*2e800*/  LDL.LU R110, [R1+0x1a8] ;  /* 0x0001a800016e7983 */ /* 0x000ea80000300800 */
[----:B------:R-:W2:Y:S01]  /*2e810*/  LDL.LU R94, [R1+0x1a0] ;  /* 0x0001a000015e7983 */ /* 0x000ea20000300800 */
[----:B------:R-:W-:-:S03]  /*2e820*/  F2FP.F16.F32.PACK_AB R83, R114, R116 ;  /* 0x000000747253723e */ /* 0x000fc600000000ff */
[----:B------:R-:W3:Y:S01]  /*2e830*/  LDL.LU R112, [R1+0x1ac] ;  /* 0x0001ac0001707983 */ /* 0x000ee20000300800 */
[----:B------:R-:W-:-:S03]  /*2e840*/  F2FP.F16.F32.PACK_AB R79, R84, R85 ;  /* 0x00000055544f723e */ /* 0x000fc600000000ff */
[----:B------:R-:W3:Y:S01]  /*2e850*/  LDL.LU R95, [R1+0x1a4] ;  /* 0x0001a400015f7983 */ /* 0x000ee20000300800 */
[----:B------:R-:W-:-:S03]  /*2e860*/  F2FP.F16.F32.PACK_AB R84, R117, R119 ;  /* 0x000000777554723e */ /* 0x000fc600000000ff */
[----:B------:R-:W4:Y:S04]  /*2e870*/  LDL.LU R113, [R1+0x114] ;  /* 0x0001140001717983 */ /* 0x000f280000300800 */
[----:B------:R-:W4:Y:S01]  /*2e880*/  LDL.LU R115, [R1+0x118] ;  /* 0x0001180001737983 */ /* 0x000f220000300800 */
[----:B------:R-:W-:-:S03]  /*2e890*/  F2FP.F16.F32.PACK_AB R85, R118, R120 ;  /* 0x000000787655723e */ /* 0x000fc600000000ff */
[----:B------:R-:W4:Y:S01]  /*2e8a0*/  LDL.LU R114, [R1+0x168] ;  /* 0x0001680001727983 */ /* 0x000f220000300800 */
[----:B------:R-:W-:-:S03]  /*2e8b0*/  F2FP.F16.F32.PACK_AB R77, R86, R77 ;  /* 0x0000004d564d723e */ /* 0x000fc600000000ff */
[----:B------:R-:W4:Y:S01]  /*2e8c0*/  LDL.LU R116, [R1+0x16c] ;  /* 0x00016c0001747983 */ /* 0x000f220000300800 */
[----:B------:R-:W-:-:S03]  /*2e8d0*/  F2FP.F16.F32.PACK_AB R86, R122, R123 ;  /* 0x0000007b7a56723e */ /* 0x000fc600000000ff */
[----:B------:R-:W4:Y:S04]  /*2e8e0*/  LDL.LU R117, [R1+0xd4] ;  /* 0x0000d40001757983 */ /* 0x000f280000300800 */
[----:B------:R-:W4:Y:S01]  /*2e8f0*/  LDL.LU R119, [R1+0xd8] ;  /* 0x0000d80001777983 */ /* 0x000f220000300800 */
[----:B------:R-:W-:-:S03]  /*2e900*/  F2FP.F16.F32.PACK_AB R87, R124, R125 ;  /* 0x0000007d7c57723e */ /* 0x000fc600000000ff */
[----:B------:R-:W4:Y:S04]  /*2e910*/  LDL.LU R118, [R1+0xf4] ;  /* 0x0000f40001767983 */ /* 0x000f280000300800 */
[----:B------:R-:W4:Y:S04]  /*2e920*/  LDL.LU R120, [R1+0xf8] ;  /* 0x0000f80001787983 */ /* 0x000f280000300800 */
[----:B------:R-:W4:Y:S04]  /*2e930*/  LDL.LU R122, [R1+0x8c] ;  /* 0x00008c00017a7983 */ /* 0x000f280000300800 */
[----:B------:R-:W4:Y:S04]  /*2e940*/  LDL.LU R123, [R1+0x90] ;  /* 0x00009000017b7983 */ /* 0x000f280000300800 */
[----:B------:R-:W4:Y:S04]  /*2e950*/  LDL.LU R124, [R1+0xb0] ;  /* 0x0000b000017c7983 */ /* 0x000f280000300800 */
[----:B------:R-:W4:Y:S04]  /*2e960*/  LDL.LU R125, [R1+0xb8] ;  /* 0x0000b800017d7983 */ /* 0x000f280000300800 */
[----:B------:R0:W-:Y:S04]  /*2e970*/  STSM.16.M88.4 [R3], R68 ;  /* 0x0000004403007844 */ /* 0x0001e80000000200 */
[----:B------:R1:W-:Y:S04]  /*2e980*/  STSM.16.M88.4 [R3+0x100], R72 ;  /* 0x0001004803007844 */ /* 0x0003e80000000200 */
[----:B------:R1:W-:Y:S04]  /*2e990*/  STSM.16.M88.4 [R3+0x200], R76 ;  /* 0x0002004c03007844 */ /* 0x0003e80000000200 */
        /* <DEDUP_REMOVED lines=12> */
[----:B------:R0:W-:Y:S04]  /*2ea60*/  STSM.16.M88.4 [R3+0x300], R80 ;  /* 0x0003005003007844 */ /* 0x0001e80000000200 */
[----:B------:R1:W-:Y:S04]  /*2ea70*/  STSM.16.M88.4 [R3+0x400], R84 ;  /* 0x0004005403007844 */ /* 0x0003e80000000200 */
[----:B0-----:R-:W4:Y:S04]  /*2ea80*/  LDL.LU R80, [R1+0x328] ;  /* 0x0003280001507983 */ /* 0x001f280000300800 */
[----:B------:R-:W4:Y:S04]  /*2ea90*/  LDL.LU R81, [R1+0x32c] ;  /* 0x00032c0001517983 */ /* 0x000f280000300800 */
[----:B------:R-:W4:Y:S04]  /*2eaa0*/  LDL.LU R82, [R1+0x188] ;  /* 0x0001880001527983 */ /* 0x000f280000300800 */
[----:B------:R-:W4:Y:S04]  /*2eab0*/  LDL.LU R83, [R1+0x18c] ;  /* 0x00018c0001537983 */ /* 0x000f280000300800 */
[----:B-1----:R-:W4:Y:S04]  /*2eac0*/  LDL.LU R86, [R1+0x2ec] ;  /* 0x0002ec0001567983 */ /* 0x002f280000300800 */
[----:B------:R-:W4:Y:S01]  /*2ead0*/  LDL.LU R87, [R1+0x2f0] ;  /* 0x0002f00001577983 */ /* 0x000f220000300800 */
[----:B--2---:R-:W-:-:S02]  /*2eae0*/  F2FP.F16.F32.PACK_AB R94, R110, R94 ;  /* 0x0000005e6e5e723e */ /* 0x004fc400000000ff */
[----:B---3--:R-:W-:Y:S02]  /*2eaf0*/  F2FP.F16.F32.PACK_AB R95, R112, R95 ;  /* 0x0000005f705f723e */ /* 0x008fe400000000ff */
[----:B----4-:R-:W-:Y:S02]  /*2eb00*/  F2FP.F16.F32.PACK_AB R68, R113, R68 ;  /* 0x000000447144723e */ /* 0x010fe400000000ff */
[----:B------:R-:W-:Y:S02]  /*2eb10*/  F2FP.F16.F32.PACK_AB R69, R115, R69 ;  /* 0x000000457345723e */ /* 0x000fe400000000ff */
[----:B------:R-:W-:Y:S02]  /*2eb20*/  F2FP.F16.F32.PACK_AB R70, R114, R70 ;  /* 0x000000467246723e */ /* 0x000fe400000000ff */
[----:B------:R-:W-:Y:S02]  /*2eb30*/  F2FP.F16.F32.PACK_AB R71, R116, R71 ;  /* 0x000000477447723e */ /* 0x000fe400000000ff */
[----:B------:R-:W-:-:S02]  /*2eb40*/  F2FP.F16.F32.PACK_AB R72, R117, R72 ;  /* 0x000000487548723e */ /* 0x000fc400000000ff */
[----:B------:R-:W-:Y:S02]  /*2eb50*/  F2FP.F16.F32.PACK_AB R73, R119, R73 ;  /* 0x000000497749723e */ /* 0x000fe400000000ff */
[----:B------:R-:W-:Y:S02]  /*2eb60*/  F2FP.F16.F32.PACK_AB R74, R118, R74 ;  /* 0x0000004a764a723e */ /* 0x000fe400000000ff */
[----:B------:R-:W-:Y:S02]  /*2eb70*/  F2FP.F16.F32.PACK_AB R75, R120, R75 ;  /* 0x0000004b784b723e */ /* 0x000fe400000000ff */
[----:B------:R-:W-:Y:S02]  /*2eb80*/  F2FP.F16.F32.PACK_AB R76, R122, R76 ;  /* 0x0000004c7a4c723e */ /* 0x000fe400000000ff */
[----:B------:R-:W-:Y:S02]  /*2eb90*/  F2FP.F16.F32.PACK_AB R77, R123, R77 ;  /* 0x0000004d7b4d723e */ /* 0x000fe400000000ff */
[----:B------:R-:W-:-:S02]  /*2eba0*/  F2FP.F16.F32.PACK_AB R78, R124, R78 ;  /* 0x0000004e7c4e723e */ /* 0x000fc400000000ff */
[----:B------:R-:W-:Y:S02]  /*2ebb0*/  F2FP.F16.F32.PACK_AB R90, R80, R90 ;  /* 0x0000005a505a723e */ /* 0x000fe400000000ff */
[----:B------:R-:W2:Y:S01]  /*2ebc0*/  LDL.LU R80, [R1+0x40] ;  /* 0x0000400001507983 */ /* 0x000ea20000300800 */
[----:B------:R-:W-:-:S03]  /*2ebd0*/  F2FP.F16.F32.PACK_AB R91, R81, R91 ;  /* 0x0000005b515b723e */ /* 0x000fc600000000ff */
[----:B------:R-:W3:Y:S01]  /*2ebe0*/  LDL.LU R81, [R1+0x44] ;  /* 0x0000440001517983 */ /* 0x000ee20000300800 */
[----:B------:R-:W-:-:S03]  /*2ebf0*/  F2FP.F16.F32.PACK_AB R92, R82, R92 ;  /* 0x0000005c525c723e */ /* 0x000fc600000000ff */
[----:B------:R-:W4:Y:S01]  /*2ec00*/  LDL.LU R82, [R1+0x60] ;  /* 0x0000600001527983 */ /* 0x000f220000300800 */
[----:B------:R-:W-:-:S03]  /*2ec10*/  F2FP.F16.F32.PACK_AB R93, R83, R93 ;  /* 0x0000005d535d723e */ /* 0x000fc600000000ff */
[----:B------:R-:W2:Y:S01]  /*2ec20*/  LDL.LU R83, [R1+0x64] ;  /* 0x0000640001537983 */ /* 0x000ea20000300800 */
[----:B------:R-:W-:-:S03]  /*2ec30*/  F2FP.F16.F32.PACK_AB R88, R86, R88 ;  /* 0x000000585658723e */ /* 0x000fc600000000ff */
[----:B------:R-:W2:Y:S01]  /*2ec40*/  LDL.LU R84, [R1+0x18] ;  /* 0x0000180001547983 */ /* 0x000ea20000300800 */
[----:B------:R-:W-:-:S03]  /*2ec50*/  F2FP.F16.F32.PACK_AB R89, R87, R89 ;  /* 0x000000595759723e */ /* 0x000fc600000000ff */
        /* <DEDUP_REMOVED lines=18> */
[----:B------:R0:W-:Y:S04]  /*2ed80*/  STSM.16.M88.4 [R3+0x500], R88 ;  /* 0x0005005803007844 */ /* 0x0001e80000000200 */
[----:B------:R1:W-:Y:S04]  /*2ed90*/  STSM.16.M88.4 [R3+0x600], R92 ;  /* 0x0006005c03007844 */ /* 0x0003e80000000200 */
[----:B------:R1:W-:Y:S04]  /*2eda0*/  STSM.16.M88.4 [R3+0x700], R68 ;  /* 0x0007004403007844 */ /* 0x0003e80000000200 */
[----:B0-----:R-:W4:Y:S04]  /*2edb0*/  LDL.LU R89, [R1+0x38] ;  /* 0x0000380001597983 */ /* 0x001f280000300800 */
[----:B------:R-:W4:Y:S04]  /*2edc0*/  LDL.LU R88, [R1] ;  /* 0x0000000001587983 */ /* 0x000f280000300800 */
        /* <DEDUP_REMOVED lines=10> */
[----:B------:R-:W-:Y:S04]  /*2ee70*/  STSM.16.M88.4 [R3+0x800], R72 ;  /* 0x0008004803007844 */ /* 0x000fe80000000200 */
[----:B------:R0:W-:Y:S02]  /*2ee80*/  STSM.16.M88.4 [R3+0x900], R76 ;  /* 0x0009004c03007844 */ /* 0x0001e40000000200 */
[----:B0-----:R-:W-:-:S02]  /*2ee90*/  F2FP.F16.F32.PACK_AB R77, R108, R107 ;  /* 0x0000006b6c4d723e */ /* 0x001fc400000000ff */
[----:B--2---:R-:W-:Y:S02]  /*2eea0*/  F2FP.F16.F32.PACK_AB R78, R110, R109 ;  /* 0x0000006d6e4e723e */ /* 0x004fe400000000ff */
[----:B---3--:R-:W-:Y:S02]  /*2eeb0*/  F2FP.F16.F32.PACK_AB R79, R112, R111 ;  /* 0x0000006f704f723e */ /* 0x008fe400000000ff */
[----:B----4-:R-:W-:Y:S02]  /*2eec0*/  F2FP.F16.F32.PACK_AB R72, R114, R113 ;  /* 0x000000717248723e */ /* 0x010fe400000000ff */
[----:B------:R-:W-:Y:S02]  /*2eed0*/  F2FP.F16.F32.PACK_AB R73, R116, R115 ;  /* 0x000000737449723e */ /* 0x000fe400000000ff */
[----:B------:R-:W-:Y:S02]  /*2eee0*/  F2FP.F16.F32.PACK_AB R74, R118, R117 ;  /* 0x00000075764a723e */ /* 0x000fe400000000ff */
[----:B------:R-:W-:-:S02]  /*2eef0*/  F2FP.F16.F32.PACK_AB R75, R120, R119 ;  /* 0x00000077784b723e */ /* 0x000fc400000000ff */
[----:B------:R-:W-:Y:S02]  /*2ef00*/  F2FP.F16.F32.PACK_AB R87, R89, R87 ;  /* 0x000000575957723e */ /* 0x000fe400000000ff */
[----:B------:R-:W0:Y:S01]  /*2ef10*/  LDC R89, c[0x0][0x3e8] ;  /* 0x0000fa00ff597b82 */ /* 0x000e220000000800 */
[----:B------:R-:W-:Y:S02]  /*2ef20*/  F2FP.F16.F32.PACK_AB R83, R71, R83 ;  /* 0x000000534753723e */ /* 0x000fe400000000ff */
[----:B------:R-:W-:Y:S02]  /*2ef30*/  F2FP.F16.F32.PACK_AB R71, R90, R91 ;  /* 0x0000005b5a47723e */ /* 0x000fe400000000ff */
[----:B------:R-:W1:Y:S01]  /*2ef40*/  S2R R91, SR_TID.X ;  /* 0x00000000005b7919 */ /* 0x000e620000002100 */
        /* <DEDUP_REMOVED lines=8> */
[----:B------:R-:W-:Y:S01]  /*2efd0*/  F2FP.F16.F32.PACK_AB R70, R95, R88 ;  /* 0x000000585f46723e */ /* 0x000fe200000000ff */
[----:B------:R2:W-:Y:S01]  /*2efe0*/  STSM.16.M88.4 [R3+0xa00], R80 ;  /* 0x000a005003007844 */ /* 0x0005e20000000200 */
[----:B------:R-:W3:Y:S03]  /*2eff0*/  LDC R88, c[0x0][0x3e8] ;  /* 0x0000fa00ff587b82 */ /* 0x000ee60000000800 */
[----:B------:R-:W-:Y:S04]  /*2f000*/  STSM.16.M88.4 [R3+0xb00], R84 ;  /* 0x000b005403007844 */ /* 0x000fe80000000200 */
[----:B------:R4:W-:Y:S01]  /*2f010*/  STSM.16.M88.4 [R3+0xc00], R68 ;  /* 0x000c004403007844 */ /* 0x0009e20000000200 */
[----:B-1----:R-:W-:-:S03]  /*2f020*/  SHF.R.U32.HI R76, RZ, 0x8, R91 ;  /* 0x00000008ff4c7819 */ /* 0x002fc6000001165b */
[----:B------:R1:W-:Y:S01]  /*2f030*/  STSM.16.M88.4 [R3+0xd00], R72 ;  /* 0x000d004803007844 */ /* 0x0003e20000000200 */
[----:B--2---:R-:W2:Y:S03]  /*2f040*/  LDC R83, c[0x0][0x3e8] ;  /* 0x0000fa00ff537b82 */ /* 0x004ea60000000800 */
[----:B------:R-:W2:Y:S04]  /*2f050*/  LDL.LU R123, [R1+0x1b4] ;  /* 0x0001b400017b7983 */ /* 0x000ea80000300800 */
[----:B------:R-:W2:Y:S01]  /*2f060*/  LDL.LU R125, [R1+0x67c] ;  /* 0x00067c00017d7983 */ /* 0x000ea20000300800 */
[----:B----4-:R-:W-:Y:S01]  /*2f070*/  SGXT.U32 R71, R76, 0x1 ;  /* 0x000000014c47781a */ /* 0x010fe20000000000 */
[----:B------:R-:W4:Y:S01]  /*2f080*/  LDC R84, c[0x0][0x3e8] ;  /* 0x0000fa00ff547b82 */ /* 0x000f220000000800 */
[----:B------:R-:W-:Y:S01]  /*2f090*/  F2FP.F16.F32.PACK_AB R68, R98, R97 ;  /* 0x000000616244723e */ /* 0x000fe200000000ff */
[----:B------:R-:W2:Y:S02]  /*2f0a0*/  LDL.LU R122, [R1+0x1b8] ;  /* 0x0001b800017a7983 */ /* 0x000ea40000300800 */
[----:B------:R-:W-:Y:S01]  /*2f0b0*/  IMAD R71, R71, UR4, RZ ;  /* 0x0000000447477c24 */ /* 0x000fe2000f8e02ff */
[----:B------:R-:W-:Y:S01]  /*2f0c0*/  F2FP.F16.F32.PACK_AB R76, R106, R105 ;  /* 0x000000696a4c723e */ /* 0x000fe200000000ff */
[----:B------:R-:W2:Y:S01]  /*2f0d0*/  LDL.LU R124, [R1+0x678] ;  /* 0x00067800017c7983 */ /* 0x000ea20000300800 */
[----:B------:R-:W-:Y:S01]  /*2f0e0*/  F2FP.F16.F32.PACK_AB R69, R100, R99 ;  /* 0x000000636445723e */ /* 0x000fe200000000ff */
[----:B------:R-:W2:Y:S01]  /*2f0f0*/  LDC R85, c[0x0][0x3e8] ;  /* 0x0000fa00ff557b82 */ /* 0x000ea20000000800 */
[----:B-1----:R-:W-:Y:S01]  /*2f100*/  LEA R72, P4, R71, R2, 0x1 ;  /* 0x0000000247487211 */ /* 0x002fe200078808ff */
[----:B0-----:R-:W-:Y:S01]  /*2f110*/  IMAD R75, R89, 0x2, R71 ;  /* 0x00000002594b7824 */ /* 0x001fe200078e0247 */
[----:B------:R-:W-:Y:S01]  /*2f120*/  F2FP.F16.F32.PACK_AB R70, R102, R101 ;  /* 0x000000656646723e */ /* 0x000fe200000000ff */
[----:B------:R0:W-:Y:S01]  /*2f130*/  STSM.16.M88.4 [R3+0xe00], R76 ;  /* 0x000e004c03007844 */ /* 0x0001e20000000200 */
[----:B------:R-:W-:Y:S01]  /*2f140*/  LEA.HI.X.SX32 R73, R71, R0, 0x1, P4 ;  /* 0x0000000047497211 */ /* 0x000fe200020f0eff */
[----:B------:R-:W1:Y:S01]  /*2f150*/  LDCU UR4, c[0x0][0x3ec] ;  /* 0x00007d80ff0477ac */ /* 0x000e620008000800 */
[----:B------:R-:W-:Y:S01]  /*2f160*/  F2FP.F16.F32.PACK_AB R71, R104, R103 ;  /* 0x000000676847723e */ /* 0x000fe200000000ff */
[----:B------:R-:W2:Y:S04]  /*2f170*/  LDL.LU R92, [R1+0x1bc] ;  /* 0x0001bc00015c7983 */ /* 0x000ea80000300800 */
[----:B------:R2:W-:Y:S01]  /*2f180*/  STSM.16.M88.4 [R3+0xf00], R68 ;  /* 0x000f004403007844 */ /* 0x0005e20000000200 */
[----:B------:R-:W-:Y:S01]  /*2f190*/  BAR.SYNC.DEFER_BLOCKING 0x0 ;  /* 0x0000000000007b1d */ /* 0x000fe20000010000 */
[----:B------:R-:W-:Y:S01]  /*2f1a0*/  LEA R74, P4, R75, R2, 0x1 ;  /* 0x000000024b4a7211 */ /* 0x000fe200078808ff */
[----:B---3--:R-:W-:-:S06]  /*2f1b0*/  IMAD R82, R88, 0x2, R75 ;  /* 0x0000000258527824 */ /* 0x008fcc00078e024b */
[----:B0-----:R-:W0:Y:S01]  /*2f1c0*/  LDC R77, c[0x0][0x3e8] ;  /* 0x0000fa00ff4d7b82 */ /* 0x001e220000000800 */
[----:B------:R-:W-:Y:S01]  /*2f1d0*/  LEA.HI.X.SX32 R75, R75, R0, 0x1, P4 ;  /* 0x000000004b4b7211 */ /* 0x000fe200020f0eff */
[----:B------:R-:W3:Y:S01]  /*2f1e0*/  LDL.LU R93, [R1+0x674] ;  /* 0x00067400015d7983 */ /* 0x000ee20000300800 */
[----:B------:R-:W-:Y:S02]  /*2f1f0*/  LEA R80, P4, R82, R2, 0x1 ;  /* 0x0000000252507211 */ /* 0x000fe400078808ff */
[----:B------:R-:W-:Y:S01]  /*2f200*/  PRMT R76, R66, 0x7632, R76 ;  /* 0x00007632424c7816 */ /* 0x000fe2000000004c */
[----:B------:R-:W3:Y:S01]  /*2f210*/  LDL.LU R94, [R1+0x1c0] ;  /* 0x0001c000015e7983 */ /* 0x000ee20000300800 */
[----:B------:R-:W-:Y:S01]  /*2f220*/  LEA.HI.X.SX32 R81, R82, R0, 0x1, P4 ;  /* 0x0000000052517211 */ /* 0x000fe200020f0eff */
[----:B------:R-:W0:Y:S01]  /*2f230*/  LDC R78, c[0x0][0x3e8] ;  /* 0x0000fa00ff4e7b82 */ /* 0x000e220000000800 */
[----:B----4-:R-:W-:Y:S01]  /*2f240*/  LEA R82, R84, R82, 0x1 ;  /* 0x0000005254527211 */ /* 0x010fe200078e08ff */
[----:B------:R-:W4:Y:S06]  /*2f250*/  LDL.LU R95, [R1+0x670] ;  /* 0x00067000015f7983 */ /* 0x000f2c0000300800 */
[----:B------:R-:W1:Y:S01]  /*2f260*/  LDC R79, c[0x0][0x3e8] ;  /* 0x0000fa00ff4f7b82 */ /* 0x000e620000000800 */
[----:B------:R2:W-:Y:S04]  /*2f270*/  STG.E.U16 desc[UR12][R72.64], R64 ;  /* 0x0000004048007986 */ /* 0x0005e8000c10150c */
[----:B------:R2:W-:Y:S02]  /*2f280*/  STG.E.U16 desc[UR12][R74.64], R65 ;  /* 0x000000414a007986 */ /* 0x0005e4000c10150c */
[----:B--2---:R-:W-:-:S02]  /*2f290*/  IMAD R3, R83, 0x2, R82 ;  /* 0x0000000253037824 */ /* 0x004fc400078e0252 */
[----:B------:R-:W4:Y:S01]  /*2f2a0*/  LDL.LU R90, [R1+0x1c4] ;  /* 0x0001c400015a7983 */ /* 0x000f220000300800 */
[----:B------:R-:W2:Y:S01]  /*2f2b0*/  LDC R72, c[0x0][0x3e8] ;  /* 0x0000fa00ff487b82 */ /* 0x000ea20000000800 */
[----:B------:R-:W-:-:S07]  /*2f2c0*/  PRMT R73, R64, 0x7632, R73 ;  /* 0x0000763240497816 */ /* 0x000fce0000000049 */
[----:B------:R-:W1:Y:S01]  /*2f2d0*/  LDC R74, c[0x0][0x3e8] ;  /* 0x0000fa00ff4a7b82 */ /* 0x000e620000000800 */
[C---:B------:R-:W-:Y:S02]  /*2f2e0*/  LEA R64, P4, R82.reuse, R2, 0x1 ;  /* 0x0000000252407211 */ /* 0x040fe400078808ff */
[----:B------:R-:W-:Y:S01]  /*2f2f0*/  PRMT R75, R65, 0x7632, R75 ;  /* 0x00007632414b7816 */ /* 0x000fe2000000004b */
[----:B------:R-:W-:Y:S01]  /*2f300*/  IMAD R71, R85, 0x2, R3 ;  /* 0x0000000255477824 */ /* 0x000fe200078e0203 */
[----:B------:R-:W-:Y:S01]  /*2f310*/  LEA.HI.X.SX32 R65, R82, R0, 0x1, P4 ;  /* 0x0000000052417211 */ /* 0x000fe200020f0eff */
[----:B------:R0:W-:Y:S01]  /*2f320*/  STG.E.U16 desc[UR12][R80.64], R66 ;  /* 0x0000004250007986 */ /* 0x0001e2000c10150c */
[----:B------:R-:W-:-:S03]  /*2f330*/  LEA R68, P4, R3, R2, 0x1 ;  /* 0x0000000203447211 */ /* 0x000fc600078808ff */
[----:B------:R-:W3:Y:S01]  /*2f340*/  LDL.LU R113, [R1+0x1b0] ;  /* 0x0001b00001717983 */ /* 0x000ee20000300800 */
[----:B------:R-:W-:Y:S02]  /*2f350*/  LEA.HI.X.SX32 R69, R3, R0, 0x1, P4 ;  /* 0x0000000003457211 */ /* 0x000fe400020f0eff */
[----:B------:R-:W-:Y:S01]  /*2f360*/  LEA R70, P4, R71, R2, 0x1 ;  /* 0x0000000247467211 */ /* 0x000fe200078808ff */
[----:B------:R2:W-:Y:S01]  /*2f370*/  STG.E.U16 desc[UR12][R64.64], R67 ;  /* 0x0000004340007986 */ /* 0x0005e2000c10150c */
[----:B0-----:R-:W-:Y:S02]  /*2f380*/  LEA R3, R77, R71, 0x1 ;  /* 0x000000474d037211 */ /* 0x001fe400078e08ff */
[----:B------:R-:W-:Y:S01]  /*2f390*/  LEA.HI.X.SX32 R71, R71, R0, 0x1, P4 ;  /* 0x0000000047477211 */ /* 0x000fe200020f0eff */
[----:B------:R0:W-:Y:S01]  /*2f3a0*/  STG.E.U16 desc[UR12][R68.64], R12 ;  /* 0x0000000c44007986 */ /* 0x0001e2000c10150c */
[----:B------:R-:W-:Y:S01]  /*2f3b0*/  LEA R66, P4, R3, R2, 0x1 ;  /* 0x0000000203427211 */ /* 0x000fe200078808ff */
[----:B------:R-:W2:Y:S01]  /*2f3c0*/  LDC R80, c[0x0][0x3e8] ;  /* 0x0000fa00ff507b82 */ /* 0x000ea20000000800 */
[----:B------:R-:W-:Y:S01]  /*2f3d0*/  PRMT R77, R67, 0x7632, R77 ;  /* 0x00007632434d7816 */ /* 0x000fe2000000004d */
[----:B------:R0:W-:Y:S01]  /*2f3e0*/  STG.E.U16 desc[UR12][R70.64], R13 ;  /* 0x0000000d46007986 */ /* 0x0001e2000c10150c */
[----:B--2---:R-:W-:Y:S01]  /*2f3f0*/  IMAD R64, R72, 0x2, R3 ;  /* 0x0000000248407824 */ /* 0x004fe200078e0203 */
[----:B------:R-:W-:-:S04]  /*2f400*/  LEA.HI.X.SX32 R67, R3, R0, 0x1, P4 ;  /* 0x0000000003437211 */ /* 0x000fc800020f0eff */
[----:B------:R-:W2:Y:S01]  /*2f410*/  LDC R81, c[0x0][0x3e8] ;  /* 0x0000fa00ff517b82 */ /* 0x000ea20000000800 */
[----:B------:R-:W2:Y:S01]  /*2f420*/  LDL.LU R114, [R1+0x680] ;  /* 0x0006800001727983 */ /* 0x000ea20000300800 */
[----:B0-----:R-:W-:Y:S01]  /*2f430*/  PRMT R69, R12, 0x7632, R69 ;  /* 0x000076320c457816 */ /* 0x001fe20000000045 */
[----:B-1----:R-:W-:-:S05]  /*2f440*/  IMAD R3, R74, 0x2, R64 ;  /* 0x000000024a037824 */ /* 0x002fca00078e0240 */
[----:B------:R-:W0:Y:S01]  /*2f450*/  LDC R68, c[0x0][0x3e8] ;  /* 0x0000fa00ff447b82 */ /* 0x000e220000000800 */
[----:B------:R-:W-:Y:S01]  /*2f460*/  LEA R12, P4, R64, R2, 0x1 ;  /* 0x00000002400c7211 */ /* 0x000fe200078808ff */
[----:B------:R1:W-:Y:S01]  /*2f470*/  STG.E.U16 desc[UR12][R66.64], R14 ;  /* 0x0000000e42007986 */ /* 0x0003e2000c10150c */
[----:B------:R-:W-:-:S05]  /*2f480*/  PRMT R71, R13, 0x7632, R71 ;  /* 0x000076320d477816 */ /* 0x000fca0000000047 */
[----:B------:R-:W0:Y:S01]  /*2f490*/  LDC R70, c[0x0][0x3e8] ;  /* 0x0000fa00ff467b82 */ /* 0x000e220000000800 */
[----:B------:R-:W-:Y:S01]  /*2f4a0*/  LEA.HI.X.SX32 R13, R64, R0, 0x1, P4 ;  /* 0x00000000400d7211 */ /* 0x000fe200020f0eff */
[----:B------:R-:W2:Y:S01]  /*2f4b0*/  LDL.LU R115, [R1+0x15c] ;  /* 0x00015c0001737983 */ /* 0x000ea20000300800 */
[C---:B------:R-:W-:Y:S02]  /*2f4c0*/  LEA R64, P4, R3.reuse, R2, 0x1 ;  /* 0x0000000203407211 */ /* 0x040fe400078808ff */
[----:B-1----:R-:W-:Y:S01]  /*2f4d0*/  LEA R67, R78, R3, 0x1 ;  /* 0x000000034e437211 */ /* 0x002fe200078e08ff */
[----:B------:R0:W-:Y:S02]  /*2f4e0*/  STG.E.U16 desc[UR12][R12.64], R15 ;  /* 0x0000000f0c007986 */ /* 0x0001e4000c10150c */
[----:B------:R-:W1:Y:S01]  /*2f4f0*/  LDC R78, c[0x0][0x3e8] ;  /* 0x0000fa00ff4e7b82 */ /* 0x000e620000000800 */
[----:B------:R-:W-:Y:S01]  /*2f500*/  LEA.HI.X.SX32 R65, R3, R0, 0x1, P4 ;  /* 0x0000000003417211 */ /* 0x000fe200020f0eff */
[----:B------:R-:W-:Y:S01]  /*2f510*/  IMAD R3, R79, 0x2, R67 ;  /* 0x000000024f037824 */ /* 0x000fe200078e0243 */
[C---:B------:R-:W-:Y:S01]  /*2f520*/  LEA R66, P4, R67.reuse, R2, 0x1 ;  /* 0x0000000243427211 */ /* 0x040fe200078808ff */
[----:B------:R-:W2:Y:S04]  /*2f530*/  LDL.LU R116, [R1+0x684] ;  /* 0x0006840001747983 */ /* 0x000ea80000300800 */
[----:B------:R-:W1:Y:S01]  /*2f540*/  LDC R79, c[0x0][0x3e8] ;  /* 0x0000fa00ff4f7b82 */ /* 0x000e620000000800 */
[----:B------:R-:W-:Y:S01]  /*2f550*/  PRMT R72, R14, 0x7632, R72 ;  /* 0x000076320e487816 */ /* 0x000fe20000000048 */
[----:B------:R0:W-:Y:S01]  /*2f560*/  STG.E.U16 desc[UR12][R64.64], R60 ;  /* 0x0000003c40007986 */ /* 0x0001e2000c10150c */
[----:B------:R-:W-:Y:S01]  /*2f570*/  LEA.HI.X.SX32 R67, R67, R0, 0x1, P4 ;  /* 0x0000000043437211 */ /* 0x000fe200020f0eff */
[----:B0-----:R-:W-:Y:S01]  /*2f580*/  IMAD R13, R68, 0x2, R3 ;  /* 0x00000002440d7824 */ /* 0x001fe200078e0203 */
[----:B------:R-:W-:Y:S01]  /*2f590*/  LEA R14, P4, R3, R2, 0x1 ;  /* 0x00000002030e7211 */ /* 0x000fe200078808ff */
[----:B------:R-:W2:Y:S01]  /*2f5a0*/  LDL.LU R117, [R1+0x158] ;  /* 0x0001580001757983 */ /* 0x000ea20000300800 */
[----:B------:R-:W-:-:S02]  /*2f5b0*/  PRMT R74, R15, 0x7632, R74 ;  /* 0x000076320f4a7816 */ /* 0x000fc4000000004a */
[----:B------:R-:W-:Y:S01]  /*2f5c0*/  LEA.HI.X.SX32 R15, R3, R0, 0x1, P4 ;  /* 0x00000000030f7211 */ /* 0x000fe200020f0eff */
[----:B------:R0:W-:Y:S01]  /*2f5d0*/  STG.E.U16 desc[UR12][R66.64], R61 ;  /* 0x0000003d42007986 */ /* 0x0001e2000c10150c */
[----:B------:R-:W-:Y:S01]  /*2f5e0*/  LEA R3, R70, R13, 0x1 ;  /* 0x0000000d46037211 */ /* 0x000fe200078e08ff */
[----:B------:R-:W1:Y:S01]  /*2f5f0*/  LDC R64, c[0x0][0x3e8] ;  /* 0x0000fa00ff407b82 */ /* 0x000e620000000800 */
[C---:B------:R-:W-:Y:S01]  /*2f600*/  LEA R12, P4, R13.reuse, R2, 0x1 ;  /* 0x000000020d0c7211 */ /* 0x040fe200078808ff */
[----:B------:R1:W-:Y:S03]  /*2f610*/  STG.E.U16 desc[UR12][R14.64], R62 ;  /* 0x0000003e0e007986 */ /* 0x0003e6000c10150c */
[----:B------:R-:W-:Y:S01]  /*2f620*/  LEA.HI.X.SX32 R13, R13, R0, 0x1, P4 ;  /* 0x000000000d0d7211 */ /* 0x000fe200020f0eff */
[----:B------:R-:W2:Y:S02]  /*2f630*/  LDL.LU R118, [R1+0x688] ;  /* 0x0006880001767983 */ /* 0x000ea40000300800 */
[----:B0-----:R-:W0:Y:S01]  /*2f640*/  LDC R66, c[0x0][0x3e8] ;  /* 0x0000fa00ff427b82 */ /* 0x001e220000000800 */
[----:B------:R-:W-:Y:S01]  /*2f650*/  PRMT R67, R61, 0x7632, R67 ;  /* 0x000076323d437816 */ /* 0x000fe20000000043 */
[----:B-1----:R-:W-:Y:S01]  /*2f660*/  IMAD R61, R78, 0x2, R3 ;  /* 0x000000024e3d7824 */ /* 0x002fe200078e0203 */
[----:B------:R-:W-:-:S02]  /*2f670*/  LEA R14, P4, R3, R2, 0x1 ;  /* 0x00000002030e7211 */ /* 0x000fc400078808ff */
[----:B------:R-:W-:-:S03]  /*2f680*/  PRMT R65, R60, 0x7632, R65 ;  /* 0x000076323c417816 */ /* 0x000fc60000000041 */
[----:B------:R-:W1:Y:S01]  /*2f690*/  LDC R78, c[0x0][0x3e8] ;  /* 0x0000fa00ff4e7b82 */ /* 0x000e620000000800 */
[----:B------:R-:W-:Y:S01]  /*2f6a0*/  LEA.HI.X.SX32 R15, R3, R0, 0x1, P4 ;  /* 0x00000000030f7211 */ /* 0x000fe200020f0eff */
[----:B------:R-:W-:Y:S01]  /*2f6b0*/  IMAD R3, R79, 0x2, R61 ;  /* 0x000000024f037824 */ /* 0x000fe200078e023d */
[C---:B------:R-:W-:Y:S02]  /*2f6c0*/  LEA R60, P4, R61.reuse, R2, 0x1 ;  /* 0x000000023d3c7211 */ /* 0x040fe400078808ff */
[----:B------:R-:W-:Y:S01]  /*2f6d0*/  PRMT R68, R62, 0x7632, R68 ;  /* 0x000076323e447816 */ /* 0x000fe20000000044 */
[----:B------:R0:W-:Y:S01]  /*2f6e0*/  STG.E.U16 desc[UR12][R12.64], R63 ;  /* 0x0000003f0c007986 */ /* 0x0001e2000c10150c */
[----:B------:R-:W-:Y:S01]  /*2f6f0*/  LEA.HI.X.SX32 R61, R61, R0, 0x1, P4 ;  /* 0x000000003d3d7211 */ /* 0x000fe200020f0eff */
[----:B------:R-:W1:Y:S01]  /*2f700*/  LDC R79, c[0x0][0x3e8] ;  /* 0x0000fa00ff4f7b82 */ /* 0x000e620000000800 */
[----:B------:R-:W-:Y:S01]  /*2f710*/  LEA R62, P4, R3, R2, 0x1 ;  /* 0x00000002033e7211 */ /* 0x000fe200078808ff */
[----:B------:R-:W-:Y:S01]  /*2f720*/  STG.E.U16 desc[UR12][R14.64], R56 ;  /* 0x000000380e007986 */ /* 0x000fe2000c10150c */
[----:B------:R-:W-:-:S03]  /*2f730*/  PRMT R70, R63, 0x7632, R70 ;  /* 0x000076323f467816 */ /* 0x000fc60000000046 */
[----:B------:R0:W-:Y:S02]  /*2f740*/  STG.E.U16 desc[UR12][R60.64], R57 ;  /* 0x000000393c007986 */ /* 0x0001e4000c10150c */
[----:B0-----:R-:W-:Y:S02]  /*2f750*/  LEA.HI.X.SX32 R63, R3, R0, 0x1, P4 ;  /* 0x00000000033f7211 */ /* 0x001fe400020f0eff */
[----:B------:R-:W2:Y:S01]  /*2f760*/  LDL.LU R119, [R1+0x154] ;  /* 0x0001540001777983 */ /* 0x000ea20000300800 */
[----:B------:R-:W-:Y:S01]  /*2f770*/  LEA R13, R64, R3, 0x1 ;  /* 0x00000003400d7211 */ /* 0x000fe200078e08ff */
[----:B------:R-:W0:Y:S02]  /*2f780*/  LDC R60, c[0x0][0x3e8] ;  /* 0x0000fa00ff3c7b82 */ /* 0x000e240000000800 */
[----:B------:R1:W-:Y:S02]  /*2f790*/  STG.E.U16 desc[UR12][R62.64], R58 ;  /* 0x0000003a3e007986 */ /* 0x0003e4000c10150c */
[----:B------:R-:W-:Y:S01]  /*2f7a0*/  IMAD R3, R66, 0x2, R13 ;  /* 0x0000000242037824 */ /* 0x000fe200078e020d */
[----:B------:R-:W-:-:S02]  /*2f7b0*/  LEA R12, P4, R13, R2, 0x1 ;  /* 0x000000020d0c7211 */ /* 0x000fc400078808ff */
[----:B------:R-:W-:Y:S01]  /*2f7c0*/  PRMT R61, R56, 0x7632, R61 ;  /* 0x00007632383d7816 */ /* 0x000fe2000000003d */
[----:B------:R-:W2:Y:S01]  /*2f7d0*/  LDL.LU R120, [R1+0x68c] ;  /* 0x00068c0001787983 */ /* 0x000ea20000300800 */
[----:B-1----:R-:W1:Y:S01]  /*2f7e0*/  LDC R62, c[0x0][0x3e8] ;  /* 0x0000fa00ff3e7b82 */ /* 0x002e620000000800 */
[----:B------:R-:W-:Y:S01]  /*2f7f0*/  PRMT R63, R57, 0x7632, R63 ;  /* 0x00007632393f7816 */ /* 0x000fe2000000003f */
[----:B------:R-:W-:Y:S01]  /*2f800*/  IMAD R57, R78, 0x2, R3 ;  /* 0x000000024e397824 */ /* 0x000fe200078e0203 */
[----:B------:R-:W-:Y:S01]  /*2f810*/  LEA.HI.X.SX32 R13, R13, R0, 0x1, P4 ;  /* 0x000000000d0d7211 */ /* 0x000fe200020f0eff */
[----:B------:R-:W2:Y:S01]  /*2f820*/  LDL.LU R86, [R1+0x150] ;  /* 0x0001500001567983 */ /* 0x000ea20000300800 */
[----:B------:R-:W-:-:S03]  /*2f830*/  LEA R14, P4, R3, R2, 0x1 ;  /* 0x00000002030e7211 */ /* 0x000fc600078808ff */
[----:B------:R-:W1:Y:S01]  /*2f840*/  LDC R78, c[0x0][0x3e8] ;  /* 0x0000fa00ff4e7b82 */ /* 0x000e620000000800 */
[----:B------:R-:W-:Y:S01]  /*2f850*/  LEA.HI.X.SX32 R15, R3, R0, 0x1, P4 ;  /* 0x00000000030f7211 */ /* 0x000fe200020f0eff */
[----:B------:R0:W-:Y:S01]  /*2f860*/  STG.E.U16 desc[UR12][R12.64], R59 ;  /* 0x0000003b0c007986 */ /* 0x0001e2000c10150c */
[----:B------:R-:W-:Y:S02]  /*2f870*/  LEA R56, P4, R57, R2, 0x1 ;  /* 0x0000000239387211 */ /* 0x000fe400078808ff */
[----:B------:R-:W-:Y:S01]  /*2f880*/  LEA R3, R79, R57, 0x1 ;  /* 0x000000394f037211 */ /* 0x000fe200078e08ff */
[----:B------:R-:W2:Y:S01]  /*2f890*/  LDL.LU R87, [R1+0x690] ;  /* 0x0006900001577983 */ /* 0x000ea20000300800 */
[----:B------:R-:W-:Y:S01]  /*2f8a0*/  PRMT R64, R58, 0x7632, R64 ;  /* 0x000076323a407816 */ /* 0x000fe20000000040 */
[----:B------:R-:W4:Y:S01]  /*2f8b0*/  LDC R79, c[0x0][0x3e8] ;  /* 0x0000fa00ff4f7b82 */ /* 0x000f220000000800 */
[----:B------:R-:W-:Y:S01]  /*2f8c0*/  LEA.HI.X.SX32 R57, R57, R0, 0x1, P4 ;  /* 0x0000000039397211 */ /* 0x000fe200020f0eff */
[----:B------:R-:W-:Y:S01]  /*2f8d0*/  STG.E.U16 desc[UR12][R14.64], R52 ;  /* 0x000000340e007986 */ /* 0x000fe2000c10150c */
[----:B------:R-:W-:Y:S01]  /*2f8e0*/  LEA R58, P4, R3, R2, 0x1 ;  /* 0x00000002033a7211 */ /* 0x000fe200078808ff */
[----:B0-----:R-:W-:Y:S01]  /*2f8f0*/  IMAD R13, R60, 0x2, R3 ;  /* 0x000000023c0d7824 */ /* 0x001fe200078e0203 */
[----:B------:R-:W-:Y:S01]  /*2f900*/  PRMT R66, R59, 0x7632, R66 ;  /* 0x000076323b427816 */ /* 0x000fe20000000042 */
[----:B------:R0:W-:Y:S01]  /*2f910*/  STG.E.U16 desc[UR12][R56.64], R53 ;  /* 0x0000003538007986 */ /* 0x0001e2000c10150c */
[----:B------:R-:W-:Y:S01]  /*2f920*/  LEA.HI.X.SX32 R59, R3, R0, 0x1, P4 ;  /* 0x00000000033b7211 */ /* 0x000fe200020f0eff */
[----:B-1----:R-:W-:Y:S01]  /*2f930*/  IMAD R3, R62, 0x2, R13 ;  /* 0x000000023e037824 */ /* 0x002fe200078e020d */
[C---:B------:R-:W-:Y:S01]  /*2f940*/  LEA R12, P4, R13.reuse, R2, 0x1 ;  /* 0x000000020d0c7211 */ /* 0x040fe200078808ff */
[----:B------:R-:W2:Y:S03]  /*2f950*/  LDL.LU R105, [R1+0x14c] ;  /* 0x00014c0001697983 */ /* 0x000ea60000300800 */
[----:B------:R-:W-:Y:S01]  /*2f960*/  LEA.HI.X.SX32 R13, R13, R0, 0x1, P4 ;  /* 0x000000000d0d7211 */ /* 0x000fe200020f0eff */
[----:B------:R1:W-:Y:S01]  /*2f970*/  STG.E.U16 desc[UR12][R58.64], R54 ;  /* 0x000000363a007986 */ /* 0x0003e2000c10150c */
[----:B0-----:R-:W0:Y:S01]  /*2f980*/  LDC R56, c[0x0][0x3e8] ;  /* 0x0000fa00ff387b82 */ /* 0x001e220000000800 */
[----:B------:R-:W-:-:S02]  /*2f990*/  LEA R14, P4, R3, R2, 0x1 ;  /* 0x00000002030e7211 */ /* 0x000fc400078808ff */
[----:B------:R-:W2:Y:S01]  /*2f9a0*/  LDL.LU R106, [R1+0x694] ;  /* 0x00069400016a7983 */ /* 0x000ea20000300800 */
[----:B------:R-:W-:Y:S02]  /*2f9b0*/  PRMT R57, R52, 0x7632, R57 ;  /* 0x0000763234397816 */ /* 0x000fe40000000039 */
[----:B-1----:R-:W-:Y:S02]  /*2f9c0*/  PRMT R59, R53, 0x7632, R59 ;  /* 0x00007632353b7816 */ /* 0x002fe4000000003b */
[----:B------:R-:W1:Y:S01]  /*2f9d0*/  LDC R58, c[0x0][0x3e8] ;  /* 0x0000fa00ff3a7b82 */ /* 0x000e620000000800 */
[----:B------:R-:W-:Y:S02]  /*2f9e0*/  LEA R53, R78, R3, 0x1 ;  /* 0x000000034e357211 */ /* 0x000fe400078e08ff */
[----:B------:R-:W-:Y:S01]  /*2f9f0*/  PRMT R60, R54, 0x7632, R60 ;  /* 0x00007632363c7816 */ /* 0x000fe2000000003c */
[----:B------:R0:W-:Y:S01]  /*2fa00*/  STG.E.U16 desc[UR12][R12.64], R55 ;  /* 0x000000370c007986 */ /* 0x0001e2000c10150c */
[----:B------:R-:W-:Y:S01]  /*2fa10*/  LEA.HI.X.SX32 R15, R3, R0, 0x1, P4 ;  /* 0x00000000030f7211 */ /* 0x000fe200020f0eff */
[----:B------:R-:W-:Y:S01]  /*2fa20*/  IMAD R3, R80, 0x2, R53 ;  /* 0x0000000250037824 */ /* 0x000fe200078e0235 */
[----:B------:R-:W-:Y:S01]  /*2fa30*/  LEA R52, P4, R53, R2, 0x1 ;  /* 0x0000000235347211 */ /* 0x000fe200078808ff */
[----:B------:R-:W4:Y:S01]  /*2fa40*/  LDC R80, c[0x0][0x3e8] ;  /* 0x0000fa00ff507b82 */ /* 0x000f220000000800 */
[----:B------:R-:W-:Y:S01]  /*2fa50*/  PRMT R62, R55, 0x7632, R62 ;  /* 0x00007632373e7816 */ /* 0x000fe2000000003e */
[----:B------:R-:W3:Y:S01]  /*2fa60*/  LDL.LU R108, [R1+0x698] ;  /* 0x00069800016c7983 */ /* 0x000ee20000300800 */
[----:B------:R-:W-:-:S02]  /*2fa70*/  LEA.HI.X.SX32 R53, R53, R0, 0x1, P4 ;  /* 0x0000000035357211 */ /* 0x000fc400020f0eff */
[C---:B------:R-:W-:Y:S01]  /*2fa80*/  LEA R54, P4, R3.reuse, R2, 0x1 ;  /* 0x0000000203367211 */ /* 0x040fe200078808ff */
[----:B------:R-:W-:Y:S02]  /*2fa90*/  STG.E.U16 desc[UR12][R14.64], R48 ;  /* 0x000000300e007986 */ /* 0x000fe4000c10150c */
[----:B------:R-:W4:Y:S01]  /*2faa0*/  LDC R78, c[0x0][0x3e8] ;  /* 0x0000fa00ff4e7b82 */ /* 0x000f220000000800 */
[----:B0-----:R-:W-:Y:S01]  /*2fab0*/  LEA.HI.X.SX32 R55, R3, R0, 0x1, P4 ;  /* 0x0000000003377211 */ /* 0x001fe200020f0eff */
[----:B------:R-:W-:Y:S01]  /*2fac0*/  STG.E.U16 desc[UR12][R52.64], R49 ;  /* 0x0000003134007986 */ /* 0x000fe2000c10150c */
[----:B------:R-:W-:-:S03]  /*2fad0*/  IMAD R13, R56, 0x2, R3 ;  /* 0x00000002380d7824 */ /* 0x000fc600078e0203 */
[----:B------:R0:W-:Y:S02]  /*2fae0*/  STG.E.U16 desc[UR12][R54.64], R50 ;  /* 0x0000003236007986 */ /* 0x0001e4000c10150c */
[----:B------:R-:W-:Y:S02]  /*2faf0*/  LEA R12, P4, R13, R2, 0x1 ;  /* 0x000000020d0c7211 */ /* 0x000fe400078808ff */
[----:B-1----:R-:W-:Y:S01]  /*2fb00*/  LEA R3, R58, R13, 0x1 ;  /* 0x0000000d3a037211 */ /* 0x002fe200078e08ff */
[----:B------:R-:W3:Y:S01]  /*2fb10*/  LDL.LU R103, [R1+0x66c] ;  /* 0x00066c0001677983 */ /* 0x000ee20000300800 */
[----:B0-----:R-:W0:Y:S01]  /*2fb20*/  LDC R54, c[0x0][0x3e8] ;  /* 0x0000fa00ff367b82 */ /* 0x001e220000000800 */
[----:B------:R-:W-:Y:S02]  /*2fb30*/  PRMT R55, R49, 0x7632, R55 ;  /* 0x0000763231377816 */ /* 0x000fe40000000037 */
[----:B----4-:R-:W-:Y:S01]  /*2fb40*/  IMAD R49, R79, 0x2, R3 ;  /* 0x000000024f317824 */ /* 0x010fe200078e0203 */
[----:B------:R-:W-:Y:S01]  /*2fb50*/  LEA.HI.X.SX32 R13, R13, R0, 0x1, P4 ;  /* 0x000000000d0d7211 */ /* 0x000fe200020f0eff */
[----:B------:R-:W4:Y:S01]  /*2fb60*/  LDL.LU R104, [R1+0x1c8] ;  /* 0x0001c80001687983 */ /* 0x000f220000300800 */
[----:B------:R-:W-:-:S02]  /*2fb70*/  LEA R14, P4, R3, R2, 0x1 ;  /* 0x00000002030e7211 */ /* 0x000fc400078808ff */
[----:B------:R-:W1:Y:S02]  /*2fb80*/  LDC R79, c[0x0][0x3e8] ;  /* 0x0000fa00ff4f7b82 */ /* 0x000e640000000800 */
[----:B------:R-:W-:Y:S01]  /*2fb90*/  LEA.HI.X.SX32 R15, R3, R0, 0x1, P4 ;  /* 0x00000000030f7211 */ /* 0x000fe200020f0eff */
[----:B------:R-:W-:Y:S01]  /*2fba0*/  IMAD R3, R80, 0x2, R49 ;  /* 0x0000000250037824 */ /* 0x000fe200078e0231 */
[C---:B------:R-:W-:Y:S01]  /*2fbb0*/  LEA R52, P4, R49.reuse, R2, 0x1 ;  /* 0x0000000231347211 */ /* 0x040fe200078808ff */
[----:B------:R0:W-:Y:S03]  /*2fbc0*/  STG.E.U16 desc[UR12][R12.64], R51 ;  /* 0x000000330c007986 */ /* 0x0001e6000c10150c */
[----:B------:R-:W1:Y:S01]  /*2fbd0*/  LDC R80, c[0x0][0x3e8] ;  /* 0x0000fa00ff507b82 */ /* 0x000e620000000800 */
[----:B------:R-:W-:Y:S01]  /*2fbe0*/  LEA.HI.X.SX32 R53, R49, R0, 0x1, P4 ;  /* 0x0000000031357211 */ /* 0x000fe200020f0eff */
[----:B------:R-:W-:Y:S01]  /*2fbf0*/  STG.E.U16 desc[UR12][R14.64], R44 ;  /* 0x0000002c0e007986 */ /* 0x000fe2000c10150c */
[----:B------:R-:W-:-:S02]  /*2fc00*/  PRMT R56, R50, 0x7632, R56 ;  /* 0x0000763232387816 */ /* 0x000fc40000000038 */
[----:B------:R-:W-:Y:S01]  /*2fc10*/  LEA R50, P4, R3, R2, 0x1 ;  /* 0x0000000203327211 */ /* 0x000fe200078808ff */
[----:B------:R0:W-:Y:S02]  /*2fc20*/  STG.E.U16 desc[UR12][R52.64], R45 ;  /* 0x0000002d34007986 */ /* 0x0001e4000c10150c */
[----:B0-----:R-:W-:Y:S02]  /*2fc30*/  LEA R13, R54, R3, 0x1 ;  /* 0x00000003360d7211 */ /* 0x001fe400078e08ff */
[----:B------:R-:W-:Y:S01]  /*2fc40*/  PRMT R58, R51, 0x7632, R58 ;  /* 0x00007632333a7816 */ /* 0x000fe2000000003a */
[----:B------:R-:W3:Y:S01]  /*2fc50*/  LDL.LU R88, [R1+0x668] ;  /* 0x0006680001587983 */ /* 0x000ee20000300800 */
[----:B------:R-:W-:Y:S01]  /*2fc60*/  LEA.HI.X.SX32 R51, R3, R0, 0x1, P4 ;  /* 0x0000000003337211 */ /* 0x000fe200020f0eff */
[----:B------:R-:W-:Y:S01]  /*2fc70*/  IMAD R3, R78, 0x2, R13 ;  /* 0x000000024e037824 */ /* 0x000fe200078e020d */
[C---:B------:R-:W-:Y:S01]  /*2fc80*/  LEA R12, P4, R13.reuse, R2, 0x1 ;  /* 0x000000020d0c7211 */ /* 0x040fe200078808ff */
[----:B------:R-:W0:Y:S08]  /*2fc90*/  LDC R78, c[0x0][0x3e8] ;  /* 0x0000fa00ff4e7b82 */ /* 0x000e300000000800 */
[----:B------:R-:W0:Y:S01]  /*2fca0*/  LDC R52, c[0x0][0x3e8] ;  /* 0x0000fa00ff347b82 */ /* 0x000e220000000800 */
[----:B------:R-:W-:Y:S01]  /*2fcb0*/  LEA.HI.X.SX32 R13, R13, R0, 0x1, P4 ;  /* 0x000000000d0d7211 */ /* 0x000fe200020f0eff */
[----:B-1----:R-:W-:Y:S01]  /*2fcc0*/  IMAD R49, R79, 0x2, R3 ;  /* 0x000000024f317824 */ /* 0x002fe200078e0203 */
[----:B------:R-:W-:-:S05]  /*2fcd0*/  LEA R14, P4, R3, R2, 0x1 ;  /* 0x00000002030e7211 */ /* 0x000fca00078808ff */
[----:B------:R-:W1:Y:S01]  /*2fce0*/  LDC R79, c[0x0][0x3e8] ;  /* 0x0000fa00ff4f7b82 */ /* 0x000e620000000800 */
[----:B------:R-:W-:Y:S02]  /*2fcf0*/  LEA.HI.X.SX32 R15, R3, R0, 0x1, P4 ;  /* 0x00000000030f7211 */ /* 0x000fe400020f0eff */
[----:B------:R-:W-:Y:S01]  /*2fd00*/  LEA R3, R80, R49, 0x1 ;  /* 0x0000003150037211 */ /* 0x000fe200078e08ff */
[----:B------:R0:W-:Y:S04]  /*2fd10*/  STG.E.U16 desc[UR12][R50.64], R46 ;  /* 0x0000002e32007986 */ /* 0x0001e8000c10150c */
[----:B------:R-:W1:Y:S01]  /*2fd20*/  LDC R80, c[0x0][0x3e8] ;  /* 0x0000fa00ff507b82 */ /* 0x000e620000000800 */
[----:B------:R-:W-:Y:S01]  /*2fd30*/  PRMT R53, R46, 0x7632, R53 ;  /* 0x000076322e357816 */ /* 0x000fe20000000035 */
[----:B------:R0:W-:Y:S02]  /*2fd40*/  STG.E.U16 desc[UR12][R12.64], R47 ;  /* 0x0000002f0c007986 */ /* 0x0001e4000c10150c */
[----:B0-----:R-:W-:-:S04]  /*2fd50*/  LEA R50, P4, R49, R2, 0x1 ;  /* 0x0000000231327211 */ /* 0x001fc800078808ff */
[----:B------:R-:W-:Y:S02]  /*2fd60*/  LEA.HI.X.SX32 R51, R49, R0, 0x1, P4 ;  /* 0x0000000031337211 */ /* 0x000fe400020f0eff */
[----:B------:R-:W-:Y:S01]  /*2fd70*/  LEA R46, P4, R3, R2, 0x1 ;  /* 0x00000002032e7211 */ /* 0x000fe200078808ff */
[----:B------:R-:W-:Y:S01]  /*2fd80*/  IMAD R13, R52, 0x2, R3 ;  /* 0x00000002340d7824 */ /* 0x000fe200078e0203 */
[----:B------:R-:W-:Y:S01]  /*2fd90*/  PRMT R54, R47, 0x7632, R54 ;  /* 0x000076322f367816 */ /* 0x000fe20000000036 */
[----:B------:R-:W0:Y:S01]  /*2fda0*/  LDC R49, c[0x0][0x3e8] ;  /* 0x0000fa00ff317b82 */ /* 0x000e220000000800 */
[----:B------:R-:W-:Y:S01]  /*2fdb0*/  LEA.HI.X.SX32 R47, R3, R0, 0x1, P4 ;  /* 0x00000000032f7211 */ /* 0x000fe200020f0eff */
[----:B------:R-:W-:Y:S01]  /*2fdc0*/  IMAD R3, R78, 0x2, R13 ;  /* 0x000000024e037824 */ /* 0x000fe200078e020d */
[C---:B------:R-:W-:Y:S01]  /*2fdd0*/  LEA R12, P4, R13.reuse, R2, 0x1 ;  /* 0x000000020d0c7211 */ /* 0x040fe200078808ff */
[----:B------:R1:W-:Y:S03]  /*2fde0*/  STG.E.U16 desc[UR12][R14.64], R40 ;  /* 0x000000280e007986 */ /* 0x0003e6000c10150c */
[----:B------:R-:W-:Y:S01]  /*2fdf0*/  LEA.HI.X.SX32 R13, R13, R0, 0x1, P4 ;  /* 0x000000000d0d7211 */ /* 0x000fe200020f0eff */
[----:B------:R1:W-:Y:S01]  /*2fe00*/  STG.E.U16 desc[UR12][R50.64], R41 ;  /* 0x0000002932007986 */ /* 0x0003e2000c10150c */
[----:B------:R-:W-:Y:S01]  /*2fe10*/  PRMT R52, R43, 0x7632, R52 ;  /* 0x000076322b347816 */ /* 0x000fe20000000034 */
[----:B------:R-:W2:Y:S02]  /*2fe20*/  LDC R78, c[0x0][0x3e8] ;  /* 0x0000fa00ff4e7b82 */ /* 0x000ea40000000800 */
[----:B------:R1:W-:Y:S02]  /*2fe30*/  STG.E.U16 desc[UR12][R46.64], R42 ;  /* 0x0000002a2e007986 */ /* 0x0003e4000c10150c */
[----:B-1----:R-:W-:-:S04]  /*2fe40*/  LEA R14, P4, R3, R2, 0x1 ;  /* 0x00000002030e7211 */ /* 0x002fc800078808ff */
[----:B------:R-:W1:Y:S01]  /*2fe50*/  LDC R50, c[0x0][0x3e8] ;  /* 0x0000fa00ff327b82 */ /* 0x000e620000000800 */
[----:B------:R-:W-:Y:S02]  /*2fe60*/  LEA R47, R79, R3, 0x1 ;  /* 0x000000034f2f7211 */ /* 0x000fe400078e08ff */
[----:B------:R-:W-:-:S05]  /*2fe70*/  LEA.HI.X.SX32 R15, R3, R0, 0x1, P4 ;  /* 0x00000000030f7211 */ /* 0x000fca00020f0eff */
[----:B------:R-:W1:Y:S01]  /*2fe80*/  LDC R79, c[0x0][0x3e8] ;  /* 0x0000fa00ff4f7b82 */ /* 0x000e620000000800 */
[C---:B------:R-:W-:Y:S01]  /*2fe90*/  LEA R46, P4, R47.reuse, R2, 0x1 ;  /* 0x000000022f2e7211 */ /* 0x040fe200078808ff */
[----:B------:R-:W-:Y:S01]  /*2fea0*/  IMAD R3, R80, 0x2, R47 ;  /* 0x0000000250037824 */ /* 0x000fe200078e022f */
[----:B------:R-:W-:Y:S02]  /*2feb0*/  PRMT R51, R42, 0x7632, R51 ;  /* 0x000076322a337816 */ /* 0x000fe40000000033 */
[----:B------:R-:W-:Y:S02]  /*2fec0*/  LEA.HI.X.SX32 R47, R47, R0, 0x1, P4 ;  /* 0x000000002f2f7211 */ /* 0x000fe400020f0eff */
[C---:B------:R-:W-:Y:S01]  /*2fed0*/  LEA R42, P4, R3.reuse, R2, 0x1 ;  /* 0x00000002032a7211 */ /* 0x040fe200078808ff */
[----:B------:R0:W-:Y:S01]  /*2fee0*/  STG.E.U16 desc[UR12][R12.64], R43 ;  /* 0x0000002b0c007986 */ /* 0x0001e2000c10150c */
[----:B------:R-:W1:Y:S03]  /*2fef0*/  LDC R80, c[0x0][0x3e8] ;  /* 0x0000fa00ff507b82 */ /* 0x000e660000000800 */
[----:B------:R-:W-:Y:S04]  /*2ff00*/  STG.E.U16 desc[UR12][R14.64], R36 ;  /* 0x000000240e007986 */ /* 0x000fe8000c10150c */
[----:B------:R-:W-:Y:S01]  /*2ff10*/  STG.E.U16 desc[UR12][R46.64], R37 ;  /* 0x000000252e007986 */ /* 0x000fe2000c10150c */
[----:B0-----:R-:W-:Y:S01]  /*2ff20*/  LEA.HI.X.SX32 R43, R3, R0, 0x1, P4 ;  /* 0x00000000032b7211 */ /* 0x001fe200020f0eff */
[----:B------:R-:W-:-:S04]  /*2ff30*/  IMAD R13, R49, 0x2, R3 ;  /* 0x00000002310d7824 */ /* 0x000fc800078e0203 */
[----:B------:R0:W-:Y:S01]  /*2ff40*/  STG.E.U16 desc[UR12][R42.64], R38 ;  /* 0x000000262a007986 */ /* 0x0001e2000c10150c */
[----:B-1----:R-:W-:Y:S02]  /*2ff50*/  LEA R3, R50, R13, 0x1 ;  /* 0x0000000d32037211 */ /* 0x002fe400078e08ff */
[----:B------:R-:W-:Y:S01]  /*2ff60*/  LEA R12, P4, R13, R2, 0x1 ;  /* 0x000000020d0c7211 */ /* 0x000fe200078808ff */
[----:B0-----:R-:W0:Y:S01]  /*2ff70*/  LDC R43, c[0x0][0x3e8] ;  /* 0x0000fa00ff2b7b82 */ /* 0x001e220000000800 */
[----:B------:R-:W-:Y:S01]  /*2ff80*/  PRMT R42, R37, 0x7632, R42 ;  /* 0x00007632252a7816 */ /* 0x000fe2000000002a */
[----:B------:R-:W-:Y:S01]  /*2ff90*/  IMAD R37, R79, 0x2, R3 ;  /* 0x000000024f257824 */ /* 0x000fe200078e0203 */
[----:B------:R-:W-:Y:S02]  /*2ffa0*/  LEA.HI.X.SX32 R13, R13, R0, 0x1, P4 ;  /* 0x000000000d0d7211 */ /* 0x000fe400020f0eff */
[----:B------:R-:W-:-:S03]  /*2ffb0*/  LEA R14, P4, R3, R2, 0x1 ;  /* 0x00000002030e7211 */ /* 0x000fc600078808ff */
[----:B------:R-:W1:Y:S01]  /*2ffc0*/  LDC R79, c[0x0][0x3e8] ;  /* 0x0000fa00ff4f7b82 */ /* 0x000e620000000800 */
[----:B------:R-:W-:Y:S02]  /*2ffd0*/  PRMT R38, R36, 0x7632, R38 ;  /* 0x0000763224267816 */ /* 0x000fe40000000026 */
[----:B------:R-:W-:Y:S02]  /*2ffe0*/  LEA.HI.X.SX32 R15, R3, R0, 0x1, P4 ;  /* 0x00000000030f7211 */ /* 0x000fe400020f0eff */
[C---:B------:R-:W-:Y:S01]  /*2fff0*/  LEA R36, P4, R37.reuse, R2, 0x1 ;  /* 0x0000000225247211 */ /* 0x040fe200078808ff */
[----:B------:R-:W-:Y:S01]  /*30000*/  IMAD R3, R80, 0x2, R37 ;  /* 0x0000000250037824 */ /* 0x000fe200078e0225 */
[----:B------:R0:W-:Y:S01]  /*30010*/  STG.E.U16 desc[UR12][R12.64], R39 ;  /* 0x000000270c007986 */ /* 0x0001e2000c10150c */
[----:B------:R-:W4:Y:S01]  /*30020*/  LDC R80, c[0x0][0x3e8] ;  /* 0x0000fa00ff507b82 */ /* 0x000f220000000800 */
[----:B------:R-:W-:Y:S02]  /*30030*/  LEA.HI.X.SX32 R37, R37, R0, 0x1, P4 ;  /* 0x0000000025257211 */ /* 0x000fe400020f0eff */
[----:B------:R-:W-:Y:S01]  /*30040*/  STG.E.U16 desc[UR12][R14.64], R32 ;  /* 0x000000200e007986 */ /* 0x000fe2000c10150c */
[----:B------:R-:W-:-:S03]  /*30050*/  LEA R46, P4, R3, R2, 0x1 ;  /* 0x00000002032e7211 */ /* 0x000fc600078808ff */
[----:B------:R0:W-:Y:S02]  /*30060*/  STG.E.U16 desc[UR12][R36.64], R33 ;  /* 0x0000002124007986 */ /* 0x0001e4000c10150c */
[----:B0-----:R-:W-:Y:S02]  /*30070*/  LEA R13, R43, R3, 0x1 ;  /* 0x000000032b0d7211 */ /* 0x001fe400078e08ff */
[----:B------:R-:W-:Y:S02]  /*30080*/  LEA.HI.X.SX32 R47, R3, R0, 0x1, P4 ;  /* 0x00000000032f7211 */ /* 0x000fe400020f0eff */
[----:B------:R-:W-:Y:S01]  /*30090*/  LEA R12, P4, R13, R2, 0x1 ;  /* 0x000000020d0c7211 */ /* 0x000fe200078808ff */
[----:B------:R-:W0:Y:S01]  /*300a0*/  LDC R36, c[0x0][0x3e8] ;  /* 0x0000fa00ff247b82 */ /* 0x000e220000000800 */
[----:B--2---:R-:W-:Y:S01]  /*300b0*/  IMAD R3, R78, 0x2, R13 ;  /* 0x000000024e037824 */ /* 0x004fe200078e020d */
[----:B------:R-:W-:Y:S02]  /*300c0*/  PRMT R43, R33, 0x7632, R43 ;  /* 0x00007632212b7816 */ /* 0x000fe4000000002b */
[----:B------:R-:W-:-:S04]  /*300d0*/  LEA.HI.X.SX32 R13, R13, R0, 0x1, P4 ;  /* 0x000000000d0d7211 */ /* 0x000fc800020f0eff */
[----:B------:R-:W2:Y:S01]  /*300e0*/  LDC R78, c[0x0][0x3e8] ;  /* 0x0000fa00ff4e7b82 */ /* 0x000ea20000000800 */
[----:B------:R-:W-:Y:S01]  /*300f0*/  LEA R14, P4, R3, R2, 0x1 ;  /* 0x00000002030e7211 */ /* 0x000fe200078808ff */
[----:B-1----:R-:W-:-:S03]  /*30100*/  IMAD R33, R79, 0x2, R3 ;  /* 0x000000024f217824 */ /* 0x002fc600078e0203 */
[----:B------:R-:W-:Y:S02]  /*30110*/  LEA.HI.X.SX32 R15, R3, R0, 0x1, P4 ;  /* 0x00000000030f7211 */ /* 0x000fe400020f0eff */
[----:B------:R-:W-:Y:S02]  /*30120*/  LEA R3, R81, R33, 0x1 ;  /* 0x0000002151037211 */ /* 0x000fe400078e08ff */
[----:B------:R-:W-:Y:S01]  /*30130*/  PRMT R50, R39, 0x7632, R50 ;  /* 0x0000763227327816 */ /* 0x000fe20000000032 */
[----:B------:R-:W1:Y:S01]  /*30140*/  LDC R81, c[0x0][0x3e8] ;  /* 0x0000fa00ff517b82 */ /* 0x000e620000000800 */
[----:B------:R-:W-:Y:S02]  /*30150*/  PRMT R39, R32, 0x7632, R39 ;  /* 0x0000763220277816 */ /* 0x000fe40000000027 */
[C---:B------:R-:W-:Y:S01]  /*30160*/  LEA R32, P4, R33.reuse, R2, 0x1 ;  /* 0x0000000221207211 */ /* 0x040fe200078808ff */
[----:B------:R0:W-:Y:S03]  /*30170*/  STG.E.U16 desc[UR12][R46.64], R34 ;  /* 0x000000222e007986 */ /* 0x0001e6000c10150c */
[----:B------:R-:W-:Y:S01]  /*30180*/  LEA.HI.X.SX32 R33, R33, R0, 0x1, P4 ;  /* 0x0000000021217211 */ /* 0x000fe200020f0eff */
[----:B------:R0:W-:Y:S01]  /*30190*/  STG.E.U16 desc[UR12][R12.64], R35 ;  /* 0x000000230c007986 */ /* 0x0001e2000c10150c */
[----:B------:R-:W1:Y:S01]  /*301a0*/  LDC R37, c[0x0][0x3e8] ;  /* 0x0000fa00ff257b82 */ /* 0x000e620000000800 */
[----:B0-----:R-:W-:-:S07]  /*301b0*/  PRMT R46, R34, 0x7632, R46 ;  /* 0x00007632222e7816 */ /* 0x001fce000000002e */
[----:B------:R-:W0:Y:S01]  /*301c0*/  LDC R79, c[0x0][0x3e8] ;  /* 0x0000fa00ff4f7b82 */ /* 0x000e220000000800 */
[----:B------:R-:W-:Y:S01]  /*301d0*/  LEA R34, P4, R3, R2, 0x1 ;  /* 0x0000000203227211 */ /* 0x000fe200078808ff */
[----:B------:R-:W-:Y:S01]  /*301e0*/  IMAD R13, R36, 0x2, R3 ;  /* 0x00000002240d7824 */ /* 0x000fe200078e0203 */
[----:B------:R-:W-:Y:S02]  /*301f0*/  PRMT R47, R35, 0x7632, R47 ;  /* 0x00007632232f7816 */ /* 0x000fe4000000002f */
[----:B------:R-:W-:Y:S01]  /*30200*/  LEA.HI.X.SX32 R35, R3, R0, 0x1, P4 ;  /* 0x0000000003237211 */ /* 0x000fe200020f0eff */
[----:B--2---:R-:W-:Y:S01]  /*30210*/  IMAD R3, R78, 0x2, R13 ;  /* 0x000000024e037824 */ /* 0x004fe200078e020d */
[C---:B------:R-:W-:Y:S01]  /*30220*/  LEA R12, P4, R13.reuse, R2, 0x1 ;  /* 0x000000020d0c7211 */ /* 0x040fe200078808ff */
[----:B------:R2:W-:Y:S01]  /*30230*/  STG.E.U16 desc[UR12][R14.64], R28 ;  /* 0x0000001c0e007986 */ /* 0x0005e2000c10150c */
[----:B------:R-:W0:Y:S02]  /*30240*/  LDC R78, c[0x0][0x3e8] ;  /* 0x0000fa00ff4e7b82 */ /* 0x000e240000000800 */
[----:B------:R-:W-:Y:S01]  /*30250*/  LEA.HI.X.SX32 R13, R13, R0, 0x1, P4 ;  /* 0x000000000d0d7211 */ /* 0x000fe200020f0eff */
[----:B------:R4:W-:Y:S01]  /*30260*/  STG.E.U16 desc[UR12][R32.64], R29 ;  /* 0x0000001d20007986 */ /* 0x0009e2000c10150c */
[----:B--2---:R-:W-:-:S02]  /*30270*/  LEA R14, P4, R3, R2, 0x1 ;  /* 0x00000002030e7211 */ /* 0x004fc400078808ff */
[----:B----4-:R-:W-:Y:S02]  /*30280*/  LEA R33, R80, R3, 0x1 ;  /* 0x0000000350217211 */ /* 0x010fe400078e08ff */
[----:B------:R-:W2:Y:S01]  /*30290*/  LDC R80, c[0x0][0x3e8] ;  /* 0x0000fa00ff507b82 */ /* 0x000ea20000000800 */
[----:B------:R-:W-:Y:S02]  /*302a0*/  LEA.HI.X.SX32 R15, R3, R0, 0x1, P4 ;  /* 0x00000000030f7211 */ /* 0x000fe400020f0eff */
[----:B------:R-:W-:Y:S01]  /*302b0*/  LEA R32, P4, R33, R2, 0x1 ;  /* 0x0000000221207211 */ /* 0x000fe200078808ff */
[----:B-1----:R-:W-:Y:S01]  /*302c0*/  IMAD R36, R81, 0x2, R33 ;  /* 0x0000000251247824 */ /* 0x002fe200078e0221 */
[----:B------:R1:W-:Y:S03]  /*302d0*/  STG.E.U16 desc[UR12][R34.64], R30 ;  /* 0x0000001e22007986 */ /* 0x0003e6000c10150c */
[----:B------:R-:W4:Y:S01]  /*302e0*/  LDC R81, c[0x0][0x3e8] ;  /* 0x0000fa00ff517b82 */ /* 0x000f220000000800 */
[----:B------:R-:W-:-:S02]  /*302f0*/  LEA.HI.X.SX32 R33, R33, R0, 0x1, P4 ;  /* 0x0000000021217211 */ /* 0x000fc400020f0eff */
[----:B-1----:R-:W-:-:S04]  /*30300*/  LEA R34, P4, R36, R2, 0x1 ;  /* 0x0000000224227211 */ /* 0x002fc800078808ff */
[----:B------:R-:W-:Y:S01]  /*30310*/  LEA.HI.X.SX32 R35, R36, R0, 0x1, P4 ;  /* 0x0000000024237211 */ /* 0x000fe200020f0eff */
[----:B------:R-:W-:Y:S01]  /*30320*/  IMAD R36, R37, 0x2, R36 ;  /* 0x0000000225247824 */ /* 0x000fe200078e0224 */
[----:B------:R0:W-:Y:S01]  /*30330*/  STG.E.U16 desc[UR12][R12.64], R31 ;  /* 0x0000001f0c007986 */ /* 0x0001e2000c10150c */
[----:B------:R-:W-:-:S03]  /*30340*/  PRMT R3, R31, 0x7632, R3 ;  /* 0x000076321f037816 */ /* 0x000fc60000000003 */
[----:B------:R1:W-:Y:S01]  /*30350*/  STG.E.U16 desc[UR12][R14.64], R24 ;  /* 0x000000180e007986 */ /* 0x0003e2000c10150c */
[----:B0-----:R-:W-:Y:S02]  /*30360*/  LEA R12, R79, R36, 0x1 ;  /* 0x000000244f0c7211 */ /* 0x001fe400078e08ff */
[----:B------:R-:W0:Y:S01]  /*30370*/  LDC R79, c[0x0][0x3e8] ;  /* 0x0000fa00ff4f7b82 */ /* 0x000e220000000800 */
[----:B-1----:R-:W-:Y:S02]  /*30380*/  LEA R14, P4, R36, R2, 0x1 ;  /* 0x00000002240e7211 */ /* 0x002fe400078808ff */
[----:B--2---:R-:W-:Y:S01]  /*30390*/  IMAD R31, R80, 0x2, R12 ;  /* 0x00000002501f7824 */ /* 0x004fe200078e020c */
[----:B------:R1:W-:Y:S01]  /*303a0*/  STG.E.U16 desc[UR12][R32.64], R25 ;  /* 0x0000001920007986 */ /* 0x0003e2000c10150c */
[----:B------:R-:W-:-:S03]  /*303b0*/  LEA.HI.X.SX32 R15, R36, R0, 0x1, P4 ;  /* 0x00000000240f7211 */ /* 0x000fc600020f0eff */
[----:B------:R-:W2:Y:S01]  /*303c0*/  LDC R80, c[0x0][0x3e8] ;  /* 0x0000fa00ff507b82 */ /* 0x000ea20000000800 */
[----:B----4-:R-:W-:Y:S01]  /*303d0*/  IMAD R13, R81, 0x2, R31 ;  /* 0x00000002510d7824 */ /* 0x010fe200078e021f */
[----:B------:R4:W-:Y:S01]  /*303e0*/  STG.E.U16 desc[UR12][R34.64], R26 ;  /* 0x0000001a22007986 */ /* 0x0009e2000c10150c */
[----:B-1----:R-:W-:-:S05]  /*303f0*/  LEA R32, P4, R12, R2, 0x1 ;  /* 0x000000020c207211 */ /* 0x002fca00078808ff */
[----:B------:R-:W1:Y:S01]  /*30400*/  LDC R81, c[0x0][0x3e8] ;  /* 0x0000fa00ff517b82 */ /* 0x000e620000000800 */
[----:B------:R-:W-:Y:S02]  /*30410*/  LEA.HI.X.SX32 R33, R12, R0, 0x1, P4 ;  /* 0x000000000c217211 */ /* 0x000fe400020f0eff */
[C---:B----4-:R-:W-:Y:S01]  /*30420*/  LEA R34, P4, R31.reuse, R2, 0x1 ;  /* 0x000000021f227211 */ /* 0x050fe200078808ff */
[----:B------:R4:W-:Y:S03]  /*30430*/  STG.E.U16 desc[UR12][R14.64], R27 ;  /* 0x0000001b0e007986 */ /* 0x0009e6000c10150c */
[----:B------:R-:W-:Y:S02]  /*30440*/  LEA.HI.X.SX32 R35, R31, R0, 0x1, P4 ;  /* 0x000000001f237211 */ /* 0x000fe400020f0eff */
[----:B------:R-:W-:Y:S02]  /*30450*/  LEA R36, P4, R13, R2, 0x1 ;  /* 0x000000020d247211 */ /* 0x000fe400078808ff */
[----:B----4-:R-:W-:-:S02]  /*30460*/  LEA R15, R78, R13, 0x1 ;  /* 0x0000000d4e0f7211 */ /* 0x010fc400078e08ff */
[----:B------:R-:W4:Y:S01]  /*30470*/  LDC R78, c[0x0][0x3e8] ;  /* 0x0000fa00ff4e7b82 */ /* 0x000f220000000800 */
[----:B------:R-:W-:Y:S02]  /*30480*/  LEA.HI.X.SX32 R37, R13, R0, 0x1, P4 ;  /* 0x000000000d257211 */ /* 0x000fe400020f0eff */
[----:B0-----:R-:W-:Y:S01]  /*30490*/  IMAD R13, R79, 0x2, R15 ;  /* 0x000000024f0d7824 */ /* 0x001fe200078e020f */
[----:B------:R-:W-:-:S04]  /*304a0*/  LEA R14, P4, R15, R2, 0x1 ;  /* 0x000000020f0e7211 */ /* 0x000fc800078808ff */
[----:B------:R-:W0:Y:S01]  /*304b0*/  LDC R79, c[0x0][0x3e8] ;  /* 0x0000fa00ff4f7b82 */ /* 0x000e220000000800 */
[----:B--2---:R-:W-:Y:S01]  /*304c0*/  IMAD R31, R80, 0x2, R13 ;  /* 0x00000002501f7824 */ /* 0x004fe200078e020d */
[----:B------:R2:W-:Y:S01]  /*304d0*/  STG.E.U16 desc[UR12][R32.64], R20 ;  /* 0x0000001420007986 */ /* 0x0005e2000c10150c */
[----:B------:R-:W-:Y:S02]  /*304e0*/  LEA.HI.X.SX32 R15, R15, R0, 0x1, P4 ;  /* 0x000000000f0f7211 */ /* 0x000fe400020f0eff */
[----:B------:R-:W-:-:S03]  /*304f0*/  PRMT R12, R27, 0x7632, R12 ;  /* 0x000076321b0c7816 */ /* 0x000fc6000000000c */
[----:B------:R-:W3:Y:S01]  /*30500*/  LDC R80, c[0x0][0x3e8] ;  /* 0x0000fa00ff507b82 */ /* 0x000ee20000000800 */
[----:B-1----:R-:W-:Y:S01]  /*30510*/  LEA R27, R81, R31, 0x1 ;  /* 0x0000001f511b7211 */ /* 0x002fe200078e08ff */
[----:B------:R1:W-:Y:S01]  /*30520*/  STG.E.U16 desc[UR12][R34.64], R21 ;  /* 0x0000001522007986 */ /* 0x0003e2000c10150c */
[----:B--2---:R-:W-:-:S05]  /*30530*/  LEA R32, P4, R13, R2, 0x1 ;  /* 0x000000020d207211 */ /* 0x004fca00078808ff */
[----:B------:R-:W2:Y:S01]  /*30540*/  LDC R81, c[0x0][0x3e8] ;  /* 0x0000fa00ff517b82 */ /* 0x000ea20000000800 */
[----:B------:R-:W-:Y:S01]  /*30550*/  LEA.HI.X.SX32 R33, R13, R0, 0x1, P4 ;  /* 0x000000000d217211 */ /* 0x000fe200020f0eff */
[----:B------:R4:W-:Y:S01]  /*30560*/  STG.E.U16 desc[UR12][R36.64], R22 ;  /* 0x0000001624007986 */ /* 0x0009e2000c10150c */
[----:B-1----:R-:W-:-:S03]  /*30570*/  LEA R34, P4, R31, R2, 0x1 ;  /* 0x000000021f227211 */ /* 0x002fc600078808ff */
[----:B------:R1:W-:Y:S01]  /*30580*/  STG.E.U16 desc[UR12][R14.64], R23 ;  /* 0x000000170e007986 */ /* 0x0003e2000c10150c */
[----:B------:R-:W-:Y:S02]  /*30590*/  LEA.HI.X.SX32 R35, R31, R0, 0x1, P4 ;  /* 0x000000001f237211 */ /* 0x000fe400020f0eff */
[----:B------:R-:W2:Y:S01]  /*305a0*/  LDC R31, c[0x0][0x3e8] ;  /* 0x0000fa00ff1f7b82 */ /* 0x000ea20000000800 */
[----:B----4-:R-:W-:Y:S01]  /*305b0*/  LEA R36, P4, R27, R2, 0x1 ;  /* 0x000000021b247211 */ /* 0x010fe200078808ff */
[----:B-1----:R-:W-:Y:S01]  /*305c0*/  IMAD R14, R78, 0x2, R27 ;  /* 0x000000024e0e7824 */ /* 0x002fe200078e021b */
[----:B------:R-:W-:Y:S01]  /*305d0*/  PRMT R13, R23, 0x7632, R13 ;  /* 0x00007632170d7816 */ /* 0x000fe2000000000d */
[----:B------:R1:W-:Y:S01]  /*305e0*/  STG.E.U16 desc[UR12][R32.64], R16 ;  /* 0x0000001020007986 */ /* 0x0003e2000c10150c */
[----:B------:R-:W-:Y:S01]  /*305f0*/  LEA.HI.X.SX32 R37, R27, R0, 0x1, P4 ;  /* 0x000000001b257211 */ /* 0x000fe200020f0eff */
[----:B0-----:R-:W-:Y:S01]  /*30600*/  IMAD R27, R79, 0x2, R14 ;  /* 0x000000024f1b7824 */ /* 0x001fe200078e020e */
[----:B------:R-:W-:Y:S01]  /*30610*/  PRMT R23, R16, 0x7632, R23 ;  /* 0x0000763210177816 */ /* 0x000fe20000000017 */
[----:B------:R-:W0:Y:S01]  /*30620*/  LDC R78, c[0x0][0x3e8] ;  /* 0x0000fa00ff4e7b82 */ /* 0x000e220000000800 */
[----:B------:R4:W-:Y:S01]  /*30630*/  STG.E.U16 desc[UR12][R34.64], R17 ;  /* 0x0000001122007986 */ /* 0x0009e2000c10150c */
[----:B------:R-:W-:-:S02]  /*30640*/  PRMT R15, R17, 0x7632, R15 ;  /* 0x00007632110f7816 */ /* 0x000fc4000000000f */
[----:B-1----:R-:W-:-:S04]  /*30650*/  LEA R16, P4, R14, R2, 0x1 ;  /* 0x000000020e107211 */ /* 0x002fc800078808ff */
[----:B------:R-:W1:Y:S01]  /*30660*/  LDC R79, c[0x0][0x3e8] ;  /* 0x0000fa00ff4f7b82 */ /* 0x000e620000000800 */
[----:B----4-:R-:W-:Y:S02]  /*30670*/  LEA.HI.X.SX32 R17, R14, R0, 0x1, P4 ;  /* 0x000000000e117211 */ /* 0x010fe400020f0eff */
[C---:B------:R-:W-:Y:S02]  /*30680*/  LEA R32, P4, R27.reuse, R2, 0x1 ;  /* 0x000000021b207211 */ /* 0x040fe400078808ff */
[----:B---3--:R-:W-:Y:S02]  /*30690*/  LEA R14, R80, R27, 0x1 ;  /* 0x0000001b500e7211 */ /* 0x008fe400078e08ff */
[----:B------:R-:W-:Y:S01]  /*306a0*/  LEA.HI.X.SX32 R33, R27, R0, 0x1, P4 ;  /* 0x000000001b217211 */ /* 0x000fe200020f0eff */
[----:B------:R-:W3:Y:S01]  /*306b0*/  LDC R80, c[0x0][0x3e8] ;  /* 0x0000fa00ff507b82 */ /* 0x000ee20000000800 */
[C---:B------:R-:W-:Y:S01]  /*306c0*/  LEA R34, P4, R14.reuse, R2, 0x1 ;  /* 0x000000020e227211 */ /* 0x040fe200078808ff */
[----:B--2---:R-:W-:Y:S01]  /*306d0*/  IMAD R27, R81, 0x2, R14 ;  /* 0x00000002511b7824 */ /* 0x004fe200078e020e */
[----:B------:R2:W-:Y:S02]  /*306e0*/  STG.E.U16 desc[UR12][R36.64], R18 ;  /* 0x0000001224007986 */ /* 0x0005e4000c10150c */
[----:B------:R-:W-:-:S02]  /*306f0*/  LEA.HI.X.SX32 R35, R14, R0, 0x1, P4 ;  /* 0x000000000e237211 */ /* 0x000fc400020f0eff */
[----:B------:R4:W-:Y:S04]  /*30700*/  STG.E.U16 desc[UR12][R16.64], R19 ;  /* 0x0000001310007986 */ /* 0x0009e8000c10150c */
[----:B------:R-:W-:Y:S01]  /*30710*/  STG.E.U16 desc[UR12][R32.64], R8 ;  /* 0x0000000820007986 */ /* 0x000fe2000c10150c */
[----:B--2---:R-:W-:-:S03]  /*30720*/  LEA R36, P4, R27, R2, 0x1 ;  /* 0x000000021b247211 */ /* 0x004fc600078808ff */
[----:B------:R2:W-:Y:S01]  /*30730*/  STG.E.U16 desc[UR12][R34.64], R9 ;  /* 0x0000000922007986 */ /* 0x0005e2000c10150c */
[--C-:B----4-:R-:W-:Y:S01]  /*30740*/  IMAD R17, R31, 0x2, R27.reuse ;  /* 0x000000021f117824 */ /* 0x110fe200078e021b */
[----:B------:R-:W-:Y:S02]  /*30750*/  LEA.HI.X.SX32 R37, R27, R0, 0x1, P4 ;  /* 0x000000001b257211 */ /* 0x000fe400020f0eff */
[----:B------:R-:W-:Y:S02]  /*30760*/  PRMT R27, R9, 0x7632, R27 ;  /* 0x00007632091b7816 */ /* 0x000fe4000000001b */
[----:B------:R-:W-:Y:S01]  /*30770*/  LEA R16, P4, R17, R2, 0x1 ;  /* 0x0000000211107211 */ /* 0x000fe200078808ff */
[----:B--2---:R-:W2:Y:S01]  /*30780*/  LDC R35, c[0x0][0x3e8] ;  /* 0x0000fa00ff237b82 */ /* 0x004ea20000000800 */
[----:B0-----:R-:W-:Y:S01]  /*30790*/  LEA R9, R78, R17, 0x1 ;  /* 0x000000114e097211 */ /* 0x001fe200078e08ff */
[----:B------:R0:W-:Y:S01]  /*307a0*/  STG.E.U16 desc[UR12][R36.64], R10 ;  /* 0x0000000a24007986 */ /* 0x0001e2000c10150c */
[----:B------:R-:W-:-:S02]  /*307b0*/  PRMT R31, R8, 0x7632, R31 ;  /* 0x00007632081f7816 */ /* 0x000fc4000000001f */
[----:B------:R-:W-:Y:S01]  /*307c0*/  LEA.HI.X.SX32 R17, R17, R0, 0x1, P4 ;  /* 0x0000000011117211 */ /* 0x000fe200020f0eff */
[----:B-1----:R-:W-:Y:S01]  /*307d0*/  IMAD R33, R79, 0x2, R9 ;  /* 0x000000024f217824 */ /* 0x002fe200078e0209 */
[C---:B------:R-:W-:Y:S01]  /*307e0*/  LEA R8, P4, R9.reuse, R2, 0x1 ;  /* 0x0000000209087211 */ /* 0x040fe200078808ff */
[----:B------:R-:W1:Y:S08]  /*307f0*/  LDC R79, c[0x0][0x3e8] ;  /* 0x0000fa00ff4f7b82 */ /* 0x000e700000000800 */
[----:B0-----:R-:W0:Y:S01]  /*30800*/  LDC R37, c[0x0][0x3e8] ;  /* 0x0000fa00ff257b82 */ /* 0x001e220000000800 */
[----:B------:R-:W-:Y:S01]  /*30810*/  LEA.HI.X.SX32 R9, R9, R0, 0x1, P4 ;  /* 0x0000000009097211 */ /* 0x000fe200020f0eff */
[----:B---3--:R-:W-:Y:S01]  /*30820*/  IMAD R34, R80, 0x2, R33 ;  /* 0x0000000250227824 */ /* 0x008fe200078e0221 */
[C---:B------:R-:W-:Y:S01]  /*30830*/  LEA R32, P4, R33.reuse, R2, 0x1 ;  /* 0x0000000221207211 */ /* 0x040fe200078808ff */
[----:B------:R3:W-:Y:S03]  /*30840*/  STG.E.U16 desc[UR12][R16.64], R11 ;  /* 0x0000000b10007986 */ /* 0x0007e6000c10150c */
[----:B------:R-:W-:Y:S01]  /*30850*/  LEA.HI.X.SX32 R33, R33, R0, 0x1, P4 ;  /* 0x0000000021217211 */ /* 0x000fe200020f0eff */
[----:B------:R-:W4:Y:S01]  /*30860*/  LDC R36, c[0x0][0x3e8] ;  /* 0x0000fa00ff247b82 */ /* 0x000f220000000800 */
[----:B------:R0:W-:Y:S01]  /*30870*/  STG.E.U16 desc[UR12][R8.64], R4 ;  /* 0x0000000408007986 */ /* 0x0001e2000c10150c */
[----:B---3--:R-:W-:-:S06]  /*30880*/  LEA R16, P4, R34, R2, 0x1 ;  /* 0x0000000222107211 */ /* 0x008fcc00078808ff */
[----:B------:R-:W3:Y:S01]  /*30890*/  LDC R78, c[0x0][0x3e8] ;  /* 0x0000fa00ff4e7b82 */ /* 0x000ee20000000800 */
[----:B------:R-:W-:Y:S02]  /*308a0*/  LEA.HI.X.SX32 R17, R34, R0, 0x1, P4 ;  /* 0x0000000022117211 */ /* 0x000fe400020f0eff */
[----:B--2---:R-:W-:Y:S01]  /*308b0*/  LEA R34, R35, R34, 0x1 ;  /* 0x0000002223227211 */ /* 0x004fe200078e08ff */
[----:B------:R2:W-:Y:S04]  /*308c0*/  STG.E.U16 desc[UR12][R32.64], R5 ;  /* 0x0000000520007986 */ /* 0x0005e8000c10150c */
[----:B------:R-:W3:Y:S01]  /*308d0*/  LDC R35, c[0x0][0x3e8] ;  /* 0x0000fa00ff237b82 */ /* 0x000ee20000000800 */
[----:B------:R1:W-:Y:S01]  /*308e0*/  STG.E.U16 desc[UR12][R16.64], R6 ;  /* 0x0000000610007986 */ /* 0x0003e2000c10150c */
[----:B0-----:R-:W-:Y:S01]  /*308f0*/  IMAD R9, R37, 0x2, R34 ;  /* 0x0000000225097824 */ /* 0x001fe200078e0222 */
[----:B------:R-:W-:-:S02]  /*30900*/  PRMT R14, R19, 0x7632, R14 ;  /* 0x00007632130e7816 */ /* 0x000fc4000000000e */
[----:B------:R-:W-:Y:S02]  /*30910*/  PRMT R48, R48, 0x7632, R48 ;  /* 0x0000763230307816 */ /* 0x000fe40000000030 */
[----:B------:R-:W-:Y:S01]  /*30920*/  PRMT R44, R44, 0x7632, R44 ;  /* 0x000076322c2c7816 */ /* 0x000fe2000000002c */
[----:B------:R-:W0:Y:S01]  /*30930*/  LDC R37, c[0x0][0x3e8] ;  /* 0x0000fa00ff257b82 */ /* 0x000e220000000800 */
[----:B--2---:R-:W-:Y:S02]  /*30940*/  PRMT R32, R5, 0x7632, R32 ;  /* 0x0000763205207816 */ /* 0x004fe40000000020 */
[----:B-1----:R-:W-:Y:S02]  /*30950*/  PRMT R17, R4, 0x7632, R17 ;  /* 0x0000763204117816 */ /* 0x002fe40000000011 */
[----:B------:R-:W-:-:S03]  /*30960*/  LEA R4, P4, R34, R2, 0x1 ;  /* 0x0000000222047211 */ /* 0x000fc600078808ff */
[----:B------:R-:W1:Y:S01]  /*30970*/  LDC R33, c[0x0][0x3e8] ;  /* 0x0000fa00ff217b82 */ /* 0x000e620000000800 */
[----:B------:R-:W-:Y:S02]  /*30980*/  PRMT R19, R11, 0x7632, R19 ;  /* 0x000076320b137816 */ /* 0x000fe40000000013 */
[----:B------:R-:W-:Y:S02]  /*30990*/  LEA.HI.X.SX32 R5, R34, R0, 0x1, P4 ;  /* 0x0000000022057211 */ /* 0x000fe400020f0eff */
[----:B------:R-:W-:Y:S02]  /*309a0*/  LEA R8, P4, R9, R2, 0x1 ;  /* 0x0000000209087211 */ /* 0x000fe400078808ff */
[----:B------:R-:W-:Y:S01]  /*309b0*/  PRMT R11, R6, 0x7632, R11 ;  /* 0x00007632060b7816 */ /* 0x000fe2000000000b */
[----:B------:R-:W-:Y:S01]  /*309c0*/  IMAD R6, R79, 0x2, R9 ;  /* 0x000000024f067824 */ /* 0x000fe200078e0209 */
[----:B------:R-:W-:Y:S01]  /*309d0*/  LEA.HI.X.SX32 R9, R9, R0, 0x1, P4 ;  /* 0x0000000009097211 */ /* 0x000fe200020f0eff */
[----:B------:R-:W2:Y:S01]  /*309e0*/  LDC R34, c[0x0][0x3e8] ;  /* 0x0000fa00ff227b82 */ /* 0x000ea20000000800 */
[----:B------:R-:W-:Y:S01]  /*309f0*/  PRMT R16, R7, 0x7632, R16 ;  /* 0x0000763207107816 */ /* 0x000fe20000000010 */
[----:B------:R3:W-:Y:S04]  /*30a00*/  STG.E.U16 desc[UR12][R4.64], R7 ;  /* 0x0000000704007986 */ /* 0x0007e8000c10150c */
[----:B------:R4:W-:Y:S01]  /*30a10*/  STG.E.U16 desc[UR12][R8.64], R73 ;  /* 0x0000004908007986 */ /* 0x0009e2000c10150c */
[----:B------:R-:W-:Y:S01]  /*30a20*/  PRMT R45, R45, 0x7632, R45 ;  /* 0x000076322d2d7816 */ /* 0x000fe2000000002d */
[----:B------:R-:W0:Y:S01]  /*30a30*/  LDC R80, c[0x0][0x3e8] ;  /* 0x0000fa00ff507b82 */ /* 0x000e220000000800 */
[----:B---3--:R-:W-:-:S02]  /*30a40*/  LEA R4, P4, R6, R2, 0x1 ;  /* 0x0000000206047211 */ /* 0x008fc400078808ff */
[----:B----4-:R-:W-:-:S05]  /*30a50*/  LEA R7, R36, R6, 0x1 ;  /* 0x0000000624077211 */ /* 0x010fca00078e08ff */
[----:B------:R-:W3:Y:S01]  /*30a60*/  LDC R79, c[0x0][0x3e8] ;  /* 0x0000fa00ff4f7b82 */ /* 0x000ee20000000800 */
[----:B------:R-:W-:Y:S02]  /*30a70*/  LEA.HI.X.SX32 R5, R6, R0, 0x1, P4 ;  /* 0x0000000006057211 */ /* 0x000fe400020f0eff */
[----:B------:R-:W-:Y:S01]  /*30a80*/  LEA R6, P4, R7, R2, 0x1 ;  /* 0x0000000207067211 */ /* 0x000fe200078808ff */
[----:B------:R-:W-:-:S04]  /*30a90*/  IMAD R8, R35, 0x2, R7 ;  /* 0x0000000223087824 */ /* 0x000fc800078e0207 */
[----:B------:R-:W4:Y:S01]  /*30aa0*/  LDC R73, c[0x0][0x3e8] ;  /* 0x0000fa00ff497b82 */ /* 0x000f220000000800 */
[----:B------:R-:W-:Y:S01]  /*30ab0*/  LEA.HI.X.SX32 R7, R7, R0, 0x1, P4 ;  /* 0x0000000007077211 */ /* 0x000fe200020f0eff */
[----:B------:R2:W-:Y:S01]  /*30ac0*/  STG.E.U16 desc[UR12][R4.64], R75 ;  /* 0x0000004b04007986 */ /* 0x0005e2000c10150c */
[----:B-1----:R-:W-:-:S05]  /*30ad0*/  IMAD R9, R33, 0x2, R8 ;  /* 0x0000000221097824 */ /* 0x002fca00078e0208 */
[----:B------:R-:W1:Y:S01]  /*30ae0*/  LDC R36, c[0x0][0x3e8] ;  /* 0x0000fa00ff247b82 */ /* 0x000e620000000800 */
[----:B------:R0:W-:Y:S01]  /*30af0*/  STG.E.U16 desc[UR12][R6.64], R76 ;  /* 0x0000004c06007986 */ /* 0x0001e2000c10150c */
[----:B--2---:R-:W-:-:S06]  /*30b00*/  LEA R4, P4, R8, R2, 0x1 ;  /* 0x0000000208047211 */ /* 0x004fcc00078808ff */
[----:B------:R-:W2:Y:S01]  /*30b10*/  LDC R33, c[0x0][0x3e8] ;  /* 0x0000fa00ff217b82 */ /* 0x000ea20000000800 */
[----:B------:R-:W-:Y:S02]  /*30b20*/  LEA.HI.X.SX32 R5, R8, R0, 0x1, P4 ;  /* 0x0000000008057211 */ /* 0x000fe400020f0eff */
[----:B------:R-:W-:Y:S02]  /*30b30*/  LEA R8, R78, R9, 0x1 ;  /* 0x000000094e087211 */ /* 0x000fe400078e08ff */
[C---:B0-----:R-:W-:Y:S01]  /*30b40*/  LEA R6, P4, R9.reuse, R2, 0x1 ;  /* 0x0000000209067211 */ /* 0x041fe200078808ff */
[----:B------:R0:W-:Y:S02]  /*30b50*/  STG.E.U16 desc[UR12][R4.64], R77 ;  /* 0x0000004d04007986 */ /* 0x0001e4000c10150c */
[----:B------:R-:W2:Y:S01]  /*30b60*/  LDC R35, c[0x0][0x3e8] ;  /* 0x0000fa00ff237b82 */ /* 0x000ea20000000800 */
[----:B------:R-:W-:Y:S01]  /*30b70*/  LEA.HI.X.SX32 R7, R9, R0, 0x1, P4 ;  /* 0x0000000009077211 */ /* 0x000fe200020f0eff */
[----:B------:R-:W-:-:S06]  /*30b80*/  IMAD R9, R34, 0x2, R8 ;  /* 0x0000000222097824 */ /* 0x000fcc00078e0208 */
[----:B------:R-:W2:Y:S01]  /*30b90*/  LDC R34, c[0x0][0x3e8] ;  /* 0x0000fa00ff227b82 */ /* 0x000ea20000000800 */
[C---:B0-----:R-:W-:Y:S01]  /*30ba0*/  LEA R4, P4, R8.reuse, R2, 0x1 ;  /* 0x0000000208047211 */ /* 0x041fe200078808ff */
[----:B------:R0:W-:Y:S03]  /*30bb0*/  STG.E.U16 desc[UR12][R6.64], R69 ;  /* 0x0000004506007986 */ /* 0x0001e6000c10150c */
[----:B------:R-:W-:Y:S01]  /*30bc0*/  LEA.HI.X.SX32 R5, R8, R0, 0x1, P4 ;  /* 0x0000000008057211 */ /* 0x000fe200020f0eff */
[----:B----4-:R-:W-:Y:S01]  /*30bd0*/  IMAD R8, R73, 0x2, R9 ;  /* 0x0000000249087824 */ /* 0x010fe200078e0209 */
[----:B------:R-:W-:Y:S01]  /*30be0*/  PRMT R40, R40, 0x7632, R40 ;  /* 0x0000763228287816 */ /* 0x000fe20000000028 */
[----:B------:R-:W4:Y:S02]  /*30bf0*/  LDC R75, c[0x0][0x3e8] ;  /* 0x0000fa00ff4b7b82 */ /* 0x000f240000000800 */
[----:B------:R3:W-:Y:S01]  /*30c00*/  STG.E.U16 desc[UR12][R4.64], R71 ;  /* 0x0000004704007986 */ /* 0x0007e2000c10150c */
[----:B0-----:R-:W-:-:S02]  /*30c10*/  LEA R6, P4, R9, R2, 0x1 ;  /* 0x0000000209067211 */ /* 0x001fc400078808ff */
[----:B------:R-:W-:-:S03]  /*30c20*/  PRMT R41, R41, 0x7632, R41 ;  /* 0x0000763229297816 */ /* 0x000fc60000000029 */
[----:B------:R-:W0:Y:S01]  /*30c30*/  LDC R76, c[0x0][0x3e8] ;  /* 0x0000fa00ff4c7b82 */ /* 0x000e220000000800 */
[----:B------:R-:W-:Y:S02]  /*30c40*/  LEA.HI.X.SX32 R7, R9, R0, 0x1, P4 ;  /* 0x0000000009077211 */ /* 0x000fe400020f0eff */
[----:B-1----:R-:W-:Y:S02]  /*30c50*/  LEA R9, R36, R8, 0x1 ;  /* 0x0000000824097211 */ /* 0x002fe400078e08ff */
[----:B---3--:R-:W-:-:S03]  /*30c60*/  LEA R4, P4, R8, R2, 0x1 ;  /* 0x0000000208047211 */ /* 0x008fc600078808ff */
[----:B------:R-:W1:Y:S01]  /*30c70*/  LDC R36, c[0x0][0x3e8] ;  /* 0x0000fa00ff247b82 */ /* 0x000e620000000800 */
[----:B------:R-:W-:Y:S01]  /*30c80*/  LEA.HI.X.SX32 R5, R8, R0, 0x1, P4 ;  /* 0x0000000008057211 */ /* 0x000fe200020f0eff */
[----:B------:R3:W-:Y:S01]  /*30c90*/  STG.E.U16 desc[UR12][R6.64], R72 ;  /* 0x0000004806007986 */ /* 0x0007e2000c10150c */
[----:B------:R-:W-:-:S05]  /*30ca0*/  IMAD R8, R37, 0x2, R9 ;  /* 0x0000000225087824 */ /* 0x000fca00078e0209 */
[----:B------:R-:W0:Y:S01]  /*30cb0*/  LDC R37, c[0x0][0x3e8] ;  /* 0x0000fa00ff257b82 */ /* 0x000e220000000800 */
[----:B------:R2:W-:Y:S01]  /*30cc0*/  STG.E.U16 desc[UR12][R4.64], R74 ;  /* 0x0000004a04007986 */ /* 0x0005e2000c10150c */
[----:B---3--:R-:W-:Y:S02]  /*30cd0*/  LEA R6, P4, R9, R2, 0x1 ;  /* 0x0000000209067211 */ /* 0x008fe400078808ff */
[----:B------:R-:W-:-:S04]  /*30ce0*/  PRMT R49, R38, 0x7632, R49 ;  /* 0x0000763226317816 */ /* 0x000fc80000000031 */
[----:B------:R-:W3:Y:S01]  /*30cf0*/  LDC R77, c[0x0][0x3e8] ;  /* 0x0000fa00ff4d7b82 */ /* 0x000ee20000000800 */
[----:B------:R-:W-:Y:S01]  /*30d00*/  LEA.HI.X.SX32 R7, R9, R0, 0x1, P4 ;  /* 0x0000000009077211 */ /* 0x000fe200020f0eff */
[----:B--2---:R-:W-:Y:S01]  /*30d10*/  IMAD R9, R33, 0x2, R8 ;  /* 0x0000000221097824 */ /* 0x004fe200078e0208 */
[----:B------:R-:W-:-:S05]  /*30d20*/  LEA R4, P4, R8, R2, 0x1 ;  /* 0x0000000208047211 */ /* 0x000fca00078808ff */
[----:B------:R-:W2:Y:S01]  /*30d30*/  LDC R33, c[0x0][0x3e8] ;  /* 0x0000fa00ff217b82 */ /* 0x000ea20000000800 */
[----:B------:R-:W-:Y:S01]  /*30d40*/  LEA.HI.X.SX32 R5, R8, R0, 0x1, P4 ;  /* 0x0000000008057211 */ /* 0x000fe200020f0eff */
[----:B------:R4:W-:Y:S01]  /*30d50*/  STG.E.U16 desc[UR12][R6.64], R65 ;  /* 0x0000004106007986 */ /* 0x0009e2000c10150c */
[----:B------:R-:W-:-:S05]  /*30d60*/  LEA R8, R34, R9, 0x1 ;  /* 0x0000000922087211 */ /* 0x000fca00078e08ff */
[----:B------:R-:W3:Y:S01]  /*30d70*/  LDC R34, c[0x0][0x3e8] ;  /* 0x0000fa00ff227b82 */ /* 0x000ee20000000800 */
[----:B------:R1:W-:Y:S01]  /*30d80*/  STG.E.U16 desc[UR12][R4.64], R67 ;  /* 0x0000004304007986 */ /* 0x0003e2000c10150c */
[----:B----4-:R-:W-:Y:S02]  /*30d90*/  LEA R6, P4, R9, R2, 0x1 ;  /* 0x0000000209067211 */ /* 0x010fe400078808ff */
[----:B------:R-:W-:-:S04]  /*30da0*/  PRMT R28, R28, 0x7632, R28 ;  /* 0x000076321c1c7816 */ /* 0x000fc8000000001c */
[----:B------:R-:W4:Y:S01]  /*30db0*/  LDC R78, c[0x0][0x3e8] ;  /* 0x0000fa00ff4e7b82 */ /* 0x000f220000000800 */
[----:B------:R-:W-:Y:S01]  /*30dc0*/  LEA.HI.X.SX32 R7, R9, R0, 0x1, P4 ;  /* 0x0000000009077211 */ /* 0x000fe200020f0eff */
[----:B------:R-:W-:Y:S01]  /*30dd0*/  IMAD R9, R35, 0x2, R8 ;  /* 0x0000000223097824 */ /* 0x000fe200078e0208 */
[----:B-1----:R-:W-:-:S05]  /*30de0*/  LEA R4, P4, R8, R2, 0x1 ;  /* 0x0000000208047211 */ /* 0x002fca00078808ff */
[----:B------:R-:W1:Y:S01]  /*30df0*/  LDC R35, c[0x0][0x3e8] ;  /* 0x0000fa00ff237b82 */ /* 0x000e620000000800 */
[----:B------:R-:W-:Y:S01]  /*30e00*/  LEA.HI.X.SX32 R5, R8, R0, 0x1, P4 ;  /* 0x0000000008057211 */ /* 0x000fe200020f0eff */
[----:B------:R0:W-:Y:S01]  /*30e10*/  STG.E.U16 desc[UR12][R6.64], R68 ;  /* 0x0000004406007986 */ /* 0x0001e2000c10150c */
[----:B------:R-:W-:-:S05]  /*30e20*/  IMAD R8, R36, 0x2, R9 ;  /* 0x0000000224087824 */ /* 0x000fca00078e0209 */
[----:B------:R-:W4:Y:S01]  /*30e30*/  LDC R36, c[0x0][0x3e8] ;  /* 0x0000fa00ff247b82 */ /* 0x000f220000000800 */
[----:B------:R2:W-:Y:S01]  /*30e40*/  STG.E.U16 desc[UR12][R4.64], R70 ;  /* 0x0000004604007986 */ /* 0x0005e2000c10150c */
[----:B0-----:R-:W-:-:S04]  /*30e50*/  LEA R6, P4, R9, R2, 0x1 ;  /* 0x0000000209067211 */ /* 0x001fc800078808ff */
[----:B------:R-:W-:Y:S02]  /*30e60*/  LEA.HI.X.SX32 R7, R9, R0, 0x1, P4 ;  /* 0x0000000009077211 */ /* 0x000fe400020f0eff */
[----:B------:R-:W-:Y:S02]  /*30e70*/  LEA R9, R37, R8, 0x1 ;  /* 0x0000000825097211 */ /* 0x000fe400078e08ff */
[C---:B--2---:R-:W-:Y:S01]  /*30e80*/  LEA R4, P4, R8.reuse, R2, 0x1 ;  /* 0x0000000208047211 */ /* 0x044fe200078808ff */
[----:B------:R-:W0:Y:S01]  /*30e90*/  LDC R37, c[0x0][0x3e8] ;  /* 0x0000fa00ff257b82 */ /* 0x000e220000000800 */
[----:B------:R2:W-:Y:S02]  /*30ea0*/  STG.E.U16 desc[UR12][R6.64], R61 ;  /* 0x0000003d06007986 */ /* 0x0005e4000c10150c */
[----:B------:R-:W-:Y:S01]  /*30eb0*/  LEA.HI.X.SX32 R5, R8, R0, 0x1, P4 ;  /* 0x0000000008057211 */ /* 0x000fe200020f0eff */
[----:B------:R-:W-:-:S04]  /*30ec0*/  IMAD R8, R33, 0x2, R9 ;  /* 0x0000000221087824 */ /* 0x000fc800078e0209 */
[----:B------:R-:W0:Y:S01]  /*30ed0*/  LDC R33, c[0x0][0x3e8] ;  /* 0x0000fa00ff217b82 */ /* 0x000e220000000800 */
[----:B------:R3:W-:Y:S01]  /*30ee0*/  STG.E.U16 desc[UR12][R4.64], R63 ;  /* 0x0000003f04007986 */ /* 0x0007e2000c10150c */
[----:B--2---:R-:W-:-:S04]  /*30ef0*/  LEA R6, P4, R9, R2, 0x1 ;  /* 0x0000000209067211 */ /* 0x004fc800078808ff */
[----:B------:R-:W-:Y:S01]  /*30f00*/  LEA.HI.X.SX32 R7, R9, R0, 0x1, P4 ;  /* 0x0000000009077211 */ /* 0x000fe200020f0eff */
[----:B---3--:R-:W-:Y:S02]  /*30f10*/  IMAD R9, R34, 0x2, R8 ;  /* 0x0000000222097824 */ /* 0x008fe400078e0208 */
[----:B------:R-:W2:Y:S01]  /*30f20*/  LDC R34, c[0x0][0x3e8] ;  /* 0x0000fa00ff227b82 */ /* 0x000ea20000000800 */
[C---:B------:R-:W-:Y:S01]  /*30f30*/  LEA R4, P4, R8.reuse, R2, 0x1 ;  /* 0x0000000208047211 */ /* 0x040fe200078808ff */
[----:B------:R3:W-:Y:S03]  /*30f40*/  STG.E.U16 desc[UR12][R6.64], R64 ;  /* 0x0000004006007986 */ /* 0x0007e6000c10150c */
[----:B------:R-:W-:Y:S02]  /*30f50*/  LEA.HI.X.SX32 R5, R8, R0, 0x1, P4 ;  /* 0x0000000008057211 */ /* 0x000fe400020f0eff */
[----:B-1----:R-:W-:-:S02]  /*30f60*/  LEA R8, R35, R9, 0x1 ;  /* 0x0000000923087211 */ /* 0x002fc400078e08ff */
[----:B------:R-:W1:Y:S01]  /*30f70*/  LDC R35, c[0x0][0x3e8] ;  /* 0x0000fa00ff237b82 */ /* 0x000e620000000800 */
[----:B------:R4:W-:Y:S01]  /*30f80*/  STG.E.U16 desc[UR12][R4.64], R66 ;  /* 0x0000004204007986 */ /* 0x0009e2000c10150c */
[----:B---3--:R-:W-:-:S04]  /*30f90*/  LEA R6, P4, R9, R2, 0x1 ;  /* 0x0000000209067211 */ /* 0x008fc800078808ff */
[----:B------:R-:W-:Y:S01]  /*30fa0*/  LEA.HI.X.SX32 R7, R9, R0, 0x1, P4 ;  /* 0x0000000009077211 */ /* 0x000fe200020f0eff */
[----:B----4-:R-:W-:Y:S02]  /*30fb0*/  IMAD R9, R36, 0x2, R8 ;  /* 0x0000000224097824 */ /* 0x010fe400078e0208 */
[----:B------:R-:W3:Y:S01]  /*30fc0*/  LDC R36, c[0x0][0x3e8] ;  /* 0x0000fa00ff247b82 */ /* 0x000ee20000000800 */
[C---:B------:R-:W-:Y:S01]  /*30fd0*/  LEA R4, P4, R8.reuse, R2, 0x1 ;  /* 0x0000000208047211 */ /* 0x040fe200078808ff */
[----:B------:R4:W-:Y:S03]  /*30fe0*/  STG.E.U16 desc[UR12][R6.64], R57 ;  /* 0x0000003906007986 */ /* 0x0009e6000c10150c */
[----:B------:R-:W-:Y:S01]  /*30ff0*/  LEA.HI.X.SX32 R5, R8, R0, 0x1, P4 ;  /* 0x0000000008057211 */ /* 0x000fe200020f0eff */
[----:B0-----:R-:W-:Y:S02]  /*31000*/  IMAD R8, R37, 0x2, R9 ;  /* 0x0000000225087824 */ /* 0x001fe400078e0209 */
[----:B------:R-:W0:Y:S02]  /*31010*/  LDC R37, c[0x0][0x3e8] ;  /* 0x0000fa00ff257b82 */ /* 0x000e240000000800 */
[----:B------:R2:W-:Y:S01]  /*31020*/  STG.E.U16 desc[UR12][R4.64], R59 ;  /* 0x0000003b04007986 */ /* 0x0005e2000c10150c */
[----:B----4-:R-:W-:-:S04]  /*31030*/  LEA R6, P4, R9, R2, 0x1 ;  /* 0x0000000209067211 */ /* 0x010fc800078808ff */
[----:B------:R-:W-:Y:S02]  /*31040*/  LEA.HI.X.SX32 R7, R9, R0, 0x1, P4 ;  /* 0x0000000009077211 */ /* 0x000fe400020f0eff */
[----:B------:R-:W-:Y:S02]  /*31050*/  LEA R9, R33, R8, 0x1 ;  /* 0x0000000821097211 */ /* 0x000fe400078e08ff */
[C---:B--2---:R-:W-:Y:S01]  /*31060*/  LEA R4, P4, R8.reuse, R2, 0x1 ;  /* 0x0000000208047211 */ /* 0x044fe200078808ff */
[----:B------:R-:W2:Y:S01]  /*31070*/  LDC R33, c[0x0][0x3e8] ;  /* 0x0000fa00ff217b82 */ /* 0x000ea20000000800 */
[----:B------:R4:W-:Y:S02]  /*31080*/  STG.E.U16 desc[UR12][R6.64], R60 ;  /* 0x0000003c06007986 */ /* 0x0009e4000c10150c */
[----:B------:R-:W-:Y:S01]  /*31090*/  LEA.HI.X.SX32 R5, R8, R0, 0x1, P4 ;  /* 0x0000000008057211 */ /* 0x000fe200020f0eff */
[----:B------:R-:W-:-:S04]  /*310a0*/  IMAD R8, R34, 0x2, R9 ;  /* 0x0000000222087824 */ /* 0x000fc800078e0209 */
[----:B------:R-:W2:Y:S01]  /*310b0*/  LDC R34, c[0x0][0x3e8] ;  /* 0x0000fa00ff227b82 */ /* 0x000ea20000000800 */
[----:B------:R1:W-:Y:S01]  /*310c0*/  STG.E.U16 desc[UR12][R4.64], R62 ;  /* 0x0000003e04007986 */ /* 0x0003e2000c10150c */
[----:B----4-:R-:W-:-:S04]  /*310d0*/  LEA R6, P4, R9, R2, 0x1 ;  /* 0x0000000209067211 */ /* 0x010fc800078808ff */
[----:B------:R-:W-:Y:S01]  /*310e0*/  LEA.HI.X.SX32 R7, R9, R0, 0x1, P4 ;  /* 0x0000000009077211 */ /* 0x000fe200020f0eff */
[----:B-1----:R-:W-:Y:S02]  /*310f0*/  IMAD R9, R35, 0x2, R8 ;  /* 0x0000000223097824 */ /* 0x002fe400078e0208 */
[----:B------:R-:W1:Y:S01]  /*31100*/  LDC R35, c[0x0][0x3e8] ;  /* 0x0000fa00ff237b82 */ /* 0x000e620000000800 */
[----:B------:R-:W-:Y:S01]  /*31110*/  LEA R4, P4, R8, R2, 0x1 ;  /* 0x0000000208047211 */ /* 0x000fe200078808ff */
[----:B------:R4:W-:Y:S01]  /*31120*/  STG.E.U16 desc[UR12][R6.64], R48 ;  /* 0x0000003006007986 */ /* 0x0009e2000c10150c */
[----:B---3--:R-:W-:Y:S02]  /*31130*/  LEA R36, R36, R9, 0x1 ;  /* 0x0000000924247211 */ /* 0x008fe400078e08ff */
[----:B------:R-:W-:-:S03]  /*31140*/  LEA.HI.X.SX32 R5, R8, R0, 0x1, P4 ;  /* 0x0000000008057211 */ /* 0x000fc600020f0eff */
[----:B------:R-:W3:Y:S01]  /*31150*/  LDC R8, c[0x0][0x3e8] ;  /* 0x0000fa00ff087b82 */ /* 0x000ee20000000800 */
[----:B0-----:R-:W-:Y:S01]  /*31160*/  IMAD R37, R37, 0x2, R36 ;  /* 0x0000000225257824 */ /* 0x001fe200078e0224 */
[----:B------:R0:W-:Y:S01]  /*31170*/  STG.E.U16 desc[UR12][R4.64], R55 ;  /* 0x0000003704007986 */ /* 0x0001e2000c10150c */
[----:B----4-:R-:W-:Y:S02]  /*31180*/  LEA R6, P4, R9, R2, 0x1 ;  /* 0x0000000209067211 */ /* 0x010fe400078808ff */
[----:B------:R-:W-:-:S03]  /*31190*/  PRMT R29, R29, 0x7632, R29 ;  /* 0x000076321d1d7816 */ /* 0x000fc6000000001d */
[----:B------:R-:W4:Y:S01]  /*311a0*/  LDC R48, c[0x0][0x3e8] ;  /* 0x0000fa00ff307b82 */ /* 0x000f220000000800 */
[----:B------:R-:W-:Y:S02]  /*311b0*/  LEA.HI.X.SX32 R7, R9, R0, 0x1, P4 ;  /* 0x0000000009077211 */ /* 0x000fe400020f0eff */
[----:B0-----:R-:W-:-:S05]  /*311c0*/  LEA R4, P4, R36, R2, 0x1 ;  /* 0x0000000224047211 */ /* 0x001fca00078808ff */
[----:B------:R-:W0:Y:S01]  /*311d0*/  LDC R9, c[0x0][0x3e8] ;  /* 0x0000fa00ff097b82 */ /* 0x000e220000000800 */
[----:B------:R-:W-:Y:S01]  /*311e0*/  LEA.HI.X.SX32 R5, R36, R0, 0x1, P4 ;  /* 0x0000000024057211 */ /* 0x000fe200020f0eff */
[----:B------:R1:W-:Y:S01]  /*311f0*/  STG.E.U16 desc[UR12][R6.64], R56 ;  /* 0x0000003806007986 */ /* 0x0003e2000c10150c */
[----:B--2---:R-:W-:-:S05]  /*31200*/  IMAD R57, R33, 0x2, R37 ;  /* 0x0000000221397824 */ /* 0x004fca00078e0225 */
[----:B------:R-:W2:Y:S01]  /*31210*/  LDC R33, c[0x0][0x3e8] ;  /* 0x0000fa00ff217b82 */ /* 0x000ea20000000800 */
[----:B------:R3:W-:Y:S01]  /*31220*/  STG.E.U16 desc[UR12][R4.64], R58 ;  /* 0x0000003a04007986 */ /* 0x0007e2000c10150c */
[----:B-1----:R-:W-:-:S06]  /*31230*/  LEA R6, P4, R37, R2, 0x1 ;  /* 0x0000000225067211 */ /* 0x002fcc00078808ff */
[----:B------:R-:W1:Y:S01]  /*31240*/  LDC R36, c[0x0][0x3e8] ;  /* 0x0000fa00ff247b82 */ /* 0x000e620000000800 */
[----:B------:R-:W-:Y:S02]  /*31250*/  LEA.HI.X.SX32 R7, R37, R0, 0x1, P4 ;  /* 0x0000000025077211 */ /* 0x000fe400020f0eff */
[----:B------:R-:W-:Y:S02]  /*31260*/  LEA R37, R34, R57, 0x1 ;  /* 0x0000003922257211 */ /* 0x000fe400078e08ff */
[----:B---3--:R-:W-:-:S03]  /*31270*/  LEA R4, P4, R57, R2, 0x1 ;  /* 0x0000000239047211 */ /* 0x008fc600078808ff */
[----:B------:R-:W3:Y:S01]  /*31280*/  LDC R34, c[0x0][0x3e8] ;  /* 0x0000fa00ff227b82 */ /* 0x000ee20000000800 */
[----:B------:R4:W-:Y:S01]  /*31290*/  STG.E.U16 desc[UR12][R6.64], R44 ;  /* 0x0000002c06007986 */ /* 0x0009e2000c10150c */
[----:B------:R-:W-:Y:S01]  /*312a0*/  LEA.HI.X.SX32 R5, R57, R0, 0x1, P4 ;  /* 0x0000000039057211 */ /* 0x000fe200020f0eff */
[----:B------:R-:W-:-:S05]  /*312b0*/  IMAD R55, R35, 0x2, R37 ;  /* 0x0000000223377824 */ /* 0x000fca00078e0225 */
[----:B------:R-:W1:Y:S01]  /*312c0*/  LDC R35, c[0x0][0x3e8] ;  /* 0x0000fa00ff237b82 */ /* 0x000e620000000800 */
[----:B------:R0:W-:Y:S01]  /*312d0*/  STG.E.U16 desc[UR12][R4.64], R45 ;  /* 0x0000002d04007986 */ /* 0x0001e2000c10150c */
[----:B----4-:R-:W-:Y:S02]  /*312e0*/  LEA R6, P4, R37, R2, 0x1 ;  /* 0x0000000225067211 */ /* 0x010fe400078808ff */
[----:B------:R-:W-:-:S04]  /*312f0*/  PRMT R30, R30, 0x7632, R30 ;  /* 0x000076321e1e7816 */ /* 0x000fc8000000001e */
[----:B------:R-:W4:Y:S01]  /*31300*/  LDC R44, c[0x0][0x3e8] ;  /* 0x0000fa00ff2c7b82 */ /* 0x000f220000000800 */
[----:B------:R-:W-:Y:S01]  /*31310*/  LEA.HI.X.SX32 R7, R37, R0, 0x1, P4 ;  /* 0x0000000025077211 */ /* 0x000fe200020f0eff */
[----:B------:R-:W-:Y:S01]  /*31320*/  IMAD R37, R8, 0x2, R55 ;  /* 0x0000000208257824 */ /* 0x000fe200078e0237 */
[----:B0-----:R-:W-:-:S05]  /*31330*/  LEA R4, P4, R55, R2, 0x1 ;  /* 0x0000000237047211 */ /* 0x001fca00078808ff */
[----:B------:R-:W0:Y:S01]  /*31340*/  LDC R8, c[0x0][0x3e8] ;  /* 0x0000fa00ff087b82 */ /* 0x000e220000000800 */
[----:B------:R-:W-:Y:S01]  /*31350*/  LEA.HI.X.SX32 R5, R55, R0, 0x1, P4 ;  /* 0x0000000037057211 */ /* 0x000fe200020f0eff */
[----:B------:R2:W-:Y:S01]  /*31360*/  STG.E.U16 desc[UR12][R6.64], R53 ;  /* 0x0000003506007986 */ /* 0x0005e2000c10150c */
[----:B------:R-:W-:-:S05]  /*31370*/  LEA R55, R9, R37, 0x1 ;  /* 0x0000002509377211 */ /* 0x000fca00078e08ff */
[----:B------:R-:W4:Y:S01]  /*31380*/  LDC R9, c[0x0][0x3e8] ;  /* 0x0000fa00ff097b82 */ /* 0x000f220000000800 */
[----:B------:R3:W-:Y:S01]  /*31390*/  STG.E.U16 desc[UR12][R4.64], R54 ;  /* 0x0000003604007986 */ /* 0x0007e2000c10150c */
[----:B--2---:R-:W-:-:S04]  /*313a0*/  LEA R6, P4, R37, R2, 0x1 ;  /* 0x0000000225067211 */ /* 0x004fc800078808ff */
[----:B------:R-:W-:Y:S01]  /*313b0*/  LEA.HI.X.SX32 R7, R37, R0, 0x1, P4 ;  /* 0x0000000025077211 */ /* 0x000fe200020f0eff */
[----:B------:R-:W-:Y:S01]  /*313c0*/  IMAD R37, R33, 0x2, R55 ;  /* 0x0000000221257824 */ /* 0x000fe200078e0237 */
[C---:B---3--:R-:W-:Y:S01]  /*313d0*/  LEA R4, P4, R55.reuse, R2, 0x1 ;  /* 0x0000000237047211 */ /* 0x048fe200078808ff */
[----:B------:R-:W2:Y:S02]  /*313e0*/  LDC R33, c[0x0][0x3e8] ;  /* 0x0000fa00ff217b82 */ /* 0x000ea40000000800 */
[----:B------:R3:W-:Y:S01]  /*313f0*/  STG.E.U16 desc[UR12][R6.64], R40 ;  /* 0x0000002806007986 */ /* 0x0007e2000c10150c */
[----:B------:R-:W-:Y:S01]  /*31400*/  IMAD R45, R34, 0x2, R37 ;  /* 0x00000002222d7824 */ /* 0x000fe200078e0225 */
[----:B------:R-:W-:-:S04]  /*31410*/  LEA.HI.X.SX32 R5, R55, R0, 0x1, P4 ;  /* 0x0000000037057211 */ /* 0x000fc800020f0eff */
[----:B------:R-:W2:Y:S01]  /*31420*/  LDC R34, c[0x0][0x3e8] ;  /* 0x0000fa00ff227b82 */ /* 0x000ea20000000800 */
[----:B------:R1:W-:Y:S01]  /*31430*/  STG.E.U16 desc[UR12][R4.64], R41 ;  /* 0x0000002904007986 */ /* 0x0003e2000c10150c */
[----:B---3--:R-:W-:-:S06]  /*31440*/  LEA R6, P4, R37, R2, 0x1 ;  /* 0x0000000225067211 */ /* 0x008fcc00078808ff */
[----:B------:R-:W3:Y:S01]  /*31450*/  LDC R40, c[0x0][0x3e8] ;  /* 0x0000fa00ff287b82 */ /* 0x000ee20000000800 */
[----:B------:R-:W-:Y:S02]  /*31460*/  LEA.HI.X.SX32 R7, R37, R0, 0x1, P4 ;  /* 0x0000000025077211 */ /* 0x000fe400020f0eff */
[----:B-1----:R-:W-:Y:S02]  /*31470*/  LEA R37, R35, R45, 0x1 ;  /* 0x0000002d23257211 */ /* 0x002fe400078e08ff */
[----:B------:R-:W-:-:S03]  /*31480*/  LEA R4, P4, R45, R2, 0x1 ;  /* 0x000000022d047211 */ /* 0x000fc600078808ff */
[----:B------:R-:W1:Y:S01]  /*31490*/  LDC R35, c[0x0][0x3e8] ;  /* 0x0000fa00ff237b82 */ /* 0x000e620000000800 */
[----:B------:R-:W-:Y:S01]  /*314a0*/  LEA.HI.X.SX32 R5, R45, R0, 0x1, P4 ;  /* 0x000000002d057211 */ /* 0x000fe200020f0eff */
[----:B------:R4:W-:Y:S01]  /*314b0*/  STG.E.U16 desc[UR12][R6.64], R51 ;  /* 0x0000003306007986 */ /* 0x0009e2000c10150c */
[----:B0-----:R-:W-:-:S05]  /*314c0*/  IMAD R45, R8, 0x2, R37 ;  /* 0x00000002082d7824 */ /* 0x001fca00078e0225 */
[----:B------:R-:W0:Y:S01]  /*314d0*/  LDC R8, c[0x0][0x3e8] ;  /* 0x0000fa00ff087b82 */ /* 0x000e220000000800 */
[----:B------:R2:W-:Y:S01]  /*314e0*/  STG.E.U16 desc[UR12][R4.64], R52 ;  /* 0x0000003404007986 */ /* 0x0005e2000c10150c */
[----:B----4-:R-:W-:Y:S02]  /*314f0*/  LEA R6, P4, R37, R2, 0x1 ;  /* 0x0000000225067211 */ /* 0x010fe400078808ff */
[----:B------:R-:W-:-:S04]  /*31500*/  PRMT R24, R24, 0x7632, R24 ;  /* 0x0000763218187816 */ /* 0x000fc80000000018 */
[----:B------:R-:W4:Y:S01]  /*31510*/  LDC R51, c[0x0][0x3e8] ;  /* 0x0000fa00ff337b82 */ /* 0x000f220000000800 */
[----:B------:R-:W-:Y:S01]  /*31520*/  LEA.HI.X.SX32 R7, R37, R0, 0x1, P4 ;  /* 0x0000000025077211 */ /* 0x000fe200020f0eff */
[----:B------:R-:W-:Y:S01]  /*31530*/  IMAD R37, R9, 0x2, R45 ;  /* 0x0000000209257824 */ /* 0x000fe200078e022d */
[----:B--2---:R-:W-:-:S05]  /*31540*/  LEA R4, P4, R45, R2, 0x1 ;  /* 0x000000022d047211 */ /* 0x004fca00078808ff */
[----:B------:R-:W2:Y:S01]  /*31550*/  LDC R9, c[0x0][0x3e8] ;  /* 0x0000fa00ff097b82 */ /* 0x000ea20000000800 */
[----:B------:R-:W-:Y:S01]  /*31560*/  LEA.HI.X.SX32 R5, R45, R0, 0x1, P4 ;  /* 0x000000002d057211 */ /* 0x000fe200020f0eff */
[----:B------:R3:W-:Y:S01]  /*31570*/  STG.E.U16 desc[UR12][R6.64], R38 ;  /* 0x0000002606007986 */ /* 0x0007e2000c10150c */
[----:B------:R-:W-:-:S05]  /*31580*/  LEA R41, R33, R37, 0x1 ;  /* 0x0000002521297211 */ /* 0x000fca00078e08ff */
[----:B------:R-:W2:Y:S01]  /*31590*/  LDC R33, c[0x0][0x3e8] ;  /* 0x0000fa00ff217b82 */ /* 0x000ea20000000800 */
[----:B------:R1:W-:Y:S01]  /*315a0*/  STG.E.U16 desc[UR12][R4.64], R42 ;  /* 0x0000002a04007986 */ /* 0x0003e2000c10150c */
[----:B---3--:R-:W-:-:S06]  /*315b0*/  LEA R6, P4, R37, R2, 0x1 ;  /* 0x0000000225067211 */ /* 0x008fcc00078808ff */
[----:B------:R-:W3:Y:S01]  /*315c0*/  LDC R38, c[0x0][0x3e8] ;  /* 0x0000fa00ff267b82 */ /* 0x000ee20000000800 */
[----:B------:R-:W-:Y:S01]  /*315d0*/  LEA.HI.X.SX32 R7, R37, R0, 0x1, P4 ;  /* 0x0000000025077211 */ /* 0x000fe200020f0eff */
[----:B------:R-:W-:Y:S01]  /*315e0*/  IMAD R37, R34, 0x2, R41 ;  /* 0x0000000222257824 */ /* 0x000fe200078e0229 */
[----:B-1----:R-:W-:-:S05]  /*315f0*/  LEA R4, P4, R41, R2, 0x1 ;  /* 0x0000000229047211 */ /* 0x002fca00078808ff */
[----:B------:R-:W1:Y:S01]  /*31600*/  LDC R34, c[0x0][0x3e8] ;  /* 0x0000fa00ff227b82 */ /* 0x000e620000000800 */
[----:B------:R-:W-:Y:S01]  /*31610*/  LEA.HI.X.SX32 R5, R41, R0, 0x1, P4 ;  /* 0x0000000029057211 */ /* 0x000fe200020f0eff */
[----:B------:R0:W-:Y:S01]  /*31620*/  STG.E.U16 desc[UR12][R6.64], R49 ;  /* 0x0000003106007986 */ /* 0x0001e2000c10150c */
[----:B------:R-:W-:-:S03]  /*31630*/  IMAD R35, R35, 0x2, R37 ;  /* 0x0000000223237824 */ /* 0x000fc600078e0225 */
[----:B------:R4:W-:Y:S01]  /*31640*/  STG.E.U16 desc[UR12][R4.64], R50 ;  /* 0x0000003204007986 */ /* 0x0009e2000c10150c */
[----:B------:R-:W-:Y:S01]  /*31650*/  PRMT R25, R25, 0x7632, R25 ;  /* 0x0000763219197816 */ /* 0x000fe20000000019 */
[----:B------:R-:W1:Y:S01]  /*31660*/  LDC R42, c[0x0][0x3e8] ;  /* 0x0000fa00ff2a7b82 */ /* 0x000e620000000800 */
[----:B0-----:R-:W-:Y:S02]  /*31670*/  LEA R6, P4, R37, R2, 0x1 ;  /* 0x0000000225067211 */ /* 0x001fe400078808ff */
[----:B------:R-:W-:-:S05]  /*31680*/  PRMT R26, R26, 0x7632, R26 ;  /* 0x000076321a1a7816 */ /* 0x000fca000000001a */
[----:B------:R-:W0:Y:S01]  /*31690*/  LDC R45, c[0x0][0x3e8] ;  /* 0x0000fa00ff2d7b82 */ /* 0x000e220000000800 */
[----:B------:R-:W-:Y:S02]  /*316a0*/  LEA.HI.X.SX32 R7, R37, R0, 0x1, P4 ;  /* 0x0000000025077211 */ /* 0x000fe400020f0eff */
[----:B----4-:R-:W-:Y:S02]  /*316b0*/  LEA R4, P4, R35, R2, 0x1 ;  /* 0x0000000223047211 */ /* 0x010fe400078808ff */
[----:B------:R-:W-:-:S03]  /*316c0*/  LEA R37, R8, R35, 0x1 ;  /* 0x0000002308257211 */ /* 0x000fc600078e08ff */
[----:B------:R-:W4:Y:S01]  /*316d0*/  LDC R8, c[0x0][0x3e8] ;  /* 0x0000fa00ff087b82 */ /* 0x000f220000000800 */
[----:B------:R-:W-:Y:S01]  /*316e0*/  LEA.HI.X.SX32 R5, R35, R0, 0x1, P4 ;  /* 0x0000000023057211 */ /* 0x000fe200020f0eff */
[----:B------:R3:W-:Y:S01]  /*316f0*/  STG.E.U16 desc[UR12][R6.64], R39 ;  /* 0x0000002706007986 */ /* 0x0007e2000c10150c */
[----:B--2---:R-:W-:-:S03]  /*31700*/  IMAD R9, R9, 0x2, R37 ;  /* 0x0000000209097824 */ /* 0x004fc600078e0225 */
[----:B------:R2:W-:Y:S01]  /*31710*/  STG.E.U16 desc[UR12][R4.64], R43 ;  /* 0x0000002b04007986 */ /* 0x0005e2000c10150c */
[----:B------:R-:W-:Y:S01]  /*31720*/  IMAD R33, R33, 0x2, R9 ;  /* 0x0000000221217824 */ /* 0x000fe200078e0209 */
[----:B------:R-:W-:Y:S01]  /*31730*/  PRMT R20, R20, 0x7632, R20 ;  /* 0x0000763214147816 */ /* 0x000fe20000000014 */
[----:B------:R-:W0:Y:S01]  /*31740*/  LDC R49, c[0x0][0x3e8] ;  /* 0x0000fa00ff317b82 */ /* 0x000e220000000800 */
[----:B---3--:R-:W-:Y:S02]  /*31750*/  LEA R6, P4, R37, R2, 0x1 ;  /* 0x0000000225067211 */ /* 0x008fe400078808ff */
[----:B------:R-:W-:-:S05]  /*31760*/  PRMT R21, R21, 0x7632, R21 ;  /* 0x0000763215157816 */ /* 0x000fca0000000015 */
[----:B------:R-:W3:Y:S01]  /*31770*/  LDC R52, c[0x0][0x3e8] ;  /* 0x0000fa00ff347b82 */ /* 0x000ee20000000800 */
[----:B------:R-:W-:Y:S02]  /*31780*/  LEA.HI.X.SX32 R7, R37, R0, 0x1, P4 ;  /* 0x0000000025077211 */ /* 0x000fe400020f0eff */
[----:B--2---:R-:W-:-:S03]  /*31790*/  LEA R4, P4, R9, R2, 0x1 ;  /* 0x0000000209047211 */ /* 0x004fc600078808ff */
[----:B------:R2:W-:Y:S01]  /*317a0*/  STG.E.U16 desc[UR12][R6.64], R46 ;  /* 0x0000002e06007986 */ /* 0x0005e2000c10150c */
[----:B------:R-:W-:Y:S01]  /*317b0*/  LEA.HI.X.SX32 R5, R9, R0, 0x1, P4 ;  /* 0x0000000009057211 */ /* 0x000fe200020f0eff */
[----:B------:R-:W0:Y:S01]  /*317c0*/  LDC R50, c[0x0][0x3e8] ;  /* 0x0000fa00ff327b82 */ /* 0x000e220000000800 */
[----:B-1----:R-:W-:-:S03]  /*317d0*/  LEA R9, R34, R33, 0x1 ;  /* 0x0000002122097211 */ /* 0x002fc600078e08ff */
[----:B------:R1:W-:Y:S04]  /*317e0*/  STG.E.U16 desc[UR12][R4.64], R47 ;  /* 0x0000002f04007986 */ /* 0x0003e8000c10150c */
[----:B------:R-:W0:Y:S01]  /*317f0*/  LDC R34, c[0x0][0x3e8] ;  /* 0x0000fa00ff227b82 */ /* 0x000e220000000800 */
[----:B--2---:R-:W-:-:S04]  /*31800*/  LEA R6, P4, R33, R2, 0x1 ;  /* 0x0000000221067211 */ /* 0x004fc800078808ff */
[----:B------:R-:W-:Y:S01]  /*31810*/  LEA.HI.X.SX32 R7, R33, R0, 0x1, P4 ;  /* 0x0000000021077211 */ /* 0x000fe200020f0eff */
[----:B------:R-:W-:Y:S01]  /*31820*/  IMAD R33, R36, 0x2, R9 ;  /* 0x0000000224217824 */ /* 0x000fe200078e0209 */
[C---:B-1----:R-:W-:Y:S01]  /*31830*/  LEA R4, P4, R9.reuse, R2, 0x1 ;  /* 0x0000000209047211 */ /* 0x042fe200078808ff */
[----:B------:R-:W1:Y:S02]  /*31840*/  LDC R36, c[0x0][0x3e8] ;  /* 0x0000fa00ff247b82 */ /* 0x000e640000000800 */
[----:B------:R2:W-:Y:S01]  /*31850*/  STG.E.U16 desc[UR12][R6.64], R28 ;  /* 0x0000001c06007986 */ /* 0x0005e2000c10150c */
[----:B------:R-:W-:Y:S01]  /*31860*/  LEA.HI.X.SX32 R5, R9, R0, 0x1, P4 ;  /* 0x0000000009057211 */ /* 0x000fe200020f0eff */
[----:B----4-:R-:W-:-:S04]  /*31870*/  IMAD R9, R8, 0x2, R33 ;  /* 0x0000000208097824 */ /* 0x010fc800078e0221 */
[----:B------:R-:W4:Y:S01]  /*31880*/  LDC R8, c[0x0][0x3e8] ;  /* 0x0000fa00ff087b82 */ /* 0x000f220000000800 */
[----:B------:R3:W-:Y:S01]  /*31890*/  STG.E.U16 desc[UR12][R4.64], R29 ;  /* 0x0000001d04007986 */ /* 0x0007e2000c10150c */
[----:B--2---:R-:W-:-:S06]  /*318a0*/  LEA R6, P4, R33, R2, 0x1 ;  /* 0x0000000221067211 */ /* 0x004fcc00078808ff */
[----:B------:R-:W2:Y:S01]  /*318b0*/  LDC R28, c[0x0][0x3e8] ;  /* 0x0000fa00ff1c7b82 */ /* 0x000ea20000000800 */
[----:B------:R-:W-:Y:S02]  /*318c0*/  LEA.HI.X.SX32 R7, R33, R0, 0x1, P4 ;  /* 0x0000000021077211 */ /* 0x000fe400020f0eff */
[----:B------:R-:W-:Y:S02]  /*318d0*/  LEA R33, R38, R9, 0x1 ;  /* 0x0000000926217211 */ /* 0x000fe400078e08ff */
[C---:B---3--:R-:W-:Y:S01]  /*318e0*/  LEA R4, P4, R9.reuse, R2, 0x1 ;  /* 0x0000000209047211 */ /* 0x048fe200078808ff */
[----:B------:R3:W-:Y:S02]  /*318f0*/  STG.E.U16 desc[UR12][R6.64], R30 ;  /* 0x0000001e06007986 */ /* 0x0007e4000c10150c */
[----:B------:R-:W2:Y:S01]  /*31900*/  LDC R38, c[0x0][0x3e8] ;  /* 0x0000fa00ff267b82 */ /* 0x000ea20000000800 */
[----:B------:R-:W-:Y:S01]  /*31910*/  LEA.HI.X.SX32 R5, R9, R0, 0x1, P4 ;  /* 0x0000000009057211 */ /* 0x000fe200020f0eff */
[----:B------:R-:W-:-:S04]  /*31920*/  IMAD R9, R40, 0x2, R33 ;  /* 0x0000000228097824 */ /* 0x000fc800078e0221 */
[----:B------:R1:W-:Y:S01]  /*31930*/  STG.E.U16 desc[UR12][R4.64], R3 ;  /* 0x0000000304007986 */ /* 0x0003e2000c10150c */
[----:B------:R-:W-:Y:S01]  /*31940*/  PRMT R22, R22, 0x7632, R22 ;  /* 0x0000763216167816 */ /* 0x000fe20000000016 */
[----:B------:R-:W2:Y:S01]  /*31950*/  LDC R47, c[0x0][0x3e8] ;  /* 0x0000fa00ff2f7b82 */ /* 0x000ea20000000800 */
[----:B---3--:R-:W-:Y:S01]  /*31960*/  LEA R6, P4, R33, R2, 0x1 ;  /* 0x0000000221067211 */ /* 0x008fe200078808ff */
[----:B0-----:R-:W-:-:S03]  /*31970*/  IMAD R29, R34, 0x2, R9 ;  /* 0x00000002221d7824 */ /* 0x001fc600078e0209 */
[----:B------:R-:W-:-:S03]  /*31980*/  LEA.HI.X.SX32 R7, R33, R0, 0x1, P4 ;  /* 0x0000000021077211 */ /* 0x000fc600020f0eff */
[----:B------:R-:W0:Y:S01]  /*31990*/  LDC R30, c[0x0][0x3e8] ;  /* 0x0000fa00ff1e7b82 */ /* 0x000e220000000800 */
[C---:B-1----:R-:W-:Y:S01]  /*319a0*/  LEA R4, P4, R9.reuse, R2, 0x1 ;  /* 0x0000000209047211 */ /* 0x042fe200078808ff */
[----:B------:R1:W-:Y:S03]  /*319b0*/  STG.E.U16 desc[UR12][R6.64], R24 ;  /* 0x0000001806007986 */ /* 0x0003e6000c10150c */
[----:B------:R-:W-:Y:S02]  /*319c0*/  LEA.HI.X.SX32 R5, R9, R0, 0x1, P4 ;  /* 0x0000000009057211 */ /* 0x000fe400020f0eff */
[----:B------:R-:W-:Y:S01]  /*319d0*/  LEA R9, R36, R29, 0x1 ;  /* 0x0000001d24097211 */ /* 0x000fe200078e08ff */
[----:B------:R-:W3:Y:S02]  /*319e0*/  LDC R34, c[0x0][0x3e8] ;  /* 0x0000fa00ff227b82 */ /* 0x000ee40000000800 */
[----:B------:R4:W-:Y:S01]  /*319f0*/  STG.E.U16 desc[UR12][R4.64], R25 ;  /* 0x0000001904007986 */ /* 0x0009e2000c10150c */
[----:B-1----:R-:W-:Y:S01]  /*31a00*/  LEA R6, P4, R29, R2, 0x1 ;  /* 0x000000021d067211 */ /* 0x002fe200078808ff */
[----:B----4-:R-:W-:-:S04]  /*31a10*/  IMAD R3, R8, 0x2, R9 ;  /* 0x0000000208037824 */ /* 0x010fc800078e0209 */
[----:B------:R-:W1:Y:S01]  /*31a20*/  LDC R24, c[0x0][0x3e8] ;  /* 0x0000fa00ff187b82 */ /* 0x000e620000000800 */
[----:B------:R-:W-:Y:S02]  /*31a30*/  LEA.HI.X.SX32 R7, R29, R0, 0x1, P4 ;  /* 0x000000001d077211 */ /* 0x000fe400020f0eff */
[----:B------:R-:W-:-:S05]  /*31a40*/  LEA R4, P4, R9, R2, 0x1 ;  /* 0x0000000209047211 */ /* 0x000fca00078808ff */
[----:B------:R-:W4:Y:S01]  /*31a50*/  LDC R8, c[0x0][0x3e8] ;  /* 0x0000fa00ff087b82 */ /* 0x000f220000000800 */
[----:B------:R2:W-:Y:S01]  /*31a60*/  STG.E.U16 desc[UR12][R6.64], R26 ;  /* 0x0000001a06007986 */ /* 0x0005e2000c10150c */
[----:B------:R-:W-:Y:S01]  /*31a70*/  LEA.HI.X.SX32 R5, R9, R0, 0x1, P4 ;  /* 0x0000000009057211 */ /* 0x000fe200020f0eff */
[----:B--2---:R-:W-:-:S04]  /*31a80*/  IMAD R9, R28, 0x2, R3 ;  /* 0x000000021c097824 */ /* 0x004fc800078e0203 */
[----:B------:R2:W-:Y:S01]  /*31a90*/  STG.E.U16 desc[UR12][R4.64], R12 ;  /* 0x0000000c04007986 */ /* 0x0005e2000c10150c */
[----:B------:R-:W1:Y:S01]  /*31aa0*/  LDC R28, c[0x0][0x3e8] ;  /* 0x0000fa00ff1c7b82 */ /* 0x000e620000000800 */
[----:B------:R-:W-:-:S07]  /*31ab0*/  LEA R6, P4, R3, R2, 0x1 ;  /* 0x0000000203067211 */ /* 0x000fce00078808ff */
[----:B------:R-:W1:Y:S01]  /*31ac0*/  LDC R26, c[0x0][0x3e8] ;  /* 0x0000fa00ff1a7b82 */ /* 0x000e620000000800 */
[----:B------:R-:W-:Y:S02]  /*31ad0*/  LEA.HI.X.SX32 R7, R3, R0, 0x1, P4 ;  /* 0x0000000003077211 */ /* 0x000fe400020f0eff */
[C---:B--2---:R-:W-:Y:S02]  /*31ae0*/  LEA R4, P4, R9.reuse, R2, 0x1 ;  /* 0x0000000209047211 */ /* 0x044fe400078808ff */
[----:B------:R-:W-:Y:S01]  /*31af0*/  LEA R3, R38, R9, 0x1 ;  /* 0x0000000926037211 */ /* 0x000fe200078e08ff */
[----:B------:R2:W-:Y:S01]  /*31b00*/  STG.E.U16 desc[UR12][R6.64], R20 ;  /* 0x0000001406007986 */ /* 0x0005e2000c10150c */
[----:B------:R-:W-:Y:S01]  /*31b10*/  LEA.HI.X.SX32 R5, R9, R0, 0x1, P4 ;  /* 0x0000000009057211 */ /* 0x000fe200020f0eff */
[----:B------:R-:W1:Y:S02]  /*31b20*/  LDC R12, c[0x0][0x3e8] ;  /* 0x0000fa00ff0c7b82 */ /* 0x000e640000000800 */
[----:B0-----:R-:W-:-:S02]  /*31b30*/  IMAD R9, R30, 0x2, R3 ;  /* 0x000000021e097824 */ /* 0x001fc400078e0203 */
[----:B------:R0:W-:Y:S01]  /*31b40*/  STG.E.U16 desc[UR12][R4.64], R21 ;  /* 0x0000001504007986 */ /* 0x0001e2000c10150c */
[----:B------:R-:W-:Y:S02]  /*31b50*/  PRMT R18, R18, 0x7632, R18 ;  /* 0x0000763212127816 */ /* 0x000fe40000000012 */
[----:B------:R-:W-:Y:S01]  /*31b60*/  PRMT R10, R10, 0x7632, R10 ;  /* 0x000076320a0a7816 */ /* 0x000fe2000000000a */
[----:B------:R-:W1:Y:S01]  /*31b70*/  LDC R30, c[0x0][0x3e8] ;  /* 0x0000fa00ff1e7b82 */ /* 0x000e620000000800 */
[----:B--2---:R-:W-:-:S04]  /*31b80*/  LEA R6, P4, R3, R2, 0x1 ;  /* 0x0000000203067211 */ /* 0x004fc800078808ff */
[----:B------:R-:W-:Y:S01]  /*31b90*/  LEA.HI.X.SX32 R7, R3, R0, 0x1, P4 ;  /* 0x0000000003077211 */ /* 0x000fe200020f0eff */
[----:B---3--:R-:W-:Y:S01]  /*31ba0*/  IMAD R3, R34, 0x2, R9 ;  /* 0x0000000222037824 */ /* 0x008fe200078e0209 */
[C---:B0-----:R-:W-:Y:S01]  /*31bb0*/  LEA R4, P4, R9.reuse, R2, 0x1 ;  /* 0x0000000209047211 */ /* 0x041fe200078808ff */
[----:B------:R-:W0:Y:S02]  /*31bc0*/  LDC R20, c[0x0][0x3e8] ;  /* 0x0000fa00ff147b82 */ /* 0x000e240000000800 */
[----:B------:R2:W-:Y:S01]  /*31bd0*/  STG.E.U16 desc[UR12][R6.64], R22 ;  /* 0x0000001606007986 */ /* 0x0005e2000c10150c */
[----:B------:R-:W-:Y:S02]  /*31be0*/  LEA.HI.X.SX32 R5, R9, R0, 0x1, P4 ;  /* 0x0000000009057211 */ /* 0x000fe400020f0eff */
[----:B----4-:R-:W-:-:S03]  /*31bf0*/  LEA R9, R8, R3, 0x1 ;  /* 0x0000000308097211 */ /* 0x010fc600078e08ff */
[----:B------:R3:W-:Y:S01]  /*31c00*/  STG.E.U16 desc[UR12][R4.64], R13 ;  /* 0x0000000d04007986 */ /* 0x0007e2000c10150c */
[----:B------:R-:W4:Y:S01]  /*31c10*/  LDC R34, c[0x0][0x3e8] ;  /* 0x0000fa00ff227b82 */ /* 0x000f220000000800 */
[----:B--2---:R-:W-:-:S07]  /*31c20*/  LEA R6, P4, R3, R2, 0x1 ;  /* 0x0000000203067211 */ /* 0x004fce00078808ff */
[----:B------:R-:W2:Y:S01]  /*31c30*/  LDC R22, c[0x0][0x3e8] ;  /* 0x0000fa00ff167b82 */ /* 0x000ea20000000800 */
[----:B------:R-:W-:Y:S01]  /*31c40*/  LEA.HI.X.SX32 R7, R3, R0, 0x1, P4 ;  /* 0x0000000003077211 */ /* 0x000fe200020f0eff */
[----:B-1----:R-:W-:Y:S01]  /*31c50*/  IMAD R3, R24, 0x2, R9 ;  /* 0x0000000218037824 */ /* 0x002fe200078e0209 */
[----:B---3--:R-:W-:-:S03]  /*31c60*/  LEA R4, P4, R9, R2, 0x1 ;  /* 0x0000000209047211 */ /* 0x008fc600078808ff */
[----:B------:R1:W-:Y:S01]  /*31c70*/  STG.E.U16 desc[UR12][R6.64], R23 ;  /* 0x0000001706007986 */ /* 0x0003e2000c10150c */
[----:B------:R-:W-:Y:S01]  /*31c80*/  LEA.HI.X.SX32 R5, R9, R0, 0x1, P4 ;  /* 0x0000000009057211 */ /* 0x000fe200020f0eff */
[----:B------:R-:W-:Y:S01]  /*31c90*/  IMAD R9, R26, 0x2, R3 ;  /* 0x000000021a097824 */ /* 0x000fe200078e0203 */
[----:B------:R-:W3:Y:S03]  /*31ca0*/  LDC R24, c[0x0][0x3e8] ;  /* 0x0000fa00ff187b82 */ /* 0x000ee60000000800 */
[----:B------:R0:W-:Y:S05]  /*31cb0*/  STG.E.U16 desc[UR12][R4.64], R15 ;  /* 0x0000000f04007986 */ /* 0x0001ea000c10150c */
[----:B------:R-:W3:Y:S01]  /*31cc0*/  LDC R26, c[0x0][0x3e8] ;  /* 0x0000fa00ff1a7b82 */ /* 0x000ee20000000800 */
[----:B-1----:R-:W-:-:S04]  /*31cd0*/  LEA R6, P4, R3, R2, 0x1 ;  /* 0x0000000203067211 */ /* 0x002fc800078808ff */
[----:B------:R-:W-:Y:S02]  /*31ce0*/  LEA.HI.X.SX32 R7, R3, R0, 0x1, P4 ;  /* 0x0000000003077211 */ /* 0x000fe400020f0eff */
[C---:B0-----:R-:W-:Y:S01]  /*31cf0*/  LEA R4, P4, R9.reuse, R2, 0x1 ;  /* 0x0000000209047211 */ /* 0x041fe200078808ff */
[----:B------:R-:W0:Y:S01]  /*31d00*/  LDC R36, c[0x0][0x3e8] ;  /* 0x0000fa00ff247b82 */ /* 0x000e220000000800 */
[----:B------:R-:W-:Y:S02]  /*31d10*/  LEA R3, R12, R9, 0x1 ;  /* 0x000000090c037211 */ /* 0x000fe400078e08ff */
[----:B------:R-:W-:-:S03]  /*31d20*/  LEA.HI.X.SX32 R5, R9, R0, 0x1, P4 ;  /* 0x0000000009057211 */ /* 0x000fc600020f0eff */
[----:B------:R-:W-:Y:S02]  /*31d30*/  IMAD R9, R20, 0x2, R3 ;  /* 0x0000000214097824 */ /* 0x000fe400078e0203 */
[----:B------:R-:W1:Y:S01]  /*31d40*/  LDC R20, c[0x0][0x3e8] ;  /* 0x0000fa00ff147b82 */ /* 0x000e620000000800 */
[----:B------:R4:W-:Y:S07]  /*31d50*/  STG.E.U16 desc[UR12][R6.64], R18 ;  /* 0x0000001206007986 */ /* 0x0009ee000c10150c */
[----:B------:R-:W0:Y:S01]  /*31d60*/  LDC R38, c[0x0][0x3e8] ;  /* 0x0000fa00ff267b82 */ /* 0x000e220000000800 */
[----:B----4-:R-:W-:-:S07]  /*31d70*/  LEA R6, P4, R3, R2, 0x1 ;  /* 0x0000000203067211 */ /* 0x010fce00078808ff */
[----:B------:R-:W4:Y:S01]  /*31d80*/  LDC R18, c[0x0][0x3e8] ;  /* 0x0000fa00ff127b82 */ /* 0x000f220000000800 */
[----:B------:R-:W-:Y:S01]  /*31d90*/  LEA.HI.X.SX32 R7, R3, R0, 0x1, P4 ;  /* 0x0000000003077211 */ /* 0x000fe200020f0eff */
[----:B------:R-:W-:Y:S01]  /*31da0*/  IMAD R3, R28, 0x2, R9 ;  /* 0x000000021c037824 */ /* 0x000fe200078e0209 */
[C---:B------:R-:W-:Y:S01]  /*31db0*/  LEA R8, P4, R9.reuse, R2, 0x1 ;  /* 0x0000000209087211 */ /* 0x040fe200078808ff */
[----:B------:R3:W-:Y:S03]  /*31dc0*/  STG.E.U16 desc[UR12][R4.64], R14 ;  /* 0x0000000e04007986 */ /* 0x0007e6000c10150c */
[----:B------:R-:W-:Y:S01]  /*31dd0*/  LEA.HI.X.SX32 R9, R9, R0, 0x1, P4 ;  /* 0x0000000009097211 */ /* 0x000fe200020f0eff */
[----:B------:R-:W0:Y:S01]  /*31de0*/  LDC R28, c[0x0][0x3e8] ;  /* 0x0000fa00ff1c7b82 */ /* 0x000e220000000800 */
[----:B--2---:R-:W-:Y:S01]  /*31df0*/  LEA R21, R22, R3, 0x1 ;  /* 0x0000000316157211 */ /* 0x004fe200078e08ff */
[----:B------:R2:W-:Y:S04]  /*31e00*/  STG.E.U16 desc[UR12][R6.64], R31 ;  /* 0x0000001f06007986 */ /* 0x0005e8000c10150c */
[----:B------:R-:W0:Y:S01]  /*31e10*/  LDS.128 R12, [R96] ;  /* 0x00000000600c7984 */ /* 0x000e220000000c00 */
[C---:B---3--:R-:W-:Y:S01]  /*31e20*/  LEA R4, P4, R3.reuse, R2, 0x1 ;  /* 0x0000000203047211 */ /* 0x048fe200078808ff */
[----:B------:R-:W3:Y:S03]  /*31e30*/  LDC R22, c[0x0][0x3e8] ;  /* 0x0000fa00ff167b82 */ /* 0x000ee60000000800 */
[----:B------:R-:W-:Y:S01]  /*31e40*/  LEA.HI.X.SX32 R5, R3, R0, 0x1, P4 ;  /* 0x0000000003057211 */ /* 0x000fe200020f0eff */
[----:B------:R-:W-:Y:S01]  /*31e50*/  IMAD R3, R24, 0x2, R21 ;  /* 0x0000000218037824 */ /* 0x000fe200078e0215 */
[C---:B--2---:R-:W-:Y:S01]  /*31e60*/  LEA R6, P4, R21.reuse, R2, 0x1 ;  /* 0x0000000215067211 */ /* 0x044fe200078808ff */
[----:B------:R2:W-:Y:S02]  /*31e70*/  STG.E.U16 desc[UR12][R8.64], R27 ;  /* 0x0000001b08007986 */ /* 0x0005e4000c10150c */
[----:B------:R-:W0:Y:S01]  /*31e80*/  LDC R24, c[0x0][0x3e8] ;  /* 0x0000fa00ff187b82 */ /* 0x000e220000000800 */
[----:B------:R-:W-:Y:S01]  /*31e90*/  LEA.HI.X.SX32 R7, R21, R0, 0x1, P4 ;  /* 0x0000000015077211 */ /* 0x000fe200020f0eff */
[----:B-1----:R-:W-:Y:S01]  /*31ea0*/  IMAD R21, R20, 0x2, R3 ;  /* 0x0000000214157824 */ /* 0x002fe200078e0203 */
[----:B------:R1:W-:Y:S05]  /*31eb0*/  STG.E.U16 desc[UR12][R4.64], R10 ;  /* 0x0000000a04007986 */ /* 0x0003ea000c10150c */
[----:B------:R-:W0:Y:S01]  /*31ec0*/  LDC R40, c[0x0][0x3e8] ;  /* 0x0000fa00ff287b82 */ /* 0x000e220000000800 */
[----:B--2---:R-:W-:-:S04]  /*31ed0*/  LEA R8, P4, R3, R2, 0x1 ;  /* 0x0000000203087211 */ /* 0x004fc800078808ff */
[----:B------:R-:W-:Y:S02]  /*31ee0*/  LEA.HI.X.SX32 R9, R3, R0, 0x1, P4 ;  /* 0x0000000003097211 */ /* 0x000fe400020f0eff */
[C---:B-1----:R-:W-:Y:S01]  /*31ef0*/  LEA R4, P4, R21.reuse, R2, 0x1 ;  /* 0x0000000215047211 */ /* 0x042fe200078808ff */
[----:B------:R-:W1:Y:S01]  /*31f00*/  LDC R46, c[0x0][0x3e8] ;  /* 0x0000fa00ff2e7b82 */ /* 0x000e620000000800 */
[----:B------:R-:W-:Y:S01]  /*31f10*/  LEA R3, R26, R21, 0x1 ;  /* 0x000000151a037211 */ /* 0x000fe200078e08ff */
[----:B------:R-:W-:Y:S01]  /*31f20*/  STG.E.U16 desc[UR12][R6.64], R19 ;  /* 0x0000001306007986 */ /* 0x000fe2000c10150c */
[----:B------:R-:W-:-:S03]  /*31f30*/  LEA.HI.X.SX32 R5, R21, R0, 0x1, P4 ;  /* 0x0000000015057211 */ /* 0x000fc600020f0eff */
[----:B------:R2:W-:Y:S01]  /*31f40*/  STG.E.U16 desc[UR12][R8.64], R17 ;  /* 0x0000001108007986 */ /* 0x0005e2000c10150c */
[----:B----4-:R-:W-:Y:S01]  /*31f50*/  IMAD R21, R18, 0x2, R3 ;  /* 0x0000000212157824 */ /* 0x010fe200078e0203 */
[----:B------:R-:W4:Y:S01]  /*31f60*/  LDC R26, c[0x0][0x3e8] ;  /* 0x0000fa00ff1a7b82 */ /* 0x000f220000000800 */
[----:B--2---:R-:W-:-:S04]  /*31f70*/  LEA R8, P4, R3, R2, 0x1 ;  /* 0x0000000203087211 */ /* 0x004fc800078808ff */
[----:B------:R-:W-:Y:S01]  /*31f80*/  LEA.HI.X.SX32 R9, R3, R0, 0x1, P4 ;  /* 0x0000000003097211 */ /* 0x000fe200020f0eff */
[----:B---3--:R-:W-:Y:S02]  /*31f90*/  IMAD R3, R22, 0x2, R21 ;  /* 0x0000000216037824 */ /* 0x008fe400078e0215 */
[----:B------:R-:W2:Y:S01]  /*31fa0*/  LDC R22, c[0x0][0x3e8] ;  /* 0x0000fa00ff167b82 */ /* 0x000ea20000000800 */
[C---:B------:R-:W-:Y:S02]  /*31fb0*/  LEA R18, P4, R21.reuse, R2, 0x1 ;  /* 0x0000000215127211 */ /* 0x040fe400078808ff */
[----:B0-----:R-:W-:Y:S02]  /*31fc0*/  LEA R17, R28, R3, 0x1 ;  /* 0x000000031c117211 */ /* 0x001fe400078e08ff */
[----:B------:R-:W-:Y:S02]  /*31fd0*/  LEA.HI.X.SX32 R19, R21, R0, 0x1, P4 ;  /* 0x0000000015137211 */ /* 0x000fe400020f0eff */
[C---:B------:R-:W-:Y:S01]  /*31fe0*/  LEA R20, P4, R3.reuse, R2, 0x1 ;  /* 0x0000000203147211 */ /* 0x040fe200078808ff */
[----:B------:R-:W0:Y:S01]  /*31ff0*/  LDC R28, c[0x0][0x3e8] ;  /* 0x0000fa00ff1c7b82 */ /* 0x000e220000000800 */
[----:B------:R3:W-:Y:S02]  /*32000*/  STG.E.U16 desc[UR12][R4.64], R32 ;  /* 0x0000002004007986 */ /* 0x0007e4000c10150c */
[----:B------:R-:W-:Y:S01]  /*32010*/  LEA.HI.X.SX32 R21, R3, R0, 0x1, P4 ;  /* 0x0000000003157211 */ /* 0x000fe200020f0eff */
[----:B------:R-:W-:Y:S01]  /*32020*/  IMAD R3, R24, 0x2, R17 ;  /* 0x0000000218037824 */ /* 0x000fe200078e0211 */
[----:B------:R-:W0:Y:S03]  /*32030*/  LDS.128 R4, [R96+0x2000] ;  /* 0x0020000060047984 */ /* 0x000e260000000c00 */
[----:B------:R-:W0:Y:S01]  /*32040*/  LDC R24, c[0x0][0x3e8] ;  /* 0x0000fa00ff187b82 */ /* 0x000e220000000800 */
[----:B------:R-:W-:Y:S01]  /*32050*/  LEA R10, P4, R17, R2, 0x1 ;  /* 0x00000002110a7211 */ /* 0x000fe200078808ff */
[----:B------:R1:W-:Y:S01]  /*32060*/  STG.E.U16 desc[UR12][R8.64], R11 ;  /* 0x0000000b08007986 */ /* 0x0003e2000c10150c */
[----:B--2---:R-:W-:-:S03]  /*32070*/  IMAD R23, R22, 0x2, R3 ;  /* 0x0000000216177824 */ /* 0x004fc600078e0203 */
[----:B------:R2:W-:Y:S02]  /*32080*/  STG.E.U16 desc[UR12][R18.64], R16 ;  /* 0x0000001012007986 */ /* 0x0005e4000c10150c */
[----:B---3--:R-:W3:Y:S01]  /*32090*/  LDC R32, c[0x0][0x3e8] ;  /* 0x0000fa00ff207b82 */ /* 0x008ee20000000800 */
[----:B-1----:R-:W-:Y:S02]  /*320a0*/  LEA.HI.X.SX32 R11, R17, R0, 0x1, P4 ;  /* 0x00000000110b7211 */ /* 0x002fe400020f0eff */
[C---:B------:R-:W-:Y:S01]  /*320b0*/  LEA R8, P4, R3.reuse, R2, 0x1 ;  /* 0x0000000203087211 */ /* 0x040fe200078808ff */
[----:B------:R1:W-:Y:S01]  /*320c0*/  STG.E.U16 desc[UR12][R20.64], R12 ;  /* 0x0000000c14007986 */ /* 0x0003e2000c10150c */
[----:B----4-:R-:W-:Y:S02]  /*320d0*/  LEA R25, R26, R23, 0x1 ;  /* 0x000000171a197211 */ /* 0x010fe400078e08ff */
[----:B------:R-:W-:Y:S01]  /*320e0*/  LEA.HI.X.SX32 R9, R3, R0, 0x1, P4 ;  /* 0x0000000003097211 */ /* 0x000fe200020f0eff */
[----:B------:R-:W4:Y:S01]  /*320f0*/  LDC R26, c[0x0][0x3e8] ;  /* 0x0000fa00ff1a7b82 */ /* 0x000f220000000800 */
[----:B--2---:R-:W-:Y:S01]  /*32100*/  PRMT R18, R12, 0x7632, R18 ;  /* 0x000076320c127816 */ /* 0x004fe20000000012 */
[----:B------:R2:W-:Y:S01]  /*32110*/  STG.E.U16 desc[UR12][R10.64], R13 ;  /* 0x0000000d0a007986 */ /* 0x0005e2000c10150c */
[----:B------:R-:W-:Y:S01]  /*32120*/  PRMT R3, R13, 0x7632, R3 ;  /* 0x000076320d037816 */ /* 0x000fe20000000003 */
[----:B0-----:R-:W-:Y:S01]  /*32130*/  IMAD R19, R28, 0x2, R25 ;  /* 0x000000021c137824 */ /* 0x001fe200078e0219 */
[----:B-1----:R-:W-:-:S03]  /*32140*/  LEA R12, P4, R23, R2, 0x1 ;  /* 0x00000002170c7211 */ /* 0x002fc600078808ff */
[----:B------:R-:W0:Y:S01]  /*32150*/  LDC R28, c[0x0][0x3e8] ;  /* 0x0000fa00ff1c7b82 */ /* 0x000e220000000800 */
[----:B--2---:R-:W-:Y:S02]  /*32160*/  LEA.HI.X.SX32 R13, R23, R0, 0x1, P4 ;  /* 0x00000000170d7211 */ /* 0x004fe400020f0eff */
[----:B------:R-:W-:-:S04]  /*32170*/  LEA R20, P4, R25, R2, 0x1 ;  /* 0x0000000219147211 */ /* 0x000fc800078808ff */
[----:B------:R-:W-:Y:S01]  /*32180*/  LEA.HI.X.SX32 R21, R25, R0, 0x1, P4 ;  /* 0x0000000019157211 */ /* 0x000fe200020f0eff */
[----:B------:R-:W-:Y:S01]  /*32190*/  IMAD R25, R24, 0x2, R19 ;  /* 0x0000000218197824 */ /* 0x000fe200078e0213 */
[C---:B------:R-:W-:Y:S01]  /*321a0*/  LEA R22, P4, R19.reuse, R2, 0x1 ;  /* 0x0000000213167211 */ /* 0x040fe200078808ff */
[----:B------:R1:W-:Y:S01]  /*321b0*/  STG.E.U16 desc[UR12][R8.64], R14 ;  /* 0x0000000e08007986 */ /* 0x0003e2000c10150c */
[----:B------:R-:W-:Y:S02]  /*321c0*/  PRMT R17, R14, 0x7632, R17 ;  /* 0x000076320e117816 */ /* 0x000fe40000000011 */
[----:B------:R-:W-:Y:S01]  /*321d0*/  LEA.HI.X.SX32 R23, R19, R0, 0x1, P4 ;  /* 0x0000000013177211 */ /* 0x000fe200020f0eff */
[----:B------:R-:W2:Y:S01]  /*321e0*/  LDS.128 R8, [R96+0x4000] ;  /* 0x0040000060087984 */ /* 0x000ea20000000c00 */
[----:B------:R-:W-:-:S03]  /*321f0*/  PRMT R16, R15, 0x7632, R16 ;  /* 0x000076320f107816 */ /* 0x000fc60000000010 */
[----:B------:R3:W-:Y:S01]  /*32200*/  STG.E.U16 desc[UR12][R12.64], R15 ;  /* 0x0000000f0c007986 */ /* 0x0007e2000c10150c */
[----:B-1----:R-:W-:-:S04]  /*32210*/  LEA R14, P4, R25, R2, 0x1 ;  /* 0x00000002190e7211 */ /* 0x002fc800078808ff */
[----:B---3--:R-:W-:Y:S02]  /*32220*/  LEA.HI.X.SX32 R15, R25, R0, 0x1, P4 ;  /* 0x00000000190f7211 */ /* 0x008fe400020f0eff */
[----:B------:R-:W-:Y:S01]  /*32230*/  LEA R25, R30, R25, 0x1 ;  /* 0x000000191e197211 */ /* 0x000fe200078e08ff */
[----:B------:R1:W-:Y:S01]  /*32240*/  STG.E.U16 desc[UR12][R20.64], R4 ;  /* 0x0000000414007986 */ /* 0x0003e2000c10150c */
[----:B------:R-:W3:Y:S03]  /*32250*/  LDC R30, c[0x0][0x3e8] ;  /* 0x0000fa00ff1e7b82 */ /* 0x000ee60000000800 */
[----:B----4-:R-:W-:Y:S01]  /*32260*/  IMAD R27, R26, 0x2, R25 ;  /* 0x000000021a1b7824 */ /* 0x010fe200078e0219 */
[----:B------:R0:W-:Y:S01]  /*32270*/  STG.E.U16 desc[UR12][R22.64], R5 ;  /* 0x0000000516007986 */ /* 0x0001e2000c10150c */
[----:B------:R-:W-:Y:S02]  /*32280*/  PRMT R19, R4, 0x7632, R19 ;  /* 0x0000763204137816 */ /* 0x000fe40000000013 */
[----:B-1----:R-:W-:Y:S01]  /*32290*/  LEA R4, P4, R25, R2, 0x1 ;  /* 0x0000000219047211 */ /* 0x002fe200078808ff */
[----:B0-----:R-:W-:-:S02]  /*322a0*/  IMAD R23, R28, 0x2, R27 ;  /* 0x000000021c177824 */ /* 0x001fc400078e021b */
[----:B------:R-:W0:Y:S01]  /*322b0*/  LDC R28, c[0x0][0x3e8] ;  /* 0x0000fa00ff1c7b82 */ /* 0x000e220000000800 */
[----:B------:R-:W-:Y:S02]  /*322c0*/  PRMT R20, R5, 0x7632, R20 ;  /* 0x0000763205147816 */ /* 0x000fe40000000014 */
[----:B------:R-:W-:Y:S02]  /*322d0*/  LEA.HI.X.SX32 R5, R25, R0, 0x1, P4 ;  /* 0x0000000019057211 */ /* 0x000fe400020f0eff */
[----:B------:R-:W-:Y:S02]  /*322e0*/  LEA R29, R32, R23, 0x1 ;  /* 0x00000017201d7211 */ /* 0x000fe400078e08ff */
[C---:B------:R-:W-:Y:S01]  /*322f0*/  LEA R24, P4, R27.reuse, R2, 0x1 ;  /* 0x000000021b187211 */ /* 0x040fe200078808ff */
[----:B------:R-:W1:Y:S01]  /*32300*/  LDC R32, c[0x0][0x3e8] ;  /* 0x0000fa00ff207b82 */ /* 0x000e620000000800 */
[----:B------:R4:W-:Y:S02]  /*32310*/  STG.E.U16 desc[UR12][R14.64], R6 ;  /* 0x000000060e007986 */ /* 0x0009e4000c10150c */
[----:B------:R-:W-:-:S02]  /*32320*/  LEA.HI.X.SX32 R25, R27, R0, 0x1, P4 ;  /* 0x000000001b197211 */ /* 0x000fc400020f0eff */
[----:B------:R-:W1:Y:S01]  /*32330*/  LDS.128 R12, [R96+0x6000] ;  /* 0x00600000600c7984 */ /* 0x000e620000000c00 */
[C---:B------:R-:W-:Y:S02]  /*32340*/  LEA R26, P4, R23.reuse, R2, 0x1 ;  /* 0x00000002171a7211 */ /* 0x040fe400078808ff */
[----:B------:R-:W-:Y:S02]  /*32350*/  PRMT R21, R6, 0x7632, R21 ;  /* 0x0000763206157816 */ /* 0x000fe40000000015 */
[----:B------:R-:W-:Y:S02]  /*32360*/  LEA.HI.X.SX32 R27, R23, R0, 0x1, P4 ;  /* 0x00000000171b7211 */ /* 0x000fe400020f0eff */
[----:B----4-:R-:W-:Y:S01]  /*32370*/  LEA R6, P4, R29, R2, 0x1 ;  /* 0x000000021d067211 */ /* 0x010fe200078808ff */
[----:B------:R4:W-:Y:S01]  /*32380*/  STG.E.U16 desc[UR12][R4.64], R7 ;  /* 0x0000000704007986 */ /* 0x0009e2000c10150c */
[----:B------:R-:W-:Y:S02]  /*32390*/  PRMT R22, R7, 0x7632, R22 ;  /* 0x0000763207167816 */ /* 0x000fe40000000016 */
[----:B--2---:R-:W-:Y:S01]  /*323a0*/  PRMT R23, R8, 0x7632, R23 ;  /* 0x0000763208177816 */ /* 0x004fe20000000017 */
[----:B------:R2:W-:Y:S01]  /*323b0*/  STG.E.U16 desc[UR12][R24.64], R8 ;  /* 0x0000000818007986 */ /* 0x0005e2000c10150c */
[----:B----4-:R-:W-:Y:S01]  /*323c0*/  LEA.HI.X.SX32 R7, R29, R0, 0x1, P4 ;  /* 0x000000001d077211 */ /* 0x010fe200020f0eff */
[----:B---3--:R-:W-:-:S04]  /*323d0*/  IMAD R29, R30, 0x2, R29 ;  /* 0x000000021e1d7824 */ /* 0x008fc800078e021d */
[----:B0-----:R-:W-:Y:S01]  /*323e0*/  IMAD R31, R28, 0x2, R29 ;  /* 0x000000021c1f7824 */ /* 0x001fe200078e021d */
[----:B--2---:R-:W-:Y:S01]  /*323f0*/  LEA R8, P4, R29, R2, 0x1 ;  /* 0x000000021d087211 */ /* 0x004fe200078808ff */
[----:B------:R0:W-:Y:S01]  /*32400*/  STG.E.U16 desc[UR12][R26.64], R9 ;  /* 0x000000091a007986 */ /* 0x0001e2000c10150c */
[----:B------:R-:W-:-:S03]  /*32410*/  PRMT R24, R9, 0x7632, R24 ;  /* 0x0000763209187816 */ /* 0x000fc60000000018 */
[----:B------:R2:W-:Y:S04]  /*32420*/  STG.E.U16 desc[UR12][R6.64], R10 ;  /* 0x0000000a06007986 */ /* 0x0005e8000c10150c */
[----:B------:R-:W3:Y:S01]  /*32430*/  LDS.128 R4, [R96+0x8000] ;  /* 0x0080000060047984 */ /* 0x000ee20000000c00 */
[----:B0-----:R-:W-:Y:S02]  /*32440*/  LEA.HI.X.SX32 R9, R29, R0, 0x1, P4 ;  /* 0x000000001d097211 */ /* 0x001fe400020f0eff */
[----:B-1----:R-:W-:Y:S02]  /*32450*/  LEA R27, R32, R31, 0x1 ;  /* 0x0000001f201b7211 */ /* 0x002fe400078e08ff */
[C---:B------:R-:W-:Y:S01]  /*32460*/  LEA R28, P4, R31.reuse, R2, 0x1 ;  /* 0x000000021f1c7211 */ /* 0x040fe200078808ff */
[----:B------:R-:W0:Y:S02]  /*32470*/  LDC R32, c[0x0][0x3e8] ;  /* 0x0000fa00ff207b82 */ /* 0x000e240000000800 */
[----:B------:R-:W-:Y:S01]  /*32480*/  IMAD R33, R34, 0x2, R27 ;  /* 0x0000000222217824 */ /* 0x000fe200078e021b */
[----:B------:R-:W-:-:S02]  /*32490*/  LEA.HI.X.SX32 R29, R31, R0, 0x1, P4 ;  /* 0x000000001f1d7211 */ /* 0x000fc400020f0eff */
[----:B------:R-:W-:-:S03]  /*324a0*/  LEA R30, P4, R27, R2, 0x1 ;  /* 0x000000021b1e7211 */ /* 0x000fc600078808ff */
[----:B------:R-:W1:Y:S01]  /*324b0*/  LDC R34, c[0x0][0x3e8] ;  /* 0x0000fa00ff227b82 */ /* 0x000e620000000800 */
[----:B------:R-:W-:Y:S02]  /*324c0*/  PRMT R26, R10, 0x7632, R26 ;  /* 0x000076320a1a7816 */ /* 0x000fe4000000001a */
[----:B------:R-:W-:Y:S02]  /*324d0*/  LEA.HI.X.SX32 R31, R27, R0, 0x1, P4 ;  /* 0x000000001b1f7211 */ /* 0x000fe400020f0eff */
[----:B--2---:R-:W-:Y:S01]  /*324e0*/  LEA R10, P4, R33, R2, 0x1 ;  /* 0x00000002210a7211 */ /* 0x004fe200078808ff */
[----:B------:R2:W-:Y:S01]  /*324f0*/  STG.E.U16 desc[UR12][R8.64], R11 ;  /* 0x0000000b08007986 */ /* 0x0005e2000c10150c */
[----:B------:R-:W-:-:S03]  /*32500*/  PRMT R25, R11, 0x7632, R25 ;  /* 0x000076320b197816 */ /* 0x000fc60000000019 */
[----:B------:R4:W-:Y:S01]  /*32510*/  STG.E.U16 desc[UR12][R28.64], R12 ;  /* 0x0000000c1c007986 */ /* 0x0009e2000c10150c */
[----:B--2---:R-:W-:Y:S01]  /*32520*/  LEA.HI.X.SX32 R11, R33, R0, 0x1, P4 ;  /* 0x00000000210b7211 */ /* 0x004fe200020f0eff */
[----:B------:R-:W-:Y:S02]  /*32530*/  IMAD R33, R36, 0x2, R33 ;  /* 0x0000000224217824 */ /* 0x000fe400078e0221 */
[----:B------:R-:W2:Y:S01]  /*32540*/  LDC R36, c[0x0][0x3e8] ;  /* 0x0000fa00ff247b82 */ /* 0x000ea20000000800 */
[----:B----4-:R-:W-:Y:S02]  /*32550*/  PRMT R29, R12, 0x7632, R29 ;  /* 0x000076320c1d7816 */ /* 0x010fe4000000001d */
[----:B------:R-:W-:Y:S02]  /*32560*/  LEA R12, P4, R33, R2, 0x1 ;  /* 0x00000002210c7211 */ /* 0x000fe400078808ff */
[----:B------:R-:W-:Y:S01]  /*32570*/  LEA R35, R38, R33, 0x1 ;  /* 0x0000002126237211 */ /* 0x000fe200078e08ff */
[----:B------:R4:W-:Y:S01]  /*32580*/  STG.E.U16 desc[UR12][R30.64], R13 ;  /* 0x0000000d1e007986 */ /* 0x0009e2000c10150c */
[----:B------:R-:W-:Y:S01]  /*32590*/  PRMT R28, R13, 0x7632, R28 ;  /* 0x000076320d1c7816 */ /* 0x000fe2000000001c */
[----:B------:R-:W2:Y:S01]  /*325a0*/  LDC R38, c[0x0][0x3e8] ;  /* 0x0000fa00ff267b82 */ /* 0x000ea20000000800 */
[----:B----4-:R-:W-:Y:S01]  /*325b0*/  LEA.HI.X.SX32 R13, R33, R0, 0x1, P4 ;  /* 0x00000000210d7211 */ /* 0x010fe200020f0eff */
[----:B0-----:R-:W-:Y:S01]  /*325c0*/  IMAD R33, R32, 0x2, R35 ;  /* 0x0000000220217824 */ /* 0x001fe200078e0223 */
[----:B------:R-:W-:-:S03]  /*325d0*/  LEA R30, P4, R35, R2, 0x1 ;  /* 0x00000002231e7211 */ /* 0x000fc600078808ff */
[----:B-1----:R-:W-:Y:S02]  /*325e0*/  IMAD R37, R34, 0x2, R33 ;  /* 0x0000000222257824 */ /* 0x002fe400078e0221 */
[----:B------:R-:W0:Y:S01]  /*325f0*/  LDC R34, c[0x0][0x3e8] ;  /* 0x0000fa00ff227b82 */ /* 0x000e220000000800 */
[----:B------:R-:W-:Y:S01]  /*32600*/  LEA.HI.X.SX32 R31, R35, R0, 0x1, P4 ;  /* 0x00000000231f7211 */ /* 0x000fe200020f0eff */
[----:B------:R1:W-:Y:S01]  /*32610*/  STG.E.U16 desc[UR12][R10.64], R14 ;  /* 0x0000000e0a007986 */ /* 0x0003e2000c10150c */
[----:B------:R-:W-:-:S03]  /*32620*/  LEA R32, P4, R33, R2, 0x1 ;  /* 0x0000000221207211 */ /* 0x000fc600078808ff */
[----:B------:R-:W4:Y:S02]  /*32630*/  LDS.128 R8, [R96+0xa000] ;  /* 0x00a0000060087984 */ /* 0x000f240000000c00 */
[----:B------:R-:W4:Y:S01]  /*32640*/  LDC R35, c[0x0][0x3e8] ;  /* 0x0000fa00ff237b82 */ /* 0x000f220000000800 */
[----:B------:R-:W-:Y:S02]  /*32650*/  PRMT R27, R14, 0x7632, R27 ;  /* 0x000076320e1b7816 */ /* 0x000fe4000000001b */
[----:B------:R-:W-:Y:S02]  /*32660*/  LEA.HI.X.SX32 R33, R33, R0, 0x1, P4 ;  /* 0x0000000021217211 */ /* 0x000fe400020f0eff */
[----:B-1----:R-:W-:Y:S01]  /*32670*/  LEA R14, P4, R37, R2, 0x1 ;  /* 0x00000002250e7211 */ /* 0x002fe200078808ff */
[----:B------:R1:W-:Y:S01]  /*32680*/  STG.E.U16 desc[UR12][R12.64], R15 ;  /* 0x0000000f0c007986 */ /* 0x0003e2000c10150c */
[----:B------:R-:W-:-:S03]  /*32690*/  PRMT R72, R15, 0x7632, R72 ;  /* 0x000076320f487816 */ /* 0x000fc60000000048 */
[----:B---3--:R3:W-:Y:S01]  /*326a0*/  STG.E.U16 desc[UR12][R30.64], R4 ;  /* 0x000000041e007986 */ /* 0x0087e2000c10150c */
[----:B-1----:R-:W-:Y:S02]  /*326b0*/  LEA.HI.X.SX32 R15, R37, R0, 0x1, P4 ;  /* 0x00000000250f7211 */ /* 0x002fe400020f0eff */
[----:B--2---:R-:W-:Y:S02]  /*326c0*/  LEA R37, R36, R37, 0x1 ;  /* 0x0000002524257211 */ /* 0x004fe400078e08ff */
[----:B---3--:R-:W-:Y:S01]  /*326d0*/  PRMT R31, R4, 0x7632, R31 ;  /* 0x00007632041f7816 */ /* 0x008fe2000000001f */
[----:B------:R1:W-:Y:S01]  /*326e0*/  STG.E.U16 desc[UR12][R32.64], R5 ;  /* 0x0000000520007986 */ /* 0x0003e2000c10150c */
[----:B------:R-:W-:Y:S01]  /*326f0*/  LEA R4, P4, R37, R2, 0x1 ;  /* 0x0000000225047211 */ /* 0x000fe200078808ff */
[----:B------:R-:W-:Y:S01]  /*32700*/  IMAD R39, R38, 0x2, R37 ;  /* 0x0000000226277824 */ /* 0x000fe200078e0225 */
[----:B------:R-:W-:Y:S01]  /*32710*/  PRMT R30, R5, 0x7632, R30 ;  /* 0x00007632051e7816 */ /* 0x000fe2000000001e */
[----:B------:R-:W2:Y:S02]  /*32720*/  LDC R38, c[0x0][0x3e8] ;  /* 0x0000fa00ff267b82 */ /* 0x000ea40000000800 */
[----:B0-----:R-:W-:Y:S01]  /*32730*/  IMAD R41, R34, 0x2, R39 ;  /* 0x0000000222297824 */ /* 0x001fe200078e0227 */
[----:B------:R0:W-:Y:S04]  /*32740*/  STG.E.U16 desc[UR12][R14.64], R6 ;  /* 0x000000060e007986 */ /* 0x0001e8000c10150c */
[----:B------:R-:W3:Y:S01]  /*32750*/  LDS.128 R12, [R96+0xc000] ;  /* 0x00c00000600c7984 */ /* 0x000ee20000000c00 */
[----:B-1----:R-:W-:Y:S01]  /*32760*/  LEA.HI.X.SX32 R5, R37, R0, 0x1, P4 ;  /* 0x0000000025057211 */ /* 0x002fe200020f0eff */
[----:B------:R-:W1:Y:S01]  /*32770*/  LDC R36, c[0x0][0x3e8] ;  /* 0x0000fa00ff247b82 */ /* 0x000e620000000800 */
[----:B------:R-:W-:-:S04]  /*32780*/  LEA R32, P4, R39, R2, 0x1 ;  /* 0x0000000227207211 */ /* 0x000fc800078808ff */
[----:B------:R-:W-:-:S03]  /*32790*/  LEA.HI.X.SX32 R33, R39, R0, 0x1, P4 ;  /* 0x0000000027217211 */ /* 0x000fc600020f0eff */
[----:B------:R-:W1:Y:S01]  /*327a0*/  LDC R37, c[0x0][0x3e8] ;  /* 0x0000fa00ff257b82 */ /* 0x000e620000000800 */
[----:B------:R-:W-:Y:S02]  /*327b0*/  LEA R34, P4, R41, R2, 0x1 ;  /* 0x0000000229227211 */ /* 0x000fe400078808ff */
[----:B----4-:R-:W-:Y:S02]  /*327c0*/  LEA R39, R35, R41, 0x1 ;  /* 0x0000002923277211 */ /* 0x010fe400078e08ff */
[----:B------:R-:W-:Y:S02]  /*327d0*/  PRMT R73, R6, 0x7632, R73 ;  /* 0x0000763206497816 */ /* 0x000fe40000000049 */
[----:B------:R-:W-:Y:S02]  /*327e0*/  LEA.HI.X.SX32 R35, R41, R0, 0x1, P4 ;  /* 0x0000000029237211 */ /* 0x000fe400020f0eff */
[----:B0-----:R-:W-:Y:S01]  /*327f0*/  LEA R6, P4, R39, R2, 0x1 ;  /* 0x0000000227067211 */ /* 0x001fe200078808ff */
[----:B------:R0:W-:Y:S01]  /*32800*/  STG.E.U16 desc[UR12][R4.64], R7 ;  /* 0x0000000704007986 */ /* 0x0001e2000c10150c */
[----:B------:R-:W-:-:S02]  /*32810*/  PRMT R74, R7, 0x7632, R74 ;  /* 0x00007632074a7816 */ /* 0x000fc4000000004a */
[----:B------:R-:W-:Y:S01]  /*32820*/  PRMT R67, R8, 0x7632, R67 ;  /* 0x0000763208437816 */ /* 0x000fe20000000043 */
[----:B------:R4:W-:Y:S01]  /*32830*/  STG.E.U16 desc[UR12][R32.64], R8 ;  /* 0x0000000820007986 */ /* 0x0009e2000c10150c */
[----:B0-----:R-:W-:Y:S01]  /*32840*/  LEA.HI.X.SX32 R7, R39, R0, 0x1, P4 ;  /* 0x0000000027077211 */ /* 0x001fe200020f0eff */
[----:B------:R-:W-:Y:S02]  /*32850*/  IMAD R39, R40, 0x2, R39 ;  /* 0x0000000228277824 */ /* 0x000fe400078e0227 */
[----:B------:R-:W0:Y:S02]  /*32860*/  LDC R40, c[0x0][0x3e8] ;  /* 0x0000fa00ff287b82 */ /* 0x000e240000000800 */
[----:B--2---:R-:W-:Y:S01]  /*32870*/  IMAD R41, R38, 0x2, R39 ;  /* 0x0000000226297824 */ /* 0x004fe200078e0227 */
[----:B----4-:R-:W-:Y:S01]  /*32880*/  LEA R8, P4, R39, R2, 0x1 ;  /* 0x0000000227087211 */ /* 0x010fe200078808ff */
[----:B------:R1:W-:Y:S04]  /*32890*/  STG.E.U16 desc[UR12][R34.64], R9 ;  /* 0x0000000922007986 */ /* 0x0003e8000c10150c */
[----:B------:R-:W2:Y:S01]  /*328a0*/  LDC R38, c[0x0][0x3e8] ;  /* 0x0000fa00ff267b82 */ /* 0x000ea20000000800 */
[----:B------:R-:W-:-:S02]  /*328b0*/  PRMT R69, R9, 0x7632, R69 ;  /* 0x0000763209457816 */ /* 0x000fc40000000045 */
[----:B-1----:R-:W-:Y:S02]  /*328c0*/  LEA R35, R37, R41, 0x1 ;  /* 0x0000002925237211 */ /* 0x002fe400078e08ff */
[----:B------:R-:W-:-:S03]  /*328d0*/  LEA.HI.X.SX32 R9, R39, R0, 0x1, P4 ;  /* 0x0000000027097211 */ /* 0x000fc600020f0eff */
[----:B------:R-:W1:Y:S01]  /*328e0*/  LDC R37, c[0x0][0x3e8] ;  /* 0x0000fa00ff257b82 */ /* 0x000e620000000800 */
[C---:B------:R-:W-:Y:S01]  /*328f0*/  LEA R32, P4, R41.reuse, R2, 0x1 ;  /* 0x0000000229207211 */ /* 0x040fe200078808ff */
[----:B------:R-:W-:Y:S01]  /*32900*/  IMAD R39, R36, 0x2, R35 ;  /* 0x0000000224277824 */ /* 0x000fe200078e0223 */
[----:B------:R4:W-:Y:S02]  /*32910*/  STG.E.U16 desc[UR12][R6.64], R10 ;  /* 0x0000000a06007986 */ /* 0x0009e4000c10150c */
[----:B------:R-:W-:Y:S02]  /*32920*/  LEA.HI.X.SX32 R33, R41, R0, 0x1, P4 ;  /* 0x0000000029217211 */ /* 0x000fe400020f0eff */
[----:B------:R-:W-:Y:S01]  /*32930*/  LEA R34, P4, R35, R2, 0x1 ;  /* 0x0000000223227211 */ /* 0x000fe200078808ff */
[----:B------:R-:W1:Y:S01]  /*32940*/  LDC R36, c[0x0][0x3e8] ;  /* 0x0000fa00ff247b82 */ /* 0x000e620000000800 */
[----:B------:R-:W1:Y:S01]  /*32950*/  LDS.128 R4, [R96+0xe000] ;  /* 0x00e0000060047984 */ /* 0x000e620000000c00 */
[----:B------:R-:W-:-:S02]  /*32960*/  PRMT R70, R10, 0x7632, R70 ;  /* 0x000076320a467816 */ /* 0x000fc40000000046 */
[----:B------:R-:W-:Y:S02]  /*32970*/  LEA.HI.X.SX32 R35, R35, R0, 0x1, P4 ;  /* 0x0000000023237211 */ /* 0x000fe400020f0eff */
[----:B----4-:R-:W-:Y:S01]  /*32980*/  LEA R10, P4, R39, R2, 0x1 ;  /* 0x00000002270a7211 */ /* 0x010fe200078808ff */
[----:B------:R4:W-:Y:S01]  /*32990*/  STG.E.U16 desc[UR12][R8.64], R11 ;  /* 0x0000000b08007986 */ /* 0x0009e2000c10150c */
[----:B------:R-:W-:Y:S01]  /*329a0*/  PRMT R71, R11, 0x7632, R71 ;  /* 0x000076320b477816 */ /* 0x000fe20000000047 */
[----:B0-----:R-:W-:Y:S01]  /*329b0*/  IMAD R41, R40, 0x2, R39 ;  /* 0x0000000228297824 */ /* 0x001fe200078e0227 */
[----:B---3--:R-:W-:Y:S01]  /*329c0*/  PRMT R63, R12, 0x7632, R63 ;  /* 0x000076320c3f7816 */ /* 0x008fe2000000003f */
[----:B------:R0:W-:Y:S01]  /*329d0*/  STG.E.U16 desc[UR12][R32.64], R12 ;  /* 0x0000000c20007986 */ /* 0x0001e2000c10150c */
[----:B------:R-:W-:Y:S01]  /*329e0*/  PRMT R65, R13, 0x7632, R65 ;  /* 0x000076320d417816 */ /* 0x000fe20000000041 */
[----:B------:R-:W3:Y:S01]  /*329f0*/  LDC R40, c[0x0][0x3e8] ;  /* 0x0000fa00ff287b82 */ /* 0x000ee20000000800 */
[----:B--2---:R-:W-:-:S02]  /*32a00*/  LEA R43, R38, R41, 0x1 ;  /* 0x00000029262b7211 */ /* 0x004fc400078e08ff */
[----:B----4-:R-:W-:-:S05]  /*32a10*/  LEA.HI.X.SX32 R11, R39, R0, 0x1, P4 ;  /* 0x00000000270b7211 */ /* 0x010fca00020f0eff */
[----:B------:R-:W2:Y:S01]  /*32a20*/  LDC R39, c[0x0][0x3e8] ;  /* 0x0000fa00ff277b82 */ /* 0x000ea20000000800 */
[C---:B0-----:R-:W-:Y:S01]  /*32a30*/  LEA R12, P4, R41.reuse, R2, 0x1 ;  /* 0x00000002290c7211 */ /* 0x041fe200078808ff */
[----:B------:R0:W-:Y:S06]  /*32a40*/  STG.E.U16 desc[UR12][R34.64], R13 ;  /* 0x0000000d22007986 */ /* 0x0001ec000c10150c */
[----:B------:R-:W4:Y:S01]  /*32a50*/  LDC R38, c[0x0][0x3e8] ;  /* 0x0000fa00ff267b82 */ /* 0x000f220000000800 */
[----:B0-----:R-:W-:Y:S01]  /*32a60*/  LEA.HI.X.SX32 R13, R41, R0, 0x1, P4 ;  /* 0x00000000290d7211 */ /* 0x001fe200020f0eff */
[----:B-1----:R-:W-:Y:S01]  /*32a70*/  IMAD R35, R37, 0x2, R43 ;  /* 0x0000000225237824 */ /* 0x002fe200078e022b */
[----:B------:R-:W-:-:S05]  /*32a80*/  LEA R32, P4, R43, R2, 0x1 ;  /* 0x000000022b207211 */ /* 0x000fca00078808ff */
[----:B------:R-:W0:Y:S01]  /*32a90*/  LDC R37, c[0x0][0x3e8] ;  /* 0x0000fa00ff257b82 */ /* 0x000e220000000800 */
[----:B------:R-:W-:Y:S01]  /*32aa0*/  IMAD R41, R36, 0x2, R35 ;  /* 0x0000000224297824 */ /* 0x000fe200078e0223 */
[----:B------:R-:W-:Y:S02]  /*32ab0*/  LEA.HI.X.SX32 R33, R43, R0, 0x1, P4 ;  /* 0x000000002b217211 */ /* 0x000fe400020f0eff */
[C---:B------:R-:W-:Y:S01]  /*32ac0*/  LEA R34, P4, R35.reuse, R2, 0x1 ;  /* 0x0000000223227211 */ /* 0x040fe200078808ff */
[----:B------:R1:W-:Y:S01]  /*32ad0*/  STG.E.U16 desc[UR12][R10.64], R14 ;  /* 0x0000000e0a007986 */ /* 0x0003e2000c10150c */
[----:B------:R-:W-:Y:S02]  /*32ae0*/  PRMT R66, R14, 0x7632, R66 ;  /* 0x000076320e427816 */ /* 0x000fe40000000042 */
[----:B------:R-:W3:Y:S01]  /*32af0*/  LDC R36, c[0x0][0x3e8] ;  /* 0x0000fa00ff247b82 */ /* 0x000ee20000000800 */
[----:B------:R-:W-:Y:S01]  /*32b00*/  LEA.HI.X.SX32 R35, R35, R0, 0x1, P4 ;  /* 0x0000000023237211 */ /* 0x000fe200020f0eff */
[----:B------:R-:W3:Y:S01]  /*32b10*/  LDS.128 R8, [R96+0x10000] ;  /* 0x0100000060087984 */ /* 0x000ee20000000c00 */
[----:B------:R-:W-:-:S03]  /*32b20*/  PRMT R68, R15, 0x7632, R68 ;  /* 0x000076320f447816 */ /* 0x000fc60000000044 */
[----:B------:R2:W-:Y:S01]  /*32b30*/  STG.E.U16 desc[UR12][R12.64], R15 ;  /* 0x0000000f0c007986 */ /* 0x0005e2000c10150c */
[----:B-1----:R-:W-:-:S04]  /*32b40*/  LEA R14, P4, R41, R2, 0x1 ;  /* 0x00000002290e7211 */ /* 0x002fc800078808ff */
[----:B--2---:R-:W-:Y:S02]  /*32b50*/  LEA.HI.X.SX32 R15, R41, R0, 0x1, P4 ;  /* 0x00000000290f7211 */ /* 0x004fe400020f0eff */
[----:B------:R-:W-:Y:S02]  /*32b60*/  LEA R41, R39, R41, 0x1 ;  /* 0x0000002927297211 */ /* 0x000fe400078e08ff */
[----:B------:R-:W1:Y:S01]  /*32b70*/  LDC R39, c[0x0][0x3e8] ;  /* 0x0000fa00ff277b82 */ /* 0x000e620000000800 */
[----:B------:R2:W-:Y:S02]  /*32b80*/  STG.E.U16 desc[UR12][R32.64], R4 ;  /* 0x0000000420007986 */ /* 0x0005e4000c10150c */
[----:B----4-:R-:W-:Y:S01]  /*32b90*/  IMAD R43, R38, 0x2, R41 ;  /* 0x00000002262b7824 */ /* 0x010fe200078e0229 */
[----:B------:R-:W-:Y:S01]  /*32ba0*/  PRMT R59, R4, 0x7632, R59 ;  /* 0x00007632043b7816 */ /* 0x000fe2000000003b */
[----:B------:R0:W-:Y:S01]  /*32bb0*/  STG.E.U16 desc[UR12][R34.64], R5 ;  /* 0x0000000522007986 */ /* 0x0001e2000c10150c */
[----:B------:R-:W-:-:S02]  /*32bc0*/  PRMT R61, R5, 0x7632, R61 ;  /* 0x00007632053d7816 */ /* 0x000fc4000000003d */
[----:B------:R-:W4:Y:S01]  /*32bd0*/  LDC R38, c[0x0][0x3e8] ;  /* 0x0000fa00ff267b82 */ /* 0x000f220000000800 */
[----:B--2---:R-:W-:Y:S01]  /*32be0*/  LEA R4, P4, R41, R2, 0x1 ;  /* 0x0000000229047211 */ /* 0x004fe200078808ff */
[----:B0-----:R-:W-:-:S06]  /*32bf0*/  IMAD R35, R37, 0x2, R43 ;  /* 0x0000000225237824 */ /* 0x001fcc00078e022b */
[----:B------:R-:W0:Y:S01]  /*32c00*/  LDC R37, c[0x0][0x3e8] ;  /* 0x0000fa00ff257b82 */ /* 0x000e220000000800 */
[----:B------:R-:W-:Y:S02]  /*32c10*/  LEA.HI.X.SX32 R5, R41, R0, 0x1, P4 ;  /* 0x0000000029057211 */ /* 0x000fe400020f0eff */
[C---:B------:R-:W-:Y:S02]  /*32c20*/  LEA R32, P4, R43.reuse, R2, 0x1 ;  /* 0x000000022b207211 */ /* 0x040fe400078808ff */
[----:B---3--:R-:W-:Y:S02]  /*32c30*/  LEA R41, R36, R35, 0x1 ;  /* 0x0000002324297211 */ /* 0x008fe400078e08ff */
[----:B------:R-:W-:Y:S01]  /*32c40*/  LEA.HI.X.SX32 R33, R43, R0, 0x1, P4 ;  /* 0x000000002b217211 */ /* 0x000fe200020f0eff */
[----:B------:R2:W-:Y:S01]  /*32c50*/  STG.E.U16 desc[UR12][R14.64], R6 ;  /* 0x000000060e007986 */ /* 0x0005e2000c10150c */
[C---:B------:R-:W-:Y:S01]  /*32c60*/  LEA R34, P4, R35.reuse, R2, 0x1 ;  /* 0x0000000223227211 */ /* 0x040fe200078808ff */
[----:B------:R-:W3:Y:S01]  /*32c70*/  LDC R36, c[0x0][0x3e8] ;  /* 0x0000fa00ff247b82 */ /* 0x000ee20000000800 */
[----:B------:R-:W-:Y:S01]  /*32c80*/  PRMT R62, R6, 0x7632, R62 ;  /* 0x00007632063e7816 */ /* 0x000fe2000000003e */
[----:B------:R-:W3:Y:S01]  /*32c90*/  LDS.128 R12, [R96+0x12000] ;  /* 0x01200000600c7984 */ /* 0x000ee20000000c00 */
[----:B------:R-:W-:-:S02]  /*32ca0*/  LEA.HI.X.SX32 R35, R35, R0, 0x1, P4 ;  /* 0x0000000023237211 */ /* 0x000fc400020f0eff */
[----:B------:R-:W-:Y:S01]  /*32cb0*/  PRMT R64, R7, 0x7632, R64 ;  /* 0x0000763207407816 */ /* 0x000fe20000000040 */
[----:B------:R1:W-:Y:S01]  /*32cc0*/  STG.E.U16 desc[UR12][R4.64], R7 ;  /* 0x0000000704007986 */ /* 0x0003e2000c10150c */
[----:B------:R-:W-:Y:S01]  /*32cd0*/  PRMT R56, R8, 0x7632, R56 ;  /* 0x0000763208387816 */ /* 0x000fe20000000038 */
[----:B------:R-:W3:Y:S01]  /*32ce0*/  LDC R43, c[0x0][0x3e8] ;  /* 0x0000fa00ff2b7b82 */ /* 0x000ee20000000800 */
[C---:B--2---:R-:W-:Y:S01]  /*32cf0*/  LEA R6, P4, R41.reuse, R2, 0x1 ;  /* 0x0000000229067211 */ /* 0x044fe200078808ff */
[----:B------:R2:W-:Y:S03]  /*32d00*/  STG.E.U16 desc[UR12][R32.64], R8 ;  /* 0x0000000820007986 */ /* 0x0005e6000c10150c */
[----:B-1----:R-:W-:Y:S01]  /*32d10*/  LEA.HI.X.SX32 R7, R41, R0, 0x1, P4 ;  /* 0x0000000029077211 */ /* 0x002fe200020f0eff */
[----:B------:R-:W-:Y:S02]  /*32d20*/  IMAD R41, R39, 0x2, R41 ;  /* 0x0000000227297824 */ /* 0x000fe400078e0229 */
[----:B------:R-:W1:Y:S02]  /*32d30*/  LDC R39, c[0x0][0x3e8] ;  /* 0x0000fa00ff277b82 */ /* 0x000e640000000800 */
[----:B0-----:R-:W-:Y:S01]  /*32d40*/  IMAD R37, R37, 0x2, R41 ;  /* 0x0000000225257824 */ /* 0x001fe200078e0229 */
[----:B--2---:R-:W-:Y:S01]  /*32d50*/  LEA R8, P4, R41, R2, 0x1 ;  /* 0x0000000229087211 */ /* 0x004fe200078808ff */
[----:B------:R0:W-:Y:S01]  /*32d60*/  STG.E.U16 desc[UR12][R34.64], R9 ;  /* 0x0000000922007986 */ /* 0x0001e2000c10150c */
[----:B------:R-:W-:-:S02]  /*32d70*/  PRMT R57, R9, 0x7632, R57 ;  /* 0x0000763209397816 */ /* 0x000fc40000000039 */
[----:B----4-:R-:W-:Y:S01]  /*32d80*/  LEA R38, R38, R37, 0x1 ;  /* 0x0000002526267211 */ /* 0x010fe200078e08ff */
[----:B------:R2:W-:Y:S01]  /*32d90*/  STG.E.U16 desc[UR12][R6.64], R10 ;  /* 0x0000000a06007986 */ /* 0x0005e2000c10150c */
[----:B------:R-:W-:-:S03]  /*32da0*/  PRMT R58, R10, 0x7632, R58 ;  /* 0x000076320a3a7816 */ /* 0x000fc6000000003a */
[----:B------:R-:W4:Y:S01]  /*32db0*/  LDS.128 R4, [R96+0x14000] ;  /* 0x0140000060047984 */ /* 0x000f220000000c00 */
[----:B0-----:R-:W-:Y:S02]  /*32dc0*/  LEA.HI.X.SX32 R9, R41, R0, 0x1, P4 ;  /* 0x0000000029097211 */ /* 0x001fe400020f0eff */
[C---:B------:R-:W-:Y:S01]  /*32dd0*/  LEA R32, P4, R37.reuse, R2, 0x1 ;  /* 0x0000000225207211 */ /* 0x040fe200078808ff */
[----:B------:R-:W0:Y:S03]  /*32de0*/  LDC R41, c[0x0][0x3e8] ;  /* 0x0000fa00ff297b82 */ /* 0x000e260000000800 */
[----:B------:R-:W-:Y:S01]  /*32df0*/  LEA.HI.X.SX32 R33, R37, R0, 0x1, P4 ;  /* 0x0000000025217211 */ /* 0x000fe200020f0eff */
[----:B------:R-:W-:Y:S01]  /*32e00*/  IMAD R37, R40, 0x2, R38 ;  /* 0x0000000228257824 */ /* 0x000fe200078e0226 */
[C---:B------:R-:W-:Y:S01]  /*32e10*/  LEA R34, P4, R38.reuse, R2, 0x1 ;  /* 0x0000000226227211 */ /* 0x040fe200078808ff */
[----:B------:R1:W-:Y:S01]  /*32e20*/  STG.E.U16 desc[UR12][R8.64], R11 ;  /* 0x0000000b08007986 */ /* 0x0003e2000c10150c */
[----:B------:R-:W-:Y:S01]  /*32e30*/  PRMT R60, R11, 0x7632, R60 ;  /* 0x000076320b3c7816 */ /* 0x000fe2000000003c */
[----:B------:R-:W4:Y:S01]  /*32e40*/  LDC R40, c[0x0][0x3e8] ;  /* 0x0000fa00ff287b82 */ /* 0x000f220000000800 */
[----:B------:R-:W-:-:S02]  /*32e50*/  LEA.HI.X.SX32 R35, R38, R0, 0x1, P4 ;  /* 0x0000000026237211 */ /* 0x000fc400020f0eff */
[----:B--2---:R-:W-:-:S04]  /*32e60*/  LEA R10, P4, R37, R2, 0x1 ;  /* 0x00000002250a7211 */ /* 0x004fc800078808ff */
[----:B-1----:R-:W-:Y:S01]  /*32e70*/  LEA.HI.X.SX32 R11, R37, R0, 0x1, P4 ;  /* 0x00000000250b7211 */ /* 0x002fe200020f0eff */
[----:B---3--:R-:W-:Y:S01]  /*32e80*/  IMAD R37, R36, 0x2, R37 ;  /* 0x0000000224257824 */ /* 0x008fe200078e0225 */
[----:B------:R0:W-:Y:S04]  /*32e90*/  STG.E.U16 desc[UR12][R32.64], R12 ;  /* 0x0000000c20007986 */ /* 0x0001e8000c10150c */
[----:B------:R-:W-:Y:S02]  /*32ea0*/  LEA R39, R39, R37, 0x1 ;  /* 0x0000002527277211 */ /* 0x000fe400078e08ff */
[----:B------:R-:W-:Y:S02]  /*32eb0*/  PRMT R53, R12, 0x7632, R53 ;  /* 0x000076320c357816 */ /* 0x000fe40000000035 */
[----:B------:R-:W-:Y:S01]  /*32ec0*/  LEA R36, P4, R37, R2, 0x1 ;  /* 0x0000000225247211 */ /* 0x000fe200078808ff */
[----:B0-----:R-:W-:-:S02]  /*32ed0*/  IMAD R12, R41, 0x2, R39 ;  /* 0x00000002290c7824 */ /* 0x001fc400078e0227 */
[----:B------:R-:W0:Y:S01]  /*32ee0*/  LDC R41, c[0x0][0x3e8] ;  /* 0x0000fa00ff297b82 */ /* 0x000e220000000800 */
[----:B------:R1:W-:Y:S01]  /*32ef0*/  STG.E.U16 desc[UR12][R34.64], R13 ;  /* 0x0000000d22007986 */ /* 0x0003e2000c10150c */
[----:B------:R-:W-:Y:S02]  /*32f00*/  LEA.HI.X.SX32 R37, R37, R0, 0x1, P4 ;  /* 0x0000000025257211 */ /* 0x000fe400020f0eff */
[----:B------:R-:W-:Y:S01]  /*32f10*/  PRMT R55, R14, 0x7632, R55 ;  /* 0x000076320e377816 */ /* 0x000fe20000000037 */
[----:B------:R2:W-:Y:S04]  /*32f20*/  STG.E.U16 desc[UR12][R10.64], R14 ;  /* 0x0000000e0a007986 */ /* 0x0005e8000c10150c */
[----:B------:R-:W3:Y:S01]  /*32f30*/  LDS.128 R8, [R96+0x16000] ;  /* 0x0160000060087984 */ /* 0x000ee20000000c00 */
[----:B-1----:R-:W-:-:S04]  /*32f40*/  LEA R34, P4, R39, R2, 0x1 ;  /* 0x0000000227227211 */ /* 0x002fc800078808ff */
[----:B------:R-:W-:Y:S01]  /*32f50*/  LEA.HI.X.SX32 R35, R39, R0, 0x1, P4 ;  /* 0x0000000027237211 */ /* 0x000fe200020f0eff */
[----:B--2---:R-:W-:Y:S01]  /*32f60*/  IMAD R14, R42, 0x2, R12 ;  /* 0x000000022a0e7824 */ /* 0x004fe200078e020c */
[C---:B------:R-:W-:Y:S01]  /*32f70*/  LEA R32, P4, R12.reuse, R2, 0x1 ;  /* 0x000000020c207211 */ /* 0x040fe200078808ff */
[----:B------:R-:W1:Y:S03]  /*32f80*/  LDC R42, c[0x0][0x3e8] ;  /* 0x0000fa00ff2a7b82 */ /* 0x000e660000000800 */
[----:B------:R-:W-:Y:S02]  /*32f90*/  LEA.HI.X.SX32 R33, R12, R0, 0x1, P4 ;  /* 0x000000000c217211 */ /* 0x000fe400020f0eff */
[----:B------:R-:W-:Y:S02]  /*32fa0*/  LEA R12, P4, R14, R2, 0x1 ;  /* 0x000000020e0c7211 */ /* 0x000fe400078808ff */
[----:B------:R-:W-:-:S02]  /*32fb0*/  PRMT R54, R13, 0x7632, R54 ;  /* 0x000076320d367816 */ /* 0x000fc40000000036 */
[----:B------:R-:W-:Y:S02]  /*32fc0*/  LEA.HI.X.SX32 R13, R14, R0, 0x1, P4 ;  /* 0x000000000e0d7211 */ /* 0x000fe400020f0eff */
[----:B----4-:R-:W-:Y:S01]  /*32fd0*/  LEA R14, R40, R14, 0x1 ;  /* 0x0000000e280e7211 */ /* 0x010fe200078e08ff */
[----:B------:R-:W-:Y:S01]  /*32fe0*/  STG.E.U16 desc[UR12][R36.64], R15 ;  /* 0x0000000f24007986 */ /* 0x000fe2000c10150c */
[----:B------:R-:W-:-:S03]  /*32ff0*/  PRMT R40, R4, 0x7632, R40 ;  /* 0x0000763204287816 */ /* 0x000fc60000000028 */
[----:B------:R2:W-:Y:S04]  /*33000*/  STG.E.U16 desc[UR12][R34.64], R4 ;  /* 0x0000000422007986 */ /* 0x0005e8000c10150c */
[----:B------:R0:W-:Y:S01]  /*33010*/  STG.E.U16 desc[UR12][R32.64], R5 ;  /* 0x0000000520007986 */ /* 0x0001e2000c10150c */
[----:B------:R-:W-:-:S03]  /*33020*/  PRMT R39, R5, 0x7632, R39 ;  /* 0x0000763205277816 */ /* 0x000fc60000000027 */
[----:B------:R4:W-:Y:S01]  /*33030*/  STG.E.U16 desc[UR12][R12.64], R6 ;  /* 0x000000060c007986 */ /* 0x0009e2000c10150c */
[----:B--2---:R-:W-:Y:S01]  /*33040*/  LEA R4, P4, R14, R2, 0x1 ;  /* 0x000000020e047211 */ /* 0x004fe200078808ff */
[----:B0-----:R-:W-:Y:S01]  /*33050*/  IMAD R33, R41, 0x2, R14 ;  /* 0x0000000229217824 */ /* 0x001fe200078e020e */
[----:B------:R-:W-:Y:S02]  /*33060*/  PRMT R37, R6, 0x7632, R37 ;  /* 0x0000763206257816 */ /* 0x000fe40000000025 */
[----:B------:R-:W-:Y:S01]  /*33070*/  LEA.HI.X.SX32 R5, R14, R0, 0x1, P4 ;  /* 0x000000000e057211 */ /* 0x000fe200020f0eff */
[----:B----4-:R-:W-:Y:S01]  /*33080*/  IMAD R6, R43, 0x2, R33 ;  /* 0x000000022b067824 */ /* 0x010fe200078e0221 */
[----:B------:R-:W-:Y:S02]  /*33090*/  LEA R32, P4, R33, R2, 0x1 ;  /* 0x0000000221207211 */ /* 0x000fe400078808ff */
[----:B------:R-:W-:Y:S02]  /*330a0*/  PRMT R38, R15, 0x7632, R38 ;  /* 0x000076320f267816 */ /* 0x000fe40000000026 */
[----:B------:R-:W0:Y:S01]  /*330b0*/  LDS.128 R12, [R96+0x18000] ;  /* 0x01800000600c7984 */ /* 0x000e220000000c00 */
[----:B------:R-:W-:-:S02]  /*330c0*/  LEA.HI.X.SX32 R33, R33, R0, 0x1, P4 ;  /* 0x0000000021217211 */ /* 0x000fc400020f0eff */
[----:B------:R-:W-:Y:S02]  /*330d0*/  LEA R34, P4, R6, R2, 0x1 ;  /* 0x0000000206227211 */ /* 0x000fe400078808ff */
[----:B------:R-:W-:Y:S02]  /*330e0*/  LEA R41, R44, R6, 0x1 ;  /* 0x000000062c297211 */ /* 0x000fe400078e08ff */
[----:B------:R-:W-:Y:S02]  /*330f0*/  LEA.HI.X.SX32 R35, R6, R0, 0x1, P4 ;  /* 0x0000000006237211 */ /* 0x000fe400020f0eff */
[----:B------:R-:W-:Y:S01]  /*33100*/  LEA R6, P4, R41, R2, 0x1 ;  /* 0x0000000229067211 */ /* 0x000fe200078808ff */
[----:B------:R2:W-:Y:S01]  /*33110*/  STG.E.U16 desc[UR12][R4.64], R7 ;  /* 0x0000000704007986 */ /* 0x0005e2000c10150c */
[----:B------:R-:W-:Y:S02]  /*33120*/  PRMT R36, R7, 0x7632, R36 ;  /* 0x0000763207247816 */ /* 0x000fe40000000024 */
[----:B---3--:R-:W-:Y:S01]  /*33130*/  PRMT R44, R8, 0x7632, R44 ;  /* 0x00007632082c7816 */ /* 0x008fe2000000002c */
[----:B------:R3:W-:Y:S01]  /*33140*/  STG.E.U16 desc[UR12][R32.64], R8 ;  /* 0x0000000820007986 */ /* 0x0007e2000c10150c */
[----:B--2---:R-:W-:Y:S01]  /*33150*/  LEA.HI.X.SX32 R7, R41, R0, 0x1, P4 ;  /* 0x0000000029077211 */ /* 0x004fe200020f0eff */
[----:B-1----:R-:W-:-:S02]  /*33160*/  IMAD R41, R42, 0x2, R41 ;  /* 0x000000022a297824 */ /* 0x002fc400078e0229 */
[----:B------:R1:W-:Y:S02]  /*33170*/  STG.E.U16 desc[UR12][R34.64], R9 ;  /* 0x0000000922007986 */ /* 0x0003e4000c10150c */
[----:B---3--:R-:W-:Y:S01]  /*33180*/  IMAD R33, R45, 0x2, R41 ;  /* 0x000000022d217824 */ /* 0x008fe200078e0229 */
[----:B------:R-:W-:Y:S01]  /*33190*/  LEA R8, P4, R41, R2, 0x1 ;  /* 0x0000000229087211 */ /* 0x000fe200078808ff */
[----:B------:R2:W-:Y:S01]  /*331a0*/  STG.E.U16 desc[UR12][R6.64], R10 ;  /* 0x0000000a06007986 */ /* 0x0005e2000c10150c */
[----:B------:R-:W-:Y:S02]  /*331b0*/  PRMT R43, R9, 0x7632, R43 ;  /* 0x00007632092b7816 */ /* 0x000fe4000000002b */
[----:B------:R-:W-:Y:S01]  /*331c0*/  PRMT R42, R10, 0x7632, R42 ;  /* 0x000076320a2a7816 */ /* 0x000fe2000000002a */
[----:B------:R-:W3:Y:S01]  /*331d0*/  LDS.128 R4, [R96+0x1a000] ;  /* 0x01a0000060047984 */ /* 0x000ee20000000c00 */
[----:B-1----:R-:W-:Y:S02]  /*331e0*/  LEA.HI.X.SX32 R9, R41, R0, 0x1, P4 ;  /* 0x0000000029097211 */ /* 0x002fe400020f0eff */
[----:B------:R-:W-:-:S02]  /*331f0*/  LEA R32, P4, R33, R2, 0x1 ;  /* 0x0000000221207211 */ /* 0x000fc400078808ff */
[----:B--2---:R-:W-:Y:S02]  /*33200*/  LEA R10, R47, R33, 0x1 ;  /* 0x000000212f0a7211 */ /* 0x004fe400078e08ff */
[----:B------:R-:W-:Y:S02]  /*33210*/  LEA.HI.X.SX32 R33, R33, R0, 0x1, P4 ;  /* 0x0000000021217211 */ /* 0x000fe400020f0eff */
[----:B------:R-:W-:Y:S01]  /*33220*/  LEA R34, P4, R10, R2, 0x1 ;  /* 0x000000020a227211 */ /* 0x000fe200078808ff */
[----:B------:R-:W-:-:S03]  /*33230*/  IMAD R45, R48, 0x2, R10 ;  /* 0x00000002302d7824 */ /* 0x000fc600078e020a */
[----:B------:R-:W-:Y:S02]  /*33240*/  LEA.HI.X.SX32 R35, R10, R0, 0x1, P4 ;  /* 0x000000000a237211 */ /* 0x000fe400020f0eff */
[----:B------:R-:W-:Y:S01]  /*33250*/  LEA R10, P4, R45, R2, 0x1 ;  /* 0x000000022d0a7211 */ /* 0x000fe200078808ff */
[----:B------:R1:W-:Y:S01]  /*33260*/  STG.E.U16 desc[UR12][R8.64], R11 ;  /* 0x0000000b08007986 */ /* 0x0003e2000c10150c */
[----:B------:R-:W-:-:S03]  /*33270*/  PRMT R41, R11, 0x7632, R41 ;  /* 0x000076320b297816 */ /* 0x000fc60000000029 */
[----:B0-----:R0:W-:Y:S01]  /*33280*/  STG.E.U16 desc[UR12][R32.64], R12 ;  /* 0x0000000c20007986 */ /* 0x0011e2000c10150c */
[----:B-1----:R-:W-:Y:S01]  /*33290*/  LEA.HI.X.SX32 R11, R45, R0, 0x1, P4 ;  /* 0x000000002d0b7211 */ /* 0x002fe200020f0eff */
[----:B------:R-:W-:Y:S02]  /*332a0*/  IMAD R45, R46, 0x2, R45 ;  /* 0x000000022e2d7824 */ /* 0x000fe400078e022d */
[----:B------:R1:W-:Y:S01]  /*332b0*/  STG.E.U16 desc[UR12][R34.64], R13 ;  /* 0x0000000d22007986 */ /* 0x0003e2000c10150c */
[----:B------:R-:W-:Y:S02]  /*332c0*/  PRMT R48, R12, 0x7632, R48 ;  /* 0x000076320c307816 */ /* 0x000fe40000000030 */
[----:B0-----:R-:W-:Y:S01]  /*332d0*/  LEA R33, R49, R45, 0x1 ;  /* 0x0000002d31217211 */ /* 0x001fe200078e08ff */
[----:B------:R0:W-:Y:S01]  /*332e0*/  STG.E.U16 desc[UR12][R10.64], R14 ;  /* 0x0000000e0a007986 */ /* 0x0001e2000c10150c */
[----:B------:R-:W-:Y:S02]  /*332f0*/  LEA R12, P4, R45, R2, 0x1 ;  /* 0x000000022d0c7211 */ /* 0x000fe400078808ff */
[----:B------:R-:W-:Y:S01]  /*33300*/  PRMT R46, R14, 0x7632, R46 ;  /* 0x000076320e2e7816 */ /* 0x000fe2000000002e */
[----:B------:R-:W2:Y:S01]  /*33310*/  LDS.128 R8, [R96+0x1c000] ;  /* 0x01c0000060087984 */ /* 0x000ea20000000c00 */
[----:B------:R-:W-:-:S02]  /*33320*/  PRMT R47, R13, 0x7632, R47 ;  /* 0x000076320d2f7816 */ /* 0x000fc4000000002f */
[----:B-1----:R-:W-:Y:S01]  /*33330*/  LEA.HI.X.SX32 R13, R45, R0, 0x1, P4 ;  /* 0x000000002d0d7211 */ /* 0x002fe200020f0eff */
[----:B0-----:R-:W-:Y:S02]  /*33340*/  IMAD R14, R52, 0x2, R33 ;  /* 0x00000002340e7824 */ /* 0x001fe400078e0221 */
[----:B------:R-:W0:Y:S01]  /*33350*/  LDC R52, c[0x0][0x3e8] ;  /* 0x0000fa00ff347b82 */ /* 0x000e220000000800 */
[----:B------:R-:W-:Y:S01]  /*33360*/  LEA R32, P4, R33, R2, 0x1 ;  /* 0x0000000221207211 */ /* 0x000fe200078808ff */
[----:B------:R-:W-:-:S03]  /*33370*/  IMAD R49, R75, 0x2, R14 ;  /* 0x000000024b317824 */ /* 0x000fc600078e020e */
[----:B------:R-:W-:-:S03]  /*33380*/  LEA.HI.X.SX32 R33, R33, R0, 0x1, P4 ;  /* 0x0000000021217211 */ /* 0x000fc600020f0eff */
[----:B------:R-:W1:Y:S01]  /*33390*/  LDC R75, c[0x0][0x3e8] ;  /* 0x0000fa00ff4b7b82 */ /* 0x000e620000000800 */
[C---:B------:R-:W-:Y:S01]  /*333a0*/  LEA R34, P4, R14.reuse, R2, 0x1 ;  /* 0x000000020e227211 */ /* 0x040fe200078808ff */
[----:B------:R4:W-:Y:S03]  /*333b0*/  STG.E.U16 desc[UR12][R12.64], R15 ;  /* 0x0000000f0c007986 */ /* 0x0009e6000c10150c */
[----:B------:R-:W-:Y:S02]  /*333c0*/  LEA.HI.X.SX32 R35, R14, R0, 0x1, P4 ;  /* 0x000000000e237211 */ /* 0x000fe400020f0eff */
[----:B------:R-:W-:Y:S01]  /*333d0*/  LEA R14, P4, R49, R2, 0x1 ;  /* 0x00000002310e7211 */ /* 0x000fe200078808ff */
[----:B---3--:R3:W-:Y:S01]  /*333e0*/  STG.E.U16 desc[UR12][R32.64], R4 ;  /* 0x0000000420007986 */ /* 0x0087e2000c10150c */
[----:B------:R-:W-:Y:S02]  /*333f0*/  PRMT R45, R15, 0x7632, R45 ;  /* 0x000076320f2d7816 */ /* 0x000fe4000000002d */
[----:B----4-:R-:W-:Y:S01]  /*33400*/  LEA R12, R50, R49, 0x1 ;  /* 0x00000031320c7211 */ /* 0x010fe200078e08ff */
[----:B------:R4:W-:Y:S01]  /*33410*/  STG.E.U16 desc[UR12][R34.64], R5 ;  /* 0x0000000522007986 */ /* 0x0009e2000c10150c */
[----:B------:R-:W-:-:S02]  /*33420*/  LEA.HI.X.SX32 R15, R49, R0, 0x1, P4 ;  /* 0x00000000310f7211 */ /* 0x000fc400020f0eff */
[----:B------:R-:W-:Y:S02]  /*33430*/  PRMT R49, R5, 0x7632, R49 ;  /* 0x0000763205317816 */ /* 0x000fe40000000031 */
[----:B---3--:R-:W-:Y:S02]  /*33440*/  LEA R32, P4, R12, R2, 0x1 ;  /* 0x000000020c207211 */ /* 0x008fe400078808ff */
[----:B------:R-:W-:Y:S01]  /*33450*/  PRMT R50, R4, 0x7632, R50 ;  /* 0x0000763204327816 */ /* 0x000fe20000000032 */
[----:B----4-:R-:W-:Y:S01]  /*33460*/  IMAD R5, R51, 0x2, R12 ;  /* 0x0000000233057824 */ /* 0x010fe200078e020c */
[----:B------:R-:W-:-:S03]  /*33470*/  LEA.HI.X.SX32 R33, R12, R0, 0x1, P4 ;  /* 0x000000000c217211 */ /* 0x000fc600020f0eff */
[----:B0-----:R-:W-:Y:S01]  /*33480*/  IMAD R35, R52, 0x2, R5 ;  /* 0x0000000234237824 */ /* 0x001fe200078e0205 */
[C---:B------:R-:W-:Y:S01]  /*33490*/  LEA R4, P4, R5.reuse, R2, 0x1 ;  /* 0x0000000205047211 */ /* 0x040fe200078808ff */
[----:B------:R0:W-:Y:S03]  /*334a0*/  STG.E.U16 desc[UR12][R14.64], R6 ;  /* 0x000000060e007986 */ /* 0x0001e6000c10150c */
[----:B------:R-:W-:Y:S01]  /*334b0*/  LEA.HI.X.SX32 R5, R5, R0, 0x1, P4 ;  /* 0x0000000005057211 */ /* 0x000fe200020f0eff */
[----:B------:R-:W3:Y:S01]  /*334c0*/  LDS.128 R12, [R96+0x1e000] ;  /* 0x01e00000600c7984 */ /* 0x000ee20000000c00 */
[----:B------:R-:W-:Y:S02]  /*334d0*/  LEA R34, P4, R35, R2, 0x1 ;  /* 0x0000000223227211 */ /* 0x000fe400078808ff */
[----:B-1----:R-:W-:Y:S02]  /*334e0*/  LEA R75, R75, R35, 0x1 ;  /* 0x000000234b4b7211 */ /* 0x002fe400078e08ff */
[----:B------:R-:W-:-:S02]  /*334f0*/  PRMT R51, R6, 0x7632, R51 ;  /* 0x0000763206337816 */ /* 0x000fc40000000033 */
[----:B------:R-:W-:Y:S02]  /*33500*/  LEA.HI.X.SX32 R35, R35, R0, 0x1, P4 ;  /* 0x0000000023237211 */ /* 0x000fe400020f0eff */
[----:B0-----:R-:W-:Y:S01]  /*33510*/  LEA R6, P4, R75, R2, 0x1 ;  /* 0x000000024b067211 */ /* 0x001fe200078808ff */
[----:B------:R0:W-:Y:S01]  /*33520*/  STG.E.U16 desc[UR12][R32.64], R7 ;  /* 0x0000000720007986 */ /* 0x0001e2000c10150c */
[----:B------:R-:W-:-:S03]  /*33530*/  PRMT R52, R7, 0x7632, R52 ;  /* 0x0000763207347816 */ /* 0x000fc60000000034 */
[----:B--2---:R1:W-:Y:S04]  /*33540*/  STG.E.U16 desc[UR12][R4.64], R8 ;  /* 0x0000000804007986 */ /* 0x0043e8000c10150c */
[----:B------:R-:W-:Y:S01]  /*33550*/  STG.E.U16 desc[UR12][R34.64], R9 ;  /* 0x0000000922007986 */ /* 0x000fe2000c10150c */
[----:B0-----:R-:W-:Y:S01]  /*33560*/  LEA.HI.X.SX32 R7, R75, R0, 0x1, P4 ;  /* 0x000000004b077211 */ /* 0x001fe200020f0eff */
[----:B------:R-:W-:Y:S02]  /*33570*/  IMAD R75, R76, 0x2, R75 ;  /* 0x000000024c4b7824 */ /* 0x000fe400078e024b */
[----:B------:R-:W0:Y:S02]  /*33580*/  LDC R76, c[0x0][0x3e8] ;  /* 0x0000fa00ff4c7b82 */ /* 0x000e240000000800 */
[----:B------:R2:W-:Y:S01]  /*33590*/  STG.E.U16 desc[UR12][R6.64], R10 ;  /* 0x0000000a06007986 */ /* 0x0005e2000c10150c */
[----:B-1----:R-:W-:-:S02]  /*335a0*/  LEA R4, P4, R75, R2, 0x1 ;  /* 0x000000024b047211 */ /* 0x002fc400078808ff */
[----:B------:R-:W-:Y:S02]  /*335b0*/  PRMT R33, R9, 0x7632, R33 ;  /* 0x0000763209217816 */ /* 0x000fe40000000021 */
[----:B------:R-:W-:Y:S01]  /*335c0*/  LEA.HI.X.SX32 R5, R75, R0, 0x1, P4 ;  /* 0x000000004b057211 */ /* 0x000fe200020f0eff */
[----:B--2---:R-:W-:Y:S02]  /*335d0*/  IMAD R7, R77, 0x2, R75 ;  /* 0x000000024d077824 */ /* 0x004fe400078e024b */
[----:B------:R-:W1:Y:S03]  /*335e0*/  LDC R77, c[0x0][0x3e8] ;  /* 0x0000fa00ff4d7b82 */ /* 0x000e660000000800 */
[----:B------:R-:W-:Y:S02]  /*335f0*/  LEA R6, P4, R7, R2, 0x1 ;  /* 0x0000000207067211 */ /* 0x000fe400078808ff */
[----:B------:R-:W-:-:S02]  /*33600*/  LEA R9, R78, R7, 0x1 ;  /* 0x000000074e097211 */ /* 0x000fc400078e08ff */
[----:B------:R-:W-:Y:S01]  /*33610*/  PRMT R34, R8, 0x7632, R34 ;  /* 0x0000763208227816 */ /* 0x000fe20000000022 */
[----:B------:R2:W-:Y:S01]  /*33620*/  STG.E.U16 desc[UR12][R4.64], R11 ;  /* 0x0000000b04007986 */ /* 0x0005e2000c10150c */
[----:B------:R-:W-:Y:S01]  /*33630*/  LEA.HI.X.SX32 R7, R7, R0, 0x1, P4 ;  /* 0x0000000007077211 */ /* 0x000fe200020f0eff */
[----:B------:R-:W-:Y:S01]  /*33640*/  IMAD R35, R80, 0x2, R9 ;  /* 0x0000000250237824 */ /* 0x000fe200078e0209 */
[C---:B------:R-:W-:Y:S01]  /*33650*/  LEA R8, P4, R9.reuse, R2, 0x1 ;  /* 0x0000000209087211 */ /* 0x040fe200078808ff */
[----:B------:R-:W4:Y:S01]  /*33660*/  LDC R75, c[0x0][0x3e8] ;  /* 0x0000fa00ff4b7b82 */ /* 0x000f220000000800 */
[----:B------:R-:W-:Y:S02]  /*33670*/  PRMT R32, R10, 0x7632, R32 ;  /* 0x000076320a207816 */ /* 0x000fe40000000020 */
[----:B------:R-:W-:Y:S02]  /*33680*/  LEA.HI.X.SX32 R9, R9, R0, 0x1, P4 ;  /* 0x0000000009097211 */ /* 0x000fe400020f0eff */
[----:B------:R-:W-:-:S02]  /*33690*/  PRMT R10, R11, 0x7632, R10 ;  /* 0x000076320b0a7816 */ /* 0x000fc4000000000a */
[C---:B--2---:R-:W-:Y:S01]  /*336a0*/  LEA R4, P4, R35.reuse, R2, 0x1 ;  /* 0x0000000223047211 */ /* 0x044fe200078808ff */
[----:B------:R-:W2:Y:S03]  /*336b0*/  LDC R11, c[0x0][0x3e8] ;  /* 0x0000fa00ff0b7b82 */ /* 0x000ea60000000800 */
[----:B------:R-:W-:Y:S01]  /*336c0*/  LEA.HI.X.SX32 R5, R35, R0, 0x1, P4 ;  /* 0x0000000023057211 */ /* 0x000fe200020f0eff */
[----:B0-----:R-:W-:-:S04]  /*336d0*/  IMAD R35, R76, 0x2, R35 ;  /* 0x000000024c237824 */ /* 0x001fc800078e0223 */
[----:B------:R-:W0:Y:S01]  /*336e0*/  LDC R76, c[0x0][0x3e8] ;  /* 0x0000fa00ff4c7b82 */ /* 0x000e220000000800 */
[----:B---3--:R1:W-:Y:S04]  /*336f0*/  STG.E.U16 desc[UR12][R6.64], R12 ;  /* 0x0000000c06007986 */ /* 0x0083e8000c10150c */
[----:B------:R-:W-:Y:S03]  /*33700*/  STG.E.U16 desc[UR12][R8.64], R13 ;  /* 0x0000000d08007986 */ /* 0x000fe6000c10150c */
[----:B------:R-:W3:Y:S01]  /*33710*/  LDC R78, c[0x0][0x3e8] ;  /* 0x0000fa00ff4e7b82 */ /* 0x000ee20000000800 */
[----:B------:R4:W-:Y:S01]  /*33720*/  STG.E.U16 desc[UR12][R4.64], R14 ;  /* 0x0000000e04007986 */ /* 0x0009e2000c10150c */
[----:B-1----:R-:W-:-:S06]  /*33730*/  LEA R7, R77, R35, 0x1 ;  /* 0x000000234d077211 */ /* 0x002fcc00078e08ff */
[----:B------:R-:W1:Y:S01]  /*33740*/  LDC R77, c[0x0][0x3e8] ;  /* 0x0000fa00ff4d7b82 */ /* 0x000e620000000800 */
[----:B----4-:R-:W-:Y:S01]  /*33750*/  LEA R4, P4, R35, R2, 0x1 ;  /* 0x0000000223047211 */ /* 0x010fe200078808ff */
[----:B------:R-:W-:-:S03]  /*33760*/  IMAD R9, R79, 0x2, R7 ;  /* 0x000000024f097824 */ /* 0x000fc600078e0207 */
[----:B------:R-:W-:Y:S02]  /*33770*/  LEA.HI.X.SX32 R5, R35, R0, 0x1, P4 ;  /* 0x0000000023057211 */ /* 0x000fe400020f0eff */
[----:B------:R-:W-:Y:S01]  /*33780*/  LEA R6, P4, R7, R2, 0x1 ;  /* 0x0000000207067211 */ /* 0x000fe200078808ff */
[----:B--2---:R-:W-:Y:S01]  /*33790*/  IMAD R11, R11, 0x2, R9 ;  /* 0x000000020b0b7824 */ /* 0x004fe200078e0209 */
[----:B------:R-:W2:Y:S01]  /*337a0*/  LDC R35, c[0x0][0x3e8] ;  /* 0x0000fa00ff237b82 */ /* 0x000ea20000000800 */
[----:B------:R4:W-:Y:S01]  /*337b0*/  STG.E.U16 desc[UR12][R4.64], R15 ;  /* 0x0000000f04007986 */ /* 0x0009e2000c10150c */
[----:B------:R-:W-:-:S05]  /*337c0*/  LEA.HI.X.SX32 R7, R7, R0, 0x1, P4 ;  /* 0x0000000007077211 */ /* 0x000fca00020f0eff */
[----:B------:R0:W-:Y:S01]  /*337d0*/  STG.E.U16 desc[UR12][R6.64], R18 ;  /* 0x0000001206007986 */ /* 0x0001e2000c10150c */
[----:B----4-:R-:W-:-:S04]  /*337e0*/  LEA R4, P4, R9, R2, 0x1 ;  /* 0x0000000209047211 */ /* 0x010fc800078808ff */
[----:B------:R-:W-:Y:S02]  /*337f0*/  LEA.HI.X.SX32 R5, R9, R0, 0x1, P4 ;  /* 0x0000000009057211 */ /* 0x000fe400020f0eff */
[C---:B0-----:R-:W-:Y:S01]  /*33800*/  LEA R6, P4, R11.reuse, R2, 0x1 ;  /* 0x000000020b067211 */ /* 0x041fe200078808ff */
[----:B------:R-:W0:Y:S01]  /*33810*/  LDC R18, c[0x0][0x3e8] ;  /* 0x0000fa00ff127b82 */ /* 0x000e220000000800 */
[----:B------:R-:W-:Y:S01]  /*33820*/  LEA R9, R76, R11, 0x1 ;  /* 0x0000000b4c097211 */ /* 0x000fe200078e08ff */
[----:B------:R4:W-:Y:S01]  /*33830*/  STG.E.U16 desc[UR12][R4.64], R3 ;  /* 0x0000000304007986 */ /* 0x0009e2000c10150c */
[----:B------:R-:W-:-:S05]  /*33840*/  LEA.HI.X.SX32 R7, R11, R0, 0x1, P4 ;  /* 0x000000000b077211 */ /* 0x000fca00020f0eff */
[----:B------:R-:W0:Y:S01]  /*33850*/  LDC R11, c[0x0][0x3e8] ;  /* 0x0000fa00ff0b7b82 */ /* 0x000e220000000800 */
[----:B------:R1:W-:Y:S01]  /*33860*/  STG.E.U16 desc[UR12][R6.64], R17 ;  /* 0x0000001106007986 */ /* 0x0003e2000c10150c */
[----:B----4-:R-:W-:Y:S01]  /*33870*/  LEA R4, P4, R9, R2, 0x1 ;  /* 0x0000000209047211 */ /* 0x010fe200078808ff */
[----:B------:R-:W-:Y:S01]  /*33880*/  IMAD R3, R75, 0x2, R9 ;  /* 0x000000024b037824 */ /* 0x000fe200078e0209 */
[----:B------:R-:W-:Y:S02]  /*33890*/  PRMT R8, R15, 0x7632, R8 ;  /* 0x000076320f087816 */ /* 0x000fe40000000008 */
[----:B------:R-:W-:Y:S01]  /*338a0*/  LEA.HI.X.SX32 R5, R9, R0, 0x1, P4 ;  /* 0x0000000009057211 */ /* 0x000fe200020f0eff */
[----:B---3--:R-:W-:Y:S01]  /*338b0*/  IMAD R9, R78, 0x2, R3 ;  /* 0x000000024e097824 */ /* 0x008fe200078e0203 */
[----:B------:R-:W3:Y:S01]  /*338c0*/  LDC R15, c[0x0][0x3e8] ;  /* 0x0000fa00ff0f7b82 */ /* 0x000ee20000000800 */
[C---:B-1----:R-:W-:Y:S02]  /*338d0*/  LEA R6, P4, R3.reuse, R2, 0x1 ;  /* 0x0000000203067211 */ /* 0x042fe400078808ff */
[----:B------:R1:W-:Y:S02]  /*338e0*/  STG.E.U16 desc[UR12][R4.64], R16 ;  /* 0x0000001004007986 */ /* 0x0003e4000c10150c */
[----:B------:R-:W-:-:S02]  /*338f0*/  LEA.HI.X.SX32 R7, R3, R0, 0x1, P4 ;  /* 0x0000000003077211 */ /* 0x000fc400020f0eff */
[----:B------:R-:W-:Y:S01]  /*33900*/  LEA R3, R77, R9, 0x1 ;  /* 0x000000094d037211 */ /* 0x000fe200078e08ff */
[----:B------:R-:W4:Y:S02]  /*33910*/  LDC R17, c[0x0][0x3e8] ;  /* 0x0000fa00ff117b82 */ /* 0x000f240000000800 */
[----:B------:R2:W-:Y:S01]  /*33920*/  STG.E.U16 desc[UR12][R6.64], R19 ;  /* 0x0000001306007986 */ /* 0x0005e2000c10150c */
[----:B-1----:R-:W-:-:S05]  /*33930*/  LEA R4, P4, R9, R2, 0x1 ;  /* 0x0000000209047211 */ /* 0x002fca00078808ff */
[----:B------:R-:W1:Y:S01]  /*33940*/  LDC R16, c[0x0][0x3e8] ;  /* 0x0000fa00ff107b82 */ /* 0x000e620000000800 */
[----:B------:R-:W-:Y:S01]  /*33950*/  LEA.HI.X.SX32 R5, R9, R0, 0x1, P4 ;  /* 0x0000000009057211 */ /* 0x000fe200020f0eff */
[----:B--2---:R-:W-:Y:S01]  /*33960*/  IMAD R9, R35, 0x2, R3 ;  /* 0x0000000223097824 */ /* 0x004fe200078e0203 */
[----:B------:R-:W-:-:S03]  /*33970*/  LEA R6, P4, R3, R2, 0x1 ;  /* 0x0000000203067211 */ /* 0x000fc600078808ff */
[----:B------:R2:W-:Y:S01]  /*33980*/  STG.E.U16 desc[UR12][R4.64], R20 ;  /* 0x0000001404007986 */ /* 0x0005e2000c10150c */
[----:B------:R-:W-:Y:S01]  /*33990*/  LEA.HI.X.SX32 R7, R3, R0, 0x1, P4 ;  /* 0x0000000003077211 */ /* 0x000fe200020f0eff */
[----:B0-----:R-:W-:Y:S02]  /*339a0*/  IMAD R3, R18, 0x2, R9 ;  /* 0x0000000212037824 */ /* 0x001fe400078e0209 */
[----:B------:R-:W0:Y:S02]  /*339b0*/  LDC R18, c[0x0][0x3e8] ;  /* 0x0000fa00ff127b82 */ /* 0x000e240000000800 */
[----:B------:R3:W-:Y:S01]  /*339c0*/  STG.E.U16 desc[UR12][R6.64], R21 ;  /* 0x0000001506007986 */ /* 0x0007e2000c10150c */
[----:B--2---:R-:W-:-:S05]  /*339d0*/  LEA R4, P4, R9, R2, 0x1 ;  /* 0x0000000209047211 */ /* 0x004fca00078808ff */
[----:B------:R-:W2:Y:S01]  /*339e0*/  LDC R20, c[0x0][0x3e8] ;  /* 0x0000fa00ff147b82 */ /* 0x000ea20000000800 */
[----:B------:R-:W-:Y:S02]  /*339f0*/  LEA.HI.X.SX32 R5, R9, R0, 0x1, P4 ;  /* 0x0000000009057211 */ /* 0x000fe400020f0eff */
[----:B------:R-:W-:Y:S02]  /*33a00*/  LEA R9, R11, R3, 0x1 ;  /* 0x000000030b097211 */ /* 0x000fe400078e08ff */
[----:B---3--:R-:W-:-:S03]  /*33a10*/  LEA R6, P4, R3, R2, 0x1 ;  /* 0x0000000203067211 */ /* 0x008fc600078808ff */
[----:B------:R-:W3:Y:S01]  /*33a20*/  LDC R11, c[0x0][0x3e8] ;  /* 0x0000fa00ff0b7b82 */ /* 0x000ee20000000800 */
[----:B------:R4:W-:Y:S01]  /*33a30*/  STG.E.U16 desc[UR12][R4.64], R22 ;  /* 0x0000001604007986 */ /* 0x0009e2000c10150c */
[----:B------:R-:W-:Y:S01]  /*33a40*/  LEA.HI.X.SX32 R7, R3, R0, 0x1, P4 ;  /* 0x0000000003077211 */ /* 0x000fe200020f0eff */
[----:B------:R-:W-:-:S05]  /*33a50*/  IMAD R3, R15, 0x2, R9 ;  /* 0x000000020f037824 */ /* 0x000fca00078e0209 */
[----:B------:R-:W2:Y:S01]  /*33a60*/  LDC R15, c[0x0][0x3e8] ;  /* 0x0000fa00ff0f7b82 */ /* 0x000ea20000000800 */
[----:B------:R1:W-:Y:S01]  /*33a70*/  STG.E.U16 desc[UR12][R6.64], R23 ;  /* 0x0000001706007986 */ /* 0x0003e2000c10150c */
[----:B----4-:R-:W-:-:S06]  /*33a80*/  LEA R4, P4, R9, R2, 0x1 ;  /* 0x0000000209047211 */ /* 0x010fcc00078808ff */
[----:B------:R-:W4:Y:S01]  /*33a90*/  LDC R22, c[0x0][0x3e8] ;  /* 0x0000fa00ff167b82 */ /* 0x000f220000000800 */
[----:B------:R-:W-:Y:S01]  /*33aa0*/  LEA.HI.X.SX32 R5, R9, R0, 0x1, P4 ;  /* 0x0000000009057211 */ /* 0x000fe200020f0eff */
[----:B-1----:R-:W-:Y:S01]  /*33ab0*/  IMAD R9, R16, 0x2, R3 ;  /* 0x0000000210097824 */ /* 0x002fe200078e0203 */
[----:B------:R-:W-:-:S05]  /*33ac0*/  LEA R6, P4, R3, R2, 0x1 ;  /* 0x0000000203067211 */ /* 0x000fca00078808ff */
[----:B------:R-:W1:Y:S01]  /*33ad0*/  LDC R16, c[0x0][0x3e8] ;  /* 0x0000fa00ff107b82 */ /* 0x000e620000000800 */
[----:B------:R-:W-:Y:S01]  /*33ae0*/  LEA.HI.X.SX32 R7, R3, R0, 0x1, P4 ;  /* 0x0000000003077211 */ /* 0x000fe200020f0eff */
[----:B------:R0:W-:Y:S01]  /*33af0*/  STG.E.U16 desc[UR12][R4.64], R24 ;  /* 0x0000001804007986 */ /* 0x0001e2000c10150c */
[----:B------:R-:W-:-:S05]  /*33b00*/  LEA R3, R17, R9, 0x1 ;  /* 0x0000000911037211 */ /* 0x000fca00078e08ff */
[----:B------:R-:W1:Y:S01]  /*33b10*/  LDC R17, c[0x0][0x3e8] ;  /* 0x0000fa00ff117b82 */ /* 0x000e620000000800 */
[----:B------:R3:W-:Y:S01]  /*33b20*/  STG.E.U16 desc[UR12][R6.64], R26 ;  /* 0x0000001a06007986 */ /* 0x0007e2000c10150c */
[----:B0-----:R-:W-:-:S06]  /*33b30*/  LEA R4, P4, R9, R2, 0x1 ;  /* 0x0000000209047211 */ /* 0x001fcc00078808ff */
[----:B------:R-:W0:Y:S01]  /*33b40*/  LDC R24, c[0x0][0x3e8] ;  /* 0x0000fa00ff187b82 */ /* 0x000e220000000800 */
[----:B------:R-:W-:Y:S01]  /*33b50*/  LEA.HI.X.SX32 R5, R9, R0, 0x1, P4 ;  /* 0x0000000009057211 */ /* 0x000fe200020f0eff */
[----:B------:R-:W-:Y:S01]  /*33b60*/  IMAD R9, R18, 0x2, R3 ;  /* 0x0000000212097824 */ /* 0x000fe200078e0203 */
[----:B---3--:R-:W-:-:S05]  /*33b70*/  LEA R6, P4, R3, R2, 0x1 ;  /* 0x0000000203067211 */ /* 0x008fca00078808ff */
[----:B------:R-:W3:Y:S01]  /*33b80*/  LDC R18, c[0x0][0x3e8] ;  /* 0x0000fa00ff127b82 */ /* 0x000ee20000000800 */
[----:B------:R-:W-:Y:S01]  /*33b90*/  LEA.HI.X.SX32 R7, R3, R0, 0x1, P4 ;  /* 0x0000000003077211 */ /* 0x000fe200020f0eff */
[----:B------:R2:W-:Y:S01]  /*33ba0*/  STG.E.U16 desc[UR12][R4.64], R25 ;  /* 0x0000001904007986 */ /* 0x0005e2000c10150c */
[----:B------:R-:W-:-:S05]  /*33bb0*/  IMAD R3, R11, 0x2, R9 ;  /* 0x000000020b037824 */ /* 0x000fca00078e0209 */
[----:B------:R-:W0:Y:S01]  /*33bc0*/  LDC R11, c[0x0][0x3e8] ;  /* 0x0000fa00ff0b7b82 */ /* 0x000e220000000800 */
[----:B------:R4:W-:Y:S01]  /*33bd0*/  STG.E.U16 desc[UR12][R6.64], R29 ;  /* 0x0000001d06007986 */ /* 0x0009e2000c10150c */
[----:B--2---:R-:W-:-:S06]  /*33be0*/  LEA R4, P4, R9, R2, 0x1 ;  /* 0x0000000209047211 */ /* 0x004fcc00078808ff */
[----:B------:R-:W2:Y:S01]  /*33bf0*/  LDC R26, c[0x0][0x3e8] ;  /* 0x0000fa00ff1a7b82 */ /* 0x000ea20000000800 */
[----:B------:R-:W-:Y:S02]  /*33c00*/  LEA.HI.X.SX32 R5, R9, R0, 0x1, P4 ;  /* 0x0000000009057211 */ /* 0x000fe400020f0eff */
[----:B------:R-:W-:Y:S02]  /*33c10*/  LEA R9, R15, R3, 0x1 ;  /* 0x000000030f097211 */ /* 0x000fe400078e08ff */
[----:B----4-:R-:W-:-:S03]  /*33c20*/  LEA R6, P4, R3, R2, 0x1 ;  /* 0x0000000203067211 */ /* 0x010fc600078808ff */
[----:B------:R-:W4:Y:S01]  /*33c30*/  LDC R15, c[0x0][0x3e8] ;  /* 0x0000fa00ff0f7b82 */ /* 0x000f220000000800 */
[----:B------:R3:W-:Y:S01]  /*33c40*/  STG.E.U16 desc[UR12][R4.64], R28 ;  /* 0x0000001c04007986 */ /* 0x0007e2000c10150c */
[----:B------:R-:W-:Y:S01]  /*33c50*/  LEA.HI.X.SX32 R7, R3, R0, 0x1, P4 ;  /* 0x0000000003077211 */ /* 0x000fe200020f0eff */
[----:B-1----:R-:W-:-:S05]  /*33c60*/  IMAD R3, R16, 0x2, R9 ;  /* 0x0000000210037824 */ /* 0x002fca00078e0209 */
[----:B------:R-:W1:Y:S01]  /*33c70*/  LDC R16, c[0x0][0x3e8] ;  /* 0x0000fa00ff107b82 */ /* 0x000e620000000800 */
[----:B------:R3:W-:Y:S02]  /*33c80*/  STG.E.U16 desc[UR12][R6.64], R27 ;  /* 0x0000001b06007986 */ /* 0x0007e4000c10150c */
[----:B---3--:R-:W-:-:S05]  /*33c90*/  LEA R4, P4, R9, R2, 0x1 ;  /* 0x0000000209047211 */ /* 0x008fca00078808ff */
[----:B------:R-:W3:Y:S01]  /*33ca0*/  LDC R28, c[0x0][0x3e8] ;  /* 0x0000fa00ff1c7b82 */ /* 0x000ee20000000800 */
[----:B------:R-:W-:Y:S01]  /*33cb0*/  LEA.HI.X.SX32 R5, R9, R0, 0x1, P4 ;  /* 0x0000000009057211 */ /* 0x000fe200020f0eff */
[----:B------:R-:W-:Y:S01]  /*33cc0*/  IMAD R9, R17, 0x2, R3 ;  /* 0x0000000211097824 */ /* 0x000fe200078e0203 */
[----:B------:R-:W-:-:S05]  /*33cd0*/  LEA R6, P4, R3, R2, 0x1 ;  /* 0x0000000203067211 */ /* 0x000fca00078808ff */
[----:B------:R-:W2:Y:S01]  /*33ce0*/  LDC R17, c[0x0][0x3e8] ;  /* 0x0000fa00ff117b82 */ /* 0x000ea20000000800 */
[----:B------:R-:W-:Y:S01]  /*33cf0*/  LEA.HI.X.SX32 R7, R3, R0, 0x1, P4 ;  /* 0x0000000003077211 */ /* 0x000fe200020f0eff */
[----:B------:R0:W-:Y:S01]  /*33d00*/  STG.E.U16 desc[UR12][R4.64], R72 ;  /* 0x0000004804007986 */ /* 0x0001e2000c10150c */
[----:B------:R-:W-:-:S05]  /*33d10*/  LEA R3, R18, R9, 0x1 ;  /* 0x0000000912037211 */ /* 0x000fca00078e08ff */
[----:B------:R-:W3:Y:S01]  /*33d20*/  LDC R18, c[0x0][0x3e8] ;  /* 0x0000fa00ff127b82 */ /* 0x000ee20000000800 */
[----:B------:R4:W-:Y:S01]  /*33d30*/  STG.E.U16 desc[UR12][R6.64], R31 ;  /* 0x0000001f06007986 */ /* 0x0009e2000c10150c */
[----:B0-----:R-:W-:-:S04]  /*33d40*/  LEA R4, P4, R9, R2, 0x1 ;  /* 0x0000000209047211 */ /* 0x001fc800078808ff */
[----:B------:R-:W-:Y:S01]  /*33d50*/  LEA.HI.X.SX32 R5, R9, R0, 0x1, P4 ;  /* 0x0000000009057211 */ /* 0x000fe200020f0eff */
[----:B------:R-:W-:Y:S01]  /*33d60*/  IMAD R9, R11, 0x2, R3 ;  /* 0x000000020b097824 */ /* 0x000fe200078e0203 */
[C---:B----4-:R-:W-:Y:S01]  /*33d70*/  LEA R6, P4, R3.reuse, R2, 0x1 ;  /* 0x0000000203067211 */ /* 0x050fe200078808ff */
[----:B------:R-:W0:Y:S02]  /*33d80*/  LDC R11, c[0x0][0x3e8] ;  /* 0x0000fa00ff0b7b82 */ /* 0x000e240000000800 */
[----:B------:R4:W-:Y:S01]  /*33d90*/  STG.E.U16 desc[UR12][R4.64], R30 ;  /* 0x0000001e04007986 */ /* 0x0009e2000c10150c */
[----:B------:R-:W-:Y:S01]  /*33da0*/  LEA.HI.X.SX32 R7, R3, R0, 0x1, P4 ;  /* 0x0000000003077211 */ /* 0x000fe200020f0eff */
[----:B------:R-:W-:-:S04]  /*33db0*/  IMAD R3, R15, 0x2, R9 ;  /* 0x000000020f037824 */ /* 0x000fc800078e0209 */
[----:B------:R-:W0:Y:S01]  /*33dc0*/  LDC R15, c[0x0][0x3e8] ;  /* 0x0000fa00ff0f7b82 */ /* 0x000e220000000800 */
[----:B------:R1:W-:Y:S01]  /*33dd0*/  STG.E.U16 desc[UR12][R6.64], R73 ;  /* 0x0000004906007986 */ /* 0x0003e2000c10150c */
[----:B----4-:R-:W-:Y:S02]  /*33de0*/  LEA R4, P4, R9, R2, 0x1 ;  /* 0x0000000209047211 */ /* 0x010fe400078808ff */
[----:B------:R-:W-:-:S04]  /*33df0*/  PRMT R12, R12, 0x7632, R12 ;  /* 0x000076320c0c7816 */ /* 0x000fc8000000000c */
[----:B------:R-:W4:Y:S01]  /*33e00*/  LDC.64 R30, c[0x0][0x3a0] ;  /* 0x0000e800ff1e7b82 */ /* 0x000f220000000a00 */
[----:B------:R-:W-:Y:S02]  /*33e10*/  LEA.HI.X.SX32 R5, R9, R0, 0x1, P4 ;  /* 0x0000000009057211 */ /* 0x000fe400020f0eff */
[----:B-1----:R-:W-:Y:S02]  /*33e20*/  LEA R9, R16, R3, 0x1 ;  /* 0x0000000310097211 */ /* 0x002fe400078e08ff */
[----:B------:R-:W-:-:S03]  /*33e30*/  LEA R6, P4, R3, R2, 0x1 ;  /* 0x0000000203067211 */ /* 0x000fc600078808ff */
[----:B------:R-:W1:Y:S01]  /*33e40*/  LDC R16, c[0x0][0x3e8] ;  /* 0x0000fa00ff107b82 */ /* 0x000e620000000800 */
[----:B------:R-:W-:Y:S01]  /*33e50*/  LEA.HI.X.SX32 R7, R3, R0, 0x1, P4 ;  /* 0x0000000003077211 */ /* 0x000fe200020f0eff */
[----:B------:R3:W-:Y:S01]  /*33e60*/  STG.E.U16 desc[UR12][R4.64], R74 ;  /* 0x0000004a04007986 */ /* 0x0007e2000c10150c */
[----:B--2---:R-:W-:-:S05]  /*33e70*/  IMAD R17, R17, 0x2, R9 ;  /* 0x0000000211117824 */ /* 0x004fca00078e0209 */
[----:B------:R-:W2:Y:S01]  /*33e80*/  LDC R3, c[0x0][0x3e8] ;  /* 0x0000fa00ff037b82 */ /* 0x000ea20000000800 */
[----:B------:R0:W-:Y:S01]  /*33e90*/  STG.E.U16 desc[UR12][R6.64], R67 ;  /* 0x0000004306007986 */ /* 0x0001e2000c10150c */
[----:B---3--:R-:W-:Y:S01]  /*33ea0*/  LEA R4, P4, R9, R2, 0x1 ;  /* 0x0000000209047211 */ /* 0x008fe200078808ff */
[----:B------:R-:W-:-:S03]  /*33eb0*/  IMAD R18, R18, 0x2, R17 ;  /* 0x0000000212127824 */ /* 0x000fc600078e0211 */
[----:B------:R-:W-:Y:S02]  /*33ec0*/  LEA.HI.X.SX32 R5, R9, R0, 0x1, P4 ;  /* 0x0000000009057211 */ /* 0x000fe400020f0eff */
[----:B------:R-:W3:Y:S01]  /*33ed0*/  LDC R9, c[0x0][0x3e8] ;  /* 0x0000fa00ff097b82 */ /* 0x000ee20000000800 */
[C---:B0-----:R-:W-:Y:S02]  /*33ee0*/  LEA R6, P4, R17.reuse, R2, 0x1 ;  /* 0x0000000211067211 */ /* 0x041fe400078808ff */
[----:B------:R0:W-:Y:S02]  /*33ef0*/  STG.E.U16 desc[UR12][R4.64], R69 ;  /* 0x0000004504007986 */ /* 0x0001e4000c10150c */
[----:B------:R-:W-:Y:S02]  /*33f00*/  LEA.HI.X.SX32 R7, R17, R0, 0x1, P4 ;  /* 0x0000000011077211 */ /* 0x000fe400020f0eff */
[----:B------:R-:W-:Y:S02]  /*33f10*/  LEA R17, R11, R18, 0x1 ;  /* 0x000000120b117211 */ /* 0x000fe400078e08ff */
[----:B------:R-:W4:Y:S01]  /*33f20*/  LDC R11, c[0x0][0x3e8] ;  /* 0x0000fa00ff0b7b82 */ /* 0x000f220000000800 */
[----:B------:R1:W-:Y:S01]  /*33f30*/  STG.E.U16 desc[UR12][R6.64], R70 ;  /* 0x0000004606007986 */ /* 0x0003e2000c10150c */
[----:B0-----:R-:W-:Y:S01]  /*33f40*/  LEA R4, P4, R18, R2, 0x1 ;  /* 0x0000000212047211 */ /* 0x001fe200078808ff */
[----:B------:R-:W-:-:S05]  /*33f50*/  IMAD R19, R15, 0x2, R17 ;  /* 0x000000020f137824 */ /* 0x000fca00078e0211 */
[----:B------:R-:W0:Y:S01]  /*33f60*/  LDC R15, c[0x0][0x3e8] ;  /* 0x0000fa00ff0f7b82 */ /* 0x000e220000000800 */
[----:B------:R-:W-:Y:S02]  /*33f70*/  LEA.HI.X.SX32 R5, R18, R0, 0x1, P4 ;  /* 0x0000000012057211 */ /* 0x000fe400020f0eff */
[----:B-1----:R-:W-:-:S03]  /*33f80*/  LEA R6, P4, R17, R2, 0x1 ;  /* 0x0000000211067211 */ /* 0x002fc600078808ff */
[----:B------:R1:W-:Y:S01]  /*33f90*/  STG.E.U16 desc[UR12][R4.64], R71 ;  /* 0x0000004704007986 */ /* 0x0003e2000c10150c */
[----:B------:R-:W-:Y:S01]  /*33fa0*/  LEA.HI.X.SX32 R7, R17, R0, 0x1, P4 ;  /* 0x0000000011077211 */ /* 0x000fe200020f0eff */
[----:B------:R-:W-:Y:S01]  /*33fb0*/  IMAD R17, R16, 0x2, R19 ;  /* 0x0000000210117824 */ /* 0x000fe200078e0213 */
[----:B------:R-:W0:Y:S03]  /*33fc0*/  LDC R18, c[0x0][0x3e8] ;  /* 0x0000fa00ff127b82 */ /* 0x000e260000000800 */
[----:B------:R2:W-:Y:S01]  /*33fd0*/  STG.E.U16 desc[UR12][R6.64], R63 ;  /* 0x0000003f06007986 */ /* 0x0005e2000c10150c */
[----:B-1----:R-:W-:-:S04]  /*33fe0*/  LEA R4, P4, R19, R2, 0x1 ;  /* 0x0000000213047211 */ /* 0x002fc800078808ff */
[----:B------:R-:W1:Y:S01]  /*33ff0*/  LDC R16, c[0x0][0x3e8] ;  /* 0x0000fa00ff107b82 */ /* 0x000e620000000800 */
[----:B------:R-:W-:Y:S02]  /*34000*/  LEA.HI.X.SX32 R5, R19, R0, 0x1, P4 ;  /* 0x0000000013057211 */ /* 0x000fe400020f0eff */
[----:B--2---:R-:W-:Y:S02]  /*34010*/  LEA R19, R3, R17, 0x1 ;  /* 0x0000001103137211 */ /* 0x004fe400078e08ff */
[----:B------:R-:W-:-:S03]  /*34020*/  LEA R6, P4, R17, R2, 0x1 ;  /* 0x0000000211067211 */ /* 0x000fc600078808ff */
[----:B------:R-:W2:Y:S01]  /*34030*/  LDC R3, c[0x0][0x3e8] ;  /* 0x0000fa00ff037b82 */ /* 0x000ea20000000800 */
[----:B------:R4:W-:Y:S01]  /*34040*/  STG.E.U16 desc[UR12][R4.64], R65 ;  /* 0x0000004104007986 */ /* 0x0009e2000c10150c */
[----:B------:R-:W-:Y:S01]  /*34050*/  LEA.HI.X.SX32 R7, R17, R0, 0x1, P4 ;  /* 0x0000000011077211 */ /* 0x000fe200020f0eff */
[----:B---3--:R-:W-:-:S05]  /*34060*/  IMAD R17, R9, 0x2, R19 ;  /* 0x0000000209117824 */ /* 0x008fca00078e0213 */
[----:B------:R-:W3:Y:S01]  /*34070*/  LDC R9, c[0x0][0x3e8] ;  /* 0x0000fa00ff097b82 */ /* 0x000ee20000000800 */
[----:B------:R0:W-:Y:S01]  /*34080*/  STG.E.U16 desc[UR12][R6.64], R66 ;  /* 0x0000004206007986 */ /* 0x0001e2000c10150c */
[----:B----4-:R-:W-:-:S04]  /*34090*/  LEA R4, P4, R19, R2, 0x1 ;  /* 0x0000000213047211 */ /* 0x010fc800078808ff */
[----:B------:R-:W-:Y:S01]  /*340a0*/  LEA.HI.X.SX32 R5, R19, R0, 0x1, P4 ;  /* 0x0000000013057211 */ /* 0x000fe200020f0eff */
[----:B------:R-:W-:Y:S02]  /*340b0*/  IMAD R19, R11, 0x2, R17 ;  /* 0x000000020b137824 */ /* 0x000fe400078e0211 */
[----:B------:R-:W4:Y:S01]  /*340c0*/  LDC R11, c[0x0][0x3e8] ;  /* 0x0000fa00ff0b7b82 */ /* 0x000f220000000800 */
[C---:B0-----:R-:W-:Y:S01]  /*340d0*/  LEA R6, P4, R17.reuse, R2, 0x1 ;  /* 0x0000000211067211 */ /* 0x041fe200078808ff */
[----:B------:R0:W-:Y:S03]  /*340e0*/  STG.E.U16 desc[UR12][R4.64], R68 ;  /* 0x0000004404007986 */ /* 0x0001e6000c10150c */
[----:B------:R-:W-:Y:S02]  /*340f0*/  LEA.HI.X.SX32 R7, R17, R0, 0x1, P4 ;  /* 0x0000000011077211 */ /* 0x000fe400020f0eff */
[----:B------:R-:W-:-:S02]  /*34100*/  LEA R17, R15, R19, 0x1 ;  /* 0x000000130f117211 */ /* 0x000fc400078e08ff */
[----:B------:R-:W4:Y:S01]  /*34110*/  LDC R15, c[0x0][0x3e8] ;  /* 0x0000fa00ff0f7b82 */ /* 0x000f220000000800 */
[----:B------:R1:W-:Y:S01]  /*34120*/  STG.E.U16 desc[UR12][R6.64], R59 ;  /* 0x0000003b06007986 */ /* 0x0003e2000c10150c */
[----:B0-----:R-:W-:-:S04]  /*34130*/  LEA R4, P4, R19, R2, 0x1 ;  /* 0x0000000213047211 */ /* 0x001fc800078808ff */
[----:B------:R-:W-:Y:S01]  /*34140*/  LEA.HI.X.SX32 R5, R19, R0, 0x1, P4 ;  /* 0x0000000013057211 */ /* 0x000fe200020f0eff */
[----:B-1----:R-:W-:Y:S02]  /*34150*/  IMAD R19, R16, 0x2, R17 ;  /* 0x0000000210137824 */ /* 0x002fe400078e0211 */
[----:B------:R-:W0:Y:S01]  /*34160*/  LDC R16, c[0x0][0x3e8] ;  /* 0x0000fa00ff107b82 */ /* 0x000e220000000800 */
[C---:B------:R-:W-:Y:S01]  /*34170*/  LEA R6, P4, R17.reuse, R2, 0x1 ;  /* 0x0000000211067211 */ /* 0x040fe200078808ff */
[----:B------:R1:W-:Y:S03]  /*34180*/  STG.E.U16 desc[UR12][R4.64], R61 ;  /* 0x0000003d04007986 */ /* 0x0003e6000c10150c */
[----:B------:R-:W-:Y:S01]  /*34190*/  LEA.HI.X.SX32 R7, R17, R0, 0x1, P4 ;  /* 0x0000000011077211 */ /* 0x000fe200020f0eff */
[----:B--2---:R-:W-:Y:S02]  /*341a0*/  IMAD R17, R3, 0x2, R19 ;  /* 0x0000000203117824 */ /* 0x004fe400078e0213 */
[----:B------:R-:W2:Y:S02]  /*341b0*/  LDC R3, c[0x0][0x3e8] ;  /* 0x0000fa00ff037b82 */ /* 0x000ea40000000800 */
[----:B------:R3:W-:Y:S01]  /*341c0*/  STG.E.U16 desc[UR12][R6.64], R62 ;  /* 0x0000003e06007986 */ /* 0x0007e2000c10150c */
[----:B-1----:R-:W-:-:S04]  /*341d0*/  LEA R4, P4, R19, R2, 0x1 ;  /* 0x0000000213047211 */ /* 0x002fc800078808ff */
[----:B------:R-:W-:Y:S02]  /*341e0*/  LEA.HI.X.SX32 R5, R19, R0, 0x1, P4 ;  /* 0x0000000013057211 */ /* 0x000fe400020f0eff */
[----:B---3--:R-:W-:Y:S02]  /*341f0*/  LEA R19, R9, R17, 0x1 ;  /* 0x0000001109137211 */ /* 0x008fe400078e08ff */
[C---:B------:R-:W-:Y:S01]  /*34200*/  LEA R6, P4, R17.reuse, R2, 0x1 ;  /* 0x0000000211067211 */ /* 0x040fe200078808ff */
[----:B------:R-:W1:Y:S01]  /*34210*/  LDC R9, c[0x0][0x3e8] ;  /* 0x0000fa00ff097b82 */ /* 0x000e620000000800 */
[----:B------:R3:W-:Y:S02]  /*34220*/  STG.E.U16 desc[UR12][R4.64], R64 ;  /* 0x0000004004007986 */ /* 0x0007e4000c10150c */
[----:B------:R-:W-:Y:S01]  /*34230*/  LEA.HI.X.SX32 R7, R17, R0, 0x1, P4 ;  /* 0x0000000011077211 */ /* 0x000fe200020f0eff */
[----:B----4-:R-:W-:-:S04]  /*34240*/  IMAD R17, R11, 0x2, R19 ;  /* 0x000000020b117824 */ /* 0x010fc800078e0213 */
[----:B------:R-:W4:Y:S01]  /*34250*/  LDC R11, c[0x0][0x3e8] ;  /* 0x0000fa00ff0b7b82 */ /* 0x000f220000000800 */
[----:B------:R0:W-:Y:S01]  /*34260*/  STG.E.U16 desc[UR12][R6.64], R56 ;  /* 0x0000003806007986 */ /* 0x0001e2000c10150c */
[----:B---3--:R-:W-:-:S04]  /*34270*/  LEA R4, P4, R19, R2, 0x1 ;  /* 0x0000000213047211 */ /* 0x008fc800078808ff */
[----:B------:R-:W-:Y:S01]  /*34280*/  LEA.HI.X.SX32 R5, R19, R0, 0x1, P4 ;  /* 0x0000000013057211 */ /* 0x000fe200020f0eff */
[----:B------:R-:W-:Y:S02]  /*34290*/  IMAD R19, R15, 0x2, R17 ;  /* 0x000000020f137824 */ /* 0x000fe400078e0211 */
[----:B------:R-:W3:Y:S01]  /*342a0*/  LDC R15, c[0x0][0x3e8] ;  /* 0x0000fa00ff0f7b82 */ /* 0x000ee20000000800 */
[C---:B0-----:R-:W-:Y:S01]  /*342b0*/  LEA R6, P4, R17.reuse, R2, 0x1 ;  /* 0x0000000211067211 */ /* 0x041fe200078808ff */
[----:B------:R0:W-:Y:S03]  /*342c0*/  STG.E.U16 desc[UR12][R4.64], R57 ;  /* 0x0000003904007986 */ /* 0x0001e6000c10150c */
[----:B------:R-:W-:Y:S02]  /*342d0*/  LEA.HI.X.SX32 R7, R17, R0, 0x1, P4 ;  /* 0x0000000011077211 */ /* 0x000fe400020f0eff */
[----:B------:R-:W-:-:S02]  /*342e0*/  LEA R17, R16, R19, 0x1 ;  /* 0x0000001310117211 */ /* 0x000fc400078e08ff */
[----:B------:R-:W3:Y:S01]  /*342f0*/  LDC R16, c[0x0][0x3e8] ;  /* 0x0000fa00ff107b82 */ /* 0x000ee20000000800 */
[----:B------:R1:W-:Y:S01]  /*34300*/  STG.E.U16 desc[UR12][R6.64], R58 ;  /* 0x0000003a06007986 */ /* 0x0003e2000c10150c */
[----:B0-----:R-:W-:Y:S01]  /*34310*/  LEA R4, P4, R19, R2, 0x1 ;  /* 0x0000000213047211 */ /* 0x001fe200078808ff */
[----:B--2---:R-:W-:-:S03]  /*34320*/  IMAD R3, R3, 0x2, R17 ;  /* 0x0000000203037824 */ /* 0x004fc600078e0211 */
[----:B------:R-:W-:Y:S02]  /*34330*/  LEA.HI.X.SX32 R5, R19, R0, 0x1, P4 ;  /* 0x0000000013057211 */ /* 0x000fe400020f0eff */
[----:B-1----:R-:W-:-:S03]  /*34340*/  LEA R6, P4, R17, R2, 0x1 ;  /* 0x0000000211067211 */ /* 0x002fc600078808ff */
[----:B------:R0:W-:Y:S01]  /*34350*/  STG.E.U16 desc[UR12][R4.64], R60 ;  /* 0x0000003c04007986 */ /* 0x0001e2000c10150c */
[----:B------:R-:W-:Y:S01]  /*34360*/  IMAD R9, R9, 0x2, R3 ;  /* 0x0000000209097824 */ /* 0x000fe200078e0203 */
[----:B------:R-:W-:-:S04]  /*34370*/  LEA.HI.X.SX32 R7, R17, R0, 0x1, P4 ;  /* 0x0000000011077211 */ /* 0x000fc800020f0eff */
[----:B----4-:R-:W-:Y:S01]  /*34380*/  LEA R11, R11, R9, 0x1 ;  /* 0x000000090b0b7211 */ /* 0x010fe200078e08ff */
[----:B------:R1:W-:Y:S01]  /*34390*/  STG.E.U16 desc[UR12][R6.64], R53 ;  /* 0x0000003506007986 */ /* 0x0003e2000c10150c */
[----:B0-----:R-:W-:-:S04]  /*343a0*/  LEA R4, P4, R3, R2, 0x1 ;  /* 0x0000000203047211 */ /* 0x001fc800078808ff */
[----:B------:R-:W-:Y:S02]  /*343b0*/  LEA.HI.X.SX32 R5, R3, R0, 0x1, P4 ;  /* 0x0000000003057211 */ /* 0x000fe400020f0eff */
[----:B-1----:R-:W-:-:S03]  /*343c0*/  LEA R6, P4, R9, R2, 0x1 ;  /* 0x0000000209067211 */ /* 0x002fc600078808ff */
[----:B------:R0:W-:Y:S01]  /*343d0*/  STG.E.U16 desc[UR12][R4.64], R54 ;  /* 0x0000003604007986 */ /* 0x0001e2000c10150c */
[----:B---3--:R-:W-:Y:S01]  /*343e0*/  IMAD R15, R15, 0x2, R11 ;  /* 0x000000020f0f7824 */ /* 0x008fe200078e020b */
[----:B------:R-:W-:-:S03]  /*343f0*/  LEA.HI.X.SX32 R7, R9, R0, 0x1, P4 ;  /* 0x0000000009077211 */ /* 0x000fc600020f0eff */
[----:B------:R-:W-:Y:S02]  /*34400*/  IMAD R3, R16, 0x2, R15 ;  /* 0x0000000210037824 */ /* 0x000fe400078e020f */
[----:B------:R-:W1:Y:S01]  /*34410*/  LDC R16, c[0x0][0x3e8] ;  /* 0x0000fa00ff107b82 */ /* 0x000e620000000800 */
[----:B------:R2:W-:Y:S01]  /*34420*/  STG.E.U16 desc[UR12][R6.64], R55 ;  /* 0x0000003706007986 */ /* 0x0005e2000c10150c */
[----:B0-----:R-:W-:-:S04]  /*34430*/  LEA R4, P4, R11, R2, 0x1 ;  /* 0x000000020b047211 */ /* 0x001fc800078808ff */
[----:B------:R-:W-:Y:S02]  /*34440*/  LEA.HI.X.SX32 R5, R11, R0, 0x1, P4 ;  /* 0x000000000b057211 */ /* 0x000fe400020f0eff */
[----:B--2---:R-:W-:-:S03]  /*34450*/  LEA R6, P4, R15, R2, 0x1 ;  /* 0x000000020f067211 */ /* 0x004fc600078808ff */
[----:B------:R0:W-:Y:S01]  /*34460*/  STG.E.U16 desc[UR12][R4.64], R38 ;  /* 0x0000002604007986 */ /* 0x0001e2000c10150c */
[----:B------:R-:W-:Y:S02]  /*34470*/  LEA R9, R18, R3, 0x1 ;  /* 0x0000000312097211 */ /* 0x000fe400078e08ff */
[----:B------:R-:W-:Y:S01]  /*34480*/  LEA.HI.X.SX32 R7, R15, R0, 0x1, P4 ;  /* 0x000000000f077211 */ /* 0x000fe200020f0eff */
[----:B------:R-:W2:Y:S04]  /*34490*/  LDC R18, c[0x0][0x3e8] ;  /* 0x0000fa00ff127b82 */ /* 0x000ea80000000800 */
[----:B------:R3:W-:Y:S01]  /*344a0*/  STG.E.U16 desc[UR12][R6.64], R40 ;  /* 0x0000002806007986 */ /* 0x0007e2000c10150c */
[----:B0-----:R-:W-:-:S04]  /*344b0*/  LEA R4, P4, R3, R2, 0x1 ;  /* 0x0000000203047211 */ /* 0x001fc800078808ff */
[----:B------:R-:W-:Y:S01]  /*344c0*/  LEA.HI.X.SX32 R5, R3, R0, 0x1, P4 ;  /* 0x0000000003057211 */ /* 0x000fe200020f0eff */
[----:B------:R-:W-:Y:S02]  /*344d0*/  IMAD R3, R20, 0x2, R9 ;  /* 0x0000000214037824 */ /* 0x000fe400078e0209 */
[----:B------:R-:W0:Y:S01]  /*344e0*/  LDC R20, c[0x0][0x3e8] ;  /* 0x0000fa00ff147b82 */ /* 0x000e220000000800 */
[C---:B---3--:R-:W-:Y:S01]  /*344f0*/  LEA R6, P4, R9.reuse, R2, 0x1 ;  /* 0x0000000209067211 */ /* 0x048fe200078808ff */
[----:B------:R3:W-:Y:S03]  /*34500*/  STG.E.U16 desc[UR12][R4.64], R39 ;  /* 0x0000002704007986 */ /* 0x0007e6000c10150c */
[----:B------:R-:W-:Y:S01]  /*34510*/  LEA.HI.X.SX32 R7, R9, R0, 0x1, P4 ;  /* 0x0000000009077211 */ /* 0x000fe200020f0eff */
[----:B------:R-:W-:Y:S02]  /*34520*/  IMAD R9, R22, 0x2, R3 ;  /* 0x0000000216097824 */ /* 0x000fe400078e0203 */
[----:B------:R-:W4:Y:S02]  /*34530*/  LDC R22, c[0x0][0x3e8] ;  /* 0x0000fa00ff167b82 */ /* 0x000f240000000800 */
[----:B------:R1:W-:Y:S01]  /*34540*/  STG.E.U16 desc[UR12][R6.64], R37 ;  /* 0x0000002506007986 */ /* 0x0003e2000c10150c */
[----:B---3--:R-:W-:-:S04]  /*34550*/  LEA R4, P4, R3, R2, 0x1 ;  /* 0x0000000203047211 */ /* 0x008fc800078808ff */
[----:B------:R-:W-:Y:S02]  /*34560*/  LEA.HI.X.SX32 R5, R3, R0, 0x1, P4 ;  /* 0x0000000003057211 */ /* 0x000fe400020f0eff */
[----:B------:R-:W-:Y:S02]  /*34570*/  LEA R3, R24, R9, 0x1 ;  /* 0x0000000918037211 */ /* 0x000fe400078e08ff */
[C---:B-1----:R-:W-:Y:S01]  /*34580*/  LEA R6, P4, R9.reuse, R2, 0x1 ;  /* 0x0000000209067211 */ /* 0x042fe200078808ff */
[----:B------:R-:W1:Y:S01]  /*34590*/  LDC R24, c[0x0][0x3e8] ;  /* 0x0000fa00ff187b82 */ /* 0x000e620000000800 */
[----:B------:R3:W-:Y:S02]  /*345a0*/  STG.E.U16 desc[UR12][R4.64], R36 ;  /* 0x0000002404007986 */ /* 0x0007e4000c10150c */
[----:B------:R-:W-:Y:S01]  /*345b0*/  LEA.HI.X.SX32 R7, R9, R0, 0x1, P4 ;  /* 0x0000000009077211 */ /* 0x000fe200020f0eff */
[----:B------:R-:W-:-:S04]  /*345c0*/  IMAD R9, R16, 0x2, R3 ;  /* 0x0000000210097824 */ /* 0x000fc800078e0203 */
[----:B------:R-:W1:Y:S01]  /*345d0*/  LDC R16, c[0x0][0x3e8] ;  /* 0x0000fa00ff107b82 */ /* 0x000e620000000800 */
[----:B------:R2:W-:Y:S01]  /*345e0*/  STG.E.U16 desc[UR12][R6.64], R44 ;  /* 0x0000002c06007986 */ /* 0x0005e2000c10150c */
[----:B---3--:R-:W-:-:S04]  /*345f0*/  LEA R4, P4, R3, R2, 0x1 ;  /* 0x0000000203047211 */ /* 0x008fc800078808ff */
[----:B------:R-:W-:Y:S01]  /*34600*/  LEA.HI.X.SX32 R5, R3, R0, 0x1, P4 ;  /* 0x0000000003057211 */ /* 0x000fe200020f0eff */
[----:B--2---:R-:W-:Y:S02]  /*34610*/  IMAD R3, R18, 0x2, R9 ;  /* 0x0000000212037824 */ /* 0x004fe400078e0209 */
[----:B------:R-:W2:Y:S01]  /*34620*/  LDC R18, c[0x0][0x3e8] ;  /* 0x0000fa00ff127b82 */ /* 0x000ea20000000800 */
[C---:B------:R-:W-:Y:S01]  /*34630*/  LEA R6, P4, R9.reuse, R2, 0x1 ;  /* 0x0000000209067211 */ /* 0x040fe200078808ff */
[----:B------:R3:W-:Y:S03]  /*34640*/  STG.E.U16 desc[UR12][R4.64], R43 ;  /* 0x0000002b04007986 */ /* 0x0007e6000c10150c */
[----:B------:R-:W-:Y:S02]  /*34650*/  LEA.HI.X.SX32 R7, R9, R0, 0x1, P4 ;  /* 0x0000000009077211 */ /* 0x000fe400020f0eff */
[----:B0-----:R-:W-:-:S02]  /*34660*/  LEA R9, R20, R3, 0x1 ;  /* 0x0000000314097211 */ /* 0x001fc400078e08ff */
[----:B------:R-:W0:Y:S01]  /*34670*/  LDC R20, c[0x0][0x3e8] ;  /* 0x0000fa00ff147b82 */ /* 0x000e220000000800 */
        /* <DEDUP_REMOVED lines=8> */
[----:B-1----:R-:W-:Y:S02]  /*34700*/  IMAD R9, R24, 0x2, R3 ;  /* 0x0000000218097824 */ /* 0x002fe400078e0203 */
[----:B------:R-:W1:Y:S02]  /*34710*/  LDC R24, c[0x0][0x3e8] ;  /* 0x0000fa00ff187b82 */ /* 0x000e640000000800 */
[----:B------:R2:W-:Y:S01]  /*34720*/  STG.E.U16 desc[UR12][R6.64], R48 ;  /* 0x0000003006007986 */ /* 0x0005e2000c10150c */
[----:B----4-:R-:W-:-:S04]  /*34730*/  LEA R4, P4, R3, R2, 0x1 ;  /* 0x0000000203047211 */ /* 0x010fc800078808ff */
[----:B------:R-:W-:Y:S02]  /*34740*/  LEA.HI.X.SX32 R5, R3, R0, 0x1, P4 ;  /* 0x0000000003057211 */ /* 0x000fe400020f0eff */
[----:B------:R-:W-:Y:S02]  /*34750*/  LEA R3, R16, R9, 0x1 ;  /* 0x0000000910037211 */ /* 0x000fe400078e08ff */
[C---:B--2---:R-:W-:Y:S01]  /*34760*/  LEA R6, P4, R9.reuse, R2, 0x1 ;  /* 0x0000000209067211 */ /* 0x044fe200078808ff */
[----:B------:R2:W-:Y:S03]  /*34770*/  STG.E.U16 desc[UR12][R4.64], R47 ;  /* 0x0000002f04007986 */ /* 0x0005e6000c10150c */
[----:B------:R-:W-:Y:S01]  /*34780*/  LEA.HI.X.SX32 R7, R9, R0, 0x1, P4 ;  /* 0x0000000009077211 */ /* 0x000fe200020f0eff */
[----:B------:R-:W-:Y:S02]  /*34790*/  IMAD R9, R18, 0x2, R3 ;  /* 0x0000000212097824 */ /* 0x000fe400078e0203 */
[----:B------:R-:W4:Y:S02]  /*347a0*/  LDC R18, c[0x0][0x3e8] ;  /* 0x0000fa00ff127b82 */ /* 0x000f240000000800 */
[----:B------:R0:W-:Y:S01]  /*347b0*/  STG.E.U16 desc[UR12][R6.64], R46 ;  /* 0x0000002e06007986 */ /* 0x0001e2000c10150c */
[----:B--2---:R-:W-:-:S04]  /*347c0*/  LEA R4, P4, R3, R2, 0x1 ;  /* 0x0000000203047211 */ /* 0x004fc800078808ff */
[----:B------:R-:W-:Y:S01]  /*347d0*/  LEA.HI.X.SX32 R5, R3, R0, 0x1, P4 ;  /* 0x0000000003057211 */ /* 0x000fe200020f0eff */
[----:B0-----:R-:W-:Y:S02]  /*347e0*/  IMAD R3, R20, 0x2, R9 ;  /* 0x0000000214037824 */ /* 0x001fe400078e0209 */
[----:B------:R-:W0:Y:S01]  /*347f0*/  LDC R20, c[0x0][0x3e8] ;  /* 0x0000fa00ff147b82 */ /* 0x000e220000000800 */
[C---:B------:R-:W-:Y:S01]  /*34800*/  LEA R6, P4, R9.reuse, R2, 0x1 ;  /* 0x0000000209067211 */ /* 0x040fe200078808ff */
[----:B------:R2:W-:Y:S03]  /*34810*/  STG.E.U16 desc[UR12][R4.64], R45 ;  /* 0x0000002d04007986 */ /* 0x0005e6000c10150c */
[----:B------:R-:W-:Y:S02]  /*34820*/  LEA.HI.X.SX32 R7, R9, R0, 0x1, P4 ;  /* 0x0000000009077211 */ /* 0x000fe400020f0eff */
[----:B---3--:R-:W-:-:S02]  /*34830*/  LEA R9, R22, R3, 0x1 ;  /* 0x0000000316097211 */ /* 0x008fc400078e08ff */
[----:B------:R-:W3:Y:S01]  /*34840*/  LDC R22, c[0x0][0x3e8] ;  /* 0x0000fa00ff167b82 */ /* 0x000ee20000000800 */
[----:B------:R1:W-:Y:S01]  /*34850*/  STG.E.U16 desc[UR12][R6.64], R50 ;  /* 0x0000003206007986 */ /* 0x0003e2000c10150c */
[----:B--2---:R-:W-:-:S04]  /*34860*/  LEA R4, P4, R3, R2, 0x1 ;  /* 0x0000000203047211 */ /* 0x004fc800078808ff */
[----:B------:R-:W-:Y:S01]  /*34870*/  LEA.HI.X.SX32 R5, R3, R0, 0x1, P4 ;  /* 0x0000000003057211 */ /* 0x000fe200020f0eff */
[----:B-1----:R-:W-:Y:S02]  /*34880*/  IMAD R3, R24, 0x2, R9 ;  /* 0x0000000218037824 */ /* 0x002fe400078e0209 */
[----:B------:R-:W1:Y:S01]  /*34890*/  LDC R24, c[0x0][0x3e8] ;  /* 0x0000fa00ff187b82 */ /* 0x000e620000000800 */
[----:B------:R-:W-:-:S04]  /*348a0*/  LEA R6, P4, R9, R2, 0x1 ;  /* 0x0000000209067211 */ /* 0x000fc800078808ff */
[----:B------:R-:W-:Y:S01]  /*348b0*/  LEA.HI.X.SX32 R7, R9, R0, 0x1, P4 ;  /* 0x0000000009077211 */ /* 0x000fe200020f0eff */
[----:B------:R-:W-:Y:S01]  /*348c0*/  IMAD R9, R26, 0x2, R3 ;  /* 0x000000021a097824 */ /* 0x000fe200078e0203 */
[C---:B------:R-:W-:Y:S01]  /*348d0*/  LEA R16, P4, R3.reuse, R2, 0x1 ;  /* 0x0000000203107211 */ /* 0x040fe200078808ff */
[----:B------:R2:W-:Y:S01]  /*348e0*/  STG.E.U16 desc[UR12][R4.64], R49 ;  /* 0x0000003104007986 */ /* 0x0005e2000c10150c */
[----:B------:R-:W1:Y:S02]  /*348f0*/  LDC R26, c[0x0][0x3e8] ;  /* 0x0000fa00ff1a7b82 */ /* 0x000e640000000800 */
[----:B------:R-:W-:Y:S02]  /*34900*/  LEA.HI.X.SX32 R17, R3, R0, 0x1, P4 ;  /* 0x0000000003117211 */ /* 0x000fe400020f0eff */
[----:B----4-:R-:W-:Y:S01]  /*34910*/  LEA R3, R18, R9, 0x1 ;  /* 0x0000000912037211 */ /* 0x010fe200078e08ff */
[----:B------:R4:W-:Y:S01]  /*34920*/  STG.E.U16 desc[UR12][R6.64], R51 ;  /* 0x0000003306007986 */ /* 0x0009e2000c10150c */
[----:B--2---:R-:W-:-:S04]  /*34930*/  LEA R4, P4, R9, R2, 0x1 ;  /* 0x0000000209047211 */ /* 0x004fc800078808ff */
[----:B------:R-:W-:Y:S01]  /*34940*/  LEA.HI.X.SX32 R5, R9, R0, 0x1, P4 ;  /* 0x0000000009057211 */ /* 0x000fe200020f0eff */
[----:B0-----:R-:W-:Y:S01]  /*34950*/  IMAD R9, R20, 0x2, R3 ;  /* 0x0000000214097824 */ /* 0x001fe200078e0203 */
[C---:B----4-:R-:W-:Y:S01]  /*34960*/  LEA R6, P4, R3.reuse, R2, 0x1 ;  /* 0x0000000203067211 */ /* 0x050fe200078808ff */
[----:B------:R-:W0:Y:S03]  /*34970*/  LDC R20, c[0x0][0x3e8] ;  /* 0x0000fa00ff147b82 */ /* 0x000e260000000800 */
[----:B------:R-:W-:Y:S01]  /*34980*/  LEA.HI.X.SX32 R7, R3, R0, 0x1, P4 ;  /* 0x0000000003077211 */ /* 0x000fe200020f0eff */
[----:B------:R-:W-:Y:S01]  /*34990*/  IMAD R3, R28, 0x2, R9 ;  /* 0x000000021c037824 */ /* 0x000fe200078e0209 */
[C---:B------:R-:W-:Y:S01]  /*349a0*/  LEA R18, P4, R9.reuse, R2, 0x1 ;  /* 0x0000000209127211 */ /* 0x040fe200078808ff */
[----:B------:R2:W-:Y:S03]  /*349b0*/  STG.E.U16 desc[UR12][R16.64], R52 ;  /* 0x0000003410007986 */ /* 0x0005e6000c10150c */
[----:B------:R-:W-:-:S02]  /*349c0*/  LEA.HI.X.SX32 R19, R9, R0, 0x1, P4 ;  /* 0x0000000009137211 */ /* 0x000fc400020f0eff */
[----:B---3--:R-:W-:Y:S01]  /*349d0*/  LEA R9, R22, R3, 0x1 ;  /* 0x0000000316097211 */ /* 0x008fe200078e08ff */
[----:B------:R3:W-:Y:S01]  /*349e0*/  STG.E.U16 desc[UR12][R4.64], R34 ;  /* 0x0000002204007986 */ /* 0x0007e2000c10150c */
[----:B--2---:R-:W-:-:S04]  /*349f0*/  LEA R16, P4, R3, R2, 0x1 ;  /* 0x0000000203107211 */ /* 0x004fc800078808ff */
[----:B------:R-:W-:Y:S01]  /*34a00*/  LEA.HI.X.SX32 R17, R3, R0, 0x1, P4 ;  /* 0x0000000003117211 */ /* 0x000fe200020f0eff */
[----:B-1----:R-:W-:Y:S01]  /*34a10*/  IMAD R3, R24, 0x2, R9 ;  /* 0x0000000218037824 */ /* 0x002fe200078e0209 */
[C---:B---3--:R-:W-:Y:S01]  /*34a20*/  LEA R4, P4, R9.reuse, R2, 0x1 ;  /* 0x0000000209047211 */ /* 0x048fe200078808ff */
[----:B------:R1:W-:Y:S03]  /*34a30*/  STG.E.U16 desc[UR12][R6.64], R33 ;  /* 0x0000002106007986 */ /* 0x0003e6000c10150c */
[----:B------:R-:W-:Y:S01]  /*34a40*/  LEA.HI.X.SX32 R5, R9, R0, 0x1, P4 ;  /* 0x0000000009057211 */ /* 0x000fe200020f0eff */
[----:B------:R-:W-:Y:S01]  /*34a50*/  IMAD R9, R26, 0x2, R3 ;  /* 0x000000021a097824 */ /* 0x000fe200078e0203 */
[----:B------:R2:W-:Y:S01]  /*34a60*/  STG.E.U16 desc[UR12][R18.64], R32 ;  /* 0x0000002012007986 */ /* 0x0005e2000c10150c */
[----:B-1----:R-:W-:-:S04]  /*34a70*/  LEA R6, P4, R3, R2, 0x1 ;  /* 0x0000000203067211 */ /* 0x002fc800078808ff */
[----:B------:R-:W-:Y:S02]  /*34a80*/  LEA.HI.X.SX32 R7, R3, R0, 0x1, P4 ;  /* 0x0000000003077211 */ /* 0x000fe400020f0eff */
[C---:B--2---:R-:W-:Y:S02]  /*34a90*/  LEA R18, P4, R9.reuse, R2, 0x1 ;  /* 0x0000000209127211 */ /* 0x044fe400078808ff */
[----:B0-----:R-:W-:Y:S02]  /*34aa0*/  LEA R3, R20, R9, 0x1 ;  /* 0x0000000914037211 */ /* 0x001fe400078e08ff */
[----:B------:R-:W-:Y:S02]  /*34ab0*/  LEA.HI.X.SX32 R19, R9, R0, 0x1, P4 ;  /* 0x0000000009137211 */ /* 0x000fe400020f0eff */
[----:B------:R-:W-:Y:S02]  /*34ac0*/  LEA R2, P4, R3, R2, 0x1 ;  /* 0x0000000203027211 */ /* 0x000fe400078808ff */
[----:B------:R-:W-:-:S02]  /*34ad0*/  PRMT R13, R13, 0x7632, R13 ;  /* 0x000076320d0d7816 */ /* 0x000fc4000000000d */
[----:B------:R-:W-:Y:S01]  /*34ae0*/  PRMT R14, R14, 0x7632, R14 ;  /* 0x000076320e0e7816 */ /* 0x000fe2000000000e */
[----:B------:R0:W-:Y:S01]  /*34af0*/  STG.E.U16 desc[UR12][R16.64], R10 ;  /* 0x0000000a10007986 */ /* 0x0001e2000c10150c */
[----:B------:R-:W-:-:S03]  /*34b00*/  LEA.HI.X.SX32 R3, R3, R0, 0x1, P4 ;  /* 0x0000000003037211 */ /* 0x000fc600020f0eff */
[----:B------:R-:W-:Y:S04]  /*34b10*/  STG.E.U16 desc[UR12][R4.64], R12 ;  /* 0x0000000c04007986 */ /* 0x000fe8000c10150c */
[----:B------:R-:W-:Y:S04]  /*34b20*/  STG.E.U16 desc[UR12][R6.64], R13 ;  /* 0x0000000d06007986 */ /* 0x000fe8000c10150c */
[----:B------:R-:W-:Y:S01]  /*34b30*/  STG.E.U16 desc[UR12][R18.64], R14 ;  /* 0x0000000e12007986 */ /* 0x000fe2000c10150c */
[----:B------:R-:W-:-:S03]  /*34b40*/  FFMA R9, R94, 0.69314718246459960938, R93 ;  /* 0x3f3172185e097823 */ /* 0x000fc6000000005d */
[----:B------:R1:W-:Y:S01]  /*34b50*/  STG.E.U16 desc[UR12][R2.64], R8 ;  /* 0x0000000802007986 */ /* 0x0003e2000c10150c */
[----:B0-----:R-:W-:Y:S01]  /*34b60*/  FFMA R10, R90, 0.69314718246459960938, R95 ;  /* 0x3f3172185a0a7823 */ /* 0x001fe2000000005f */
[----:B-1----:R-:W-:Y:S02]  /*34b70*/  FFMA R8, R92, 0.69314718246459960938, R124 ;  /* 0x3f3172185c087823 */ /* 0x002fe4000000007c */
        /* <DEDUP_REMOVED lines=12> */
[----:B------:R-:W4:Y:S01]  /*34c40*/  LDL.LU R111, [R1+0x650] ;  /* 0x00065000016f7983 */ /* 0x000f220000300800 */
[----:B------:R-:W-:-:S03]  /*34c50*/  FFMA R4, R105, 0.69314718246459960938, R108 ;  /* 0x3f31721869047823 */ /* 0x000fc6000000006c */
[----:B------:R-:W4:Y:S04]  /*34c60*/  LDL.LU R112, [R1+0x140] ;  /* 0x0001400001707983 */ /* 0x000f280000300800 */
[----:B------:R-:W4:Y:S01]  /*34c70*/  LDL.LU R109, [R1+0x644] ;  /* 0x00064400016d7983 */ /* 0x000f220000300800 */
[----:B------:R-:W-:-:S03]  /*34c80*/  FFMA R5, R86, 0.69314718246459960938, R106 ;  /* 0x3f31721856057823 */ /* 0x000fc6000000006a */
[----:B------:R-:W4:Y:S01]  /*34c90*/  LDL.LU R110, [R1+0x144] ;  /* 0x00014400016e7983 */ /* 0x000f220000300800 */
[----:B------:R-:W-:Y:S01]  /*34ca0*/  FFMA R6, R119, 0.69314718246459960938, R87 ;  /* 0x3f31721877067823 */ /* 0x000fe20000000057 */
[----:B------:R-:W-:Y:S02]  /*34cb0*/  FFMA R7, R117, 0.69314718246459960938, R120 ;  /* 0x3f31721875077823 */ /* 0x000fe40000000078 */
[----:B------:R-:W4:Y:S01]  /*34cc0*/  LDL.LU R107, [R1+0x640] ;  /* 0x00064000016b7983 */ /* 0x000f220000300800 */
[----:B------:R-:W-:Y:S01]  /*34cd0*/  LEA R28, R28, UR7, 0x2 ;  /* 0x000000071c1c7c11 */ /* 0x000fe2000f8e10ff */
[----:B------:R-:W-:Y:S06]  /*34ce0*/  BAR.SYNC.DEFER_BLOCKING 0x0 ;  /* 0x0000000000007b1d */ /* 0x000fec0000010000 */
[----:B------:R-:W4:Y:S04]  /*34cf0*/  LDL.LU R108, [R1+0x148] ;  /* 0x00014800016c7983 */ /* 0x000f280000300800 */
[----:B------:R-:W4:Y:S04]  /*34d00*/  LDL.LU R105, [R1+0x63c] ;  /* 0x00063c0001697983 */ /* 0x000f280000300800 */
[----:B------:R-:W4:Y:S04]  /*34d10*/  LDL.LU R106, [R1+0x134] ;  /* 0x00013400016a7983 */ /* 0x000f280000300800 */
[----:B------:R-:W4:Y:S04]  /*34d20*/  LDL.LU R86, [R1+0x638] ;  /* 0x0006380001567983 */ /* 0x000f280000300800 */
[----:B------:R-:W4:Y:S04]  /*34d30*/  LDL.LU R87, [R1+0x130] ;  /* 0x0001300001577983 */ /* 0x000f280000300800 */
[----:B------:R-:W4:Y:S04]  /*34d40*/  LDL.LU R119, [R1+0x3c] ;  /* 0x00003c0001777983 */ /* 0x000f280000300800 */
[----:B------:R0:W-:Y:S04]  /*34d50*/  STS.128 [R28], R4 ;  /* 0x000000041c007388 */ /* 0x0001e80000000c00 */
[----:B------:R-:W4:Y:S04]  /*34d60*/  LDL.LU R120, [R1+0x634] ;  /* 0x0006340001787983 */ /* 0x000f280000300800 */
[----:B------:R-:W4:Y:S01]  /*34d70*/  LDL.LU R117, [R1+0x12c] ;  /* 0x00012c0001757983 */ /* 0x000f220000300800 */
[----:B0-----:R-:W-:Y:S01]  /*34d80*/  FFMA R4, R115, 0.69314718246459960938, R118 ;  /* 0x3f31721873047823 */ /* 0x001fe20000000076 */
[----:B------:R-:W-:-:S02]  /*34d90*/  FFMA R5, R113, 0.69314718246459960938, R116 ;  /* 0x3f31721871057823 */ /* 0x000fc40000000074 */
[----:B------:R-:W4:Y:S01]  /*34da0*/  LDL.LU R118, [R1+0x630] ;  /* 0x0006300001767983 */ /* 0x000f220000300800 */
[----:B------:R-:W-:-:S03]  /*34db0*/  FFMA R6, R123, 0.69314718246459960938, R114 ;  /* 0x3f3172187b067823 */ /* 0x000fc60000000072 */
[----:B------:R-:W4:Y:S01]  /*34dc0*/  LDL.LU R115, [R1+0xb4] ;  /* 0x0000b40001737983 */ /* 0x000f220000300800 */
[----:B------:R-:W-:-:S03]  /*34dd0*/  FFMA R7, R122, 0.69314718246459960938, R125 ;  /* 0x3f3172187a077823 */ /* 0x000fc6000000007d */
        /* <DEDUP_REMOVED lines=8> */
[----:B--2---:R-:W-:-:S03]  /*34e60*/  FFMA R12, R124, 0.69314718246459960938, R88 ;  /* 0x3f3172187c0c7823 */ /* 0x004fc60000000058 */
[----:B------:R-:W2:Y:S01]  /*34e70*/  LDL.LU R124, [R1+0x61c] ;  /* 0x00061c00017c7983 */ /* 0x000ea20000300800 */
[----:B---3--:R-:W-:-:S03]  /*34e80*/  FFMA R13, R94, 0.69314718246459960938, R92 ;  /* 0x3f3172185e0d7823 */ /* 0x008fc6000000005c */
[----:B------:R-:W3:Y:S04]  /*34e90*/  LDL.LU R92, [R1+0x618] ;  /* 0x00061800015c7983 */ /* 0x000ee80000300800 */
[----:B------:R-:W3:Y:S01]  /*34ea0*/  LDL.LU R94, [R1+0x614] ;  /* 0x00061400015e7983 */ /* 0x000ee20000300800 */
[----:B----4-:R-:W-:-:S03]  /*34eb0*/  FFMA R14, R95, 0.69314718246459960938, R101 ;  /* 0x3f3172185f0e7823 */ /* 0x010fc60000000065 */
[----:B------:R-:W4:Y:S01]  /*34ec0*/  LDL.LU R95, [R1+0x610] ;  /* 0x00061000015f7983 */ /* 0x000f220000300800 */
[----:B------:R-:W-:Y:S01]  /*34ed0*/  FSEL R121, R121, -INF , P3 ;  /* 0xff80000079797808 */ /* 0x000fe20001800000 */
[----:B------:R-:W-:Y:S02]  /*34ee0*/  FFMA R11, R104, 0.69314718246459960938, R103 ;  /* 0x3f317218680b7823 */ /* 0x000fe40000000067 */
[----:B------:R2:W-:Y:S01]  /*34ef0*/  STS.128 [R28+0x80], R4 ;  /* 0x000080041c007388 */ /* 0x0005e20000000c00 */
[----:B------:R-:W-:-:S03]  /*34f00*/  FFMA R15, R89, 0.69314718246459960938, R102 ;  /* 0x3f317218590f7823 */ /* 0x000fc60000000066 */
[----:B------:R0:W-:Y:S01]  /*34f10*/  STS.128 [R28+0x100], R8 ;  /* 0x000100081c007388 */ /* 0x0001e20000000c00 */
[----:B------:R-:W-:-:S03]  /*34f20*/  FFMA R16, R100, 0.69314718246459960938, R99 ;  /* 0x3f31721864107823 */ /* 0x000fc60000000063 */
[----:B------:R0:W-:Y:S01]  /*34f30*/  STS.128 [R28+0x180], R12 ;  /* 0x0001800c1c007388 */ /* 0x0001e20000000c00 */
[----:B------:R-:W-:Y:S01]  /*34f40*/  FFMA R17, R98, 0.69314718246459960938, R97 ;  /* 0x3f31721862117823 */ /* 0x000fe20000000061 */
[----:B------:R-:W-:Y:S01]  /*34f50*/  FFMA R18, R112, 0.69314718246459960938, R111 ;  /* 0x3f31721870127823 */ /* 0x000fe2000000006f */
[----:B------:R-:W-:-:S05]  /*34f60*/  FFMA R19, R110, 0.69314718246459960938, R109 ;  /* 0x3f3172186e137823 */ /* 0x000fca000000006d */
[----:B------:R0:W-:Y:S01]  /*34f70*/  STS.128 [R28+0x200], R16 ;  /* 0x000200101c007388 */ /* 0x0001e20000000c00 */
[----:B------:R-:W-:Y:S01]  /*34f80*/  FSEL R0, R119, -INF , P5 ;  /* 0xff80000077007808 */ /* 0x000fe20002800000 */
[----:B------:R-:W-:Y:S01]  /*34f90*/  FFMA R20, R108, 0.69314718246459960938, R107 ;  /* 0x3f3172186c147823 */ /* 0x000fe2000000006b */
[----:B------:R-:W-:Y:S01]  /*34fa0*/  FFMA R21, R106, 0.69314718246459960938, R105 ;  /* 0x3f3172186a157823 */ /* 0x000fe20000000069 */
[----:B------:R-:W-:Y:S01]  /*34fb0*/  FFMA R22, R87, 0.69314718246459960938, R86 ;  /* 0x3f31721857167823 */ /* 0x000fe20000000056 */
[----:B------:R-:W-:-:S05]  /*34fc0*/  FFMA R23, R117, 0.69314718246459960938, R120 ;  /* 0x3f31721875177823 */ /* 0x000fca0000000078 */
[----:B------:R0:W-:Y:S01]  /*34fd0*/  STS.128 [R28+0x280], R20 ;  /* 0x000280141c007388 */ /* 0x0001e20000000c00 */
[----:B------:R-:W-:Y:S01]  /*34fe0*/  FFMA R24, R115, 0.69314718246459960938, R118 ;  /* 0x3f31721873187823 */ /* 0x000fe20000000076 */
[----:B------:R-:W-:Y:S01]  /*34ff0*/  FFMA R27, R0, 0.69314718246459960938, R125 ;  /* 0x3f317218001b7823 */ /* 0x000fe2000000007d */
[----:B------:R-:W-:Y:S02]  /*35000*/  FSEL R2, R93, -INF , P1 ;  /* 0xff8000005d027808 */ /* 0x000fe40000800000 */
[----:B------:R-:W1:Y:S01]  /*35010*/  S2R R93, SR_CTAID.X ;  /* 0x00000000005d7919 */ /* 0x000e620000002500 */
[----:B------:R-:W-:Y:S02]  /*35020*/  FSEL R0, R90, -INF , P2 ;  /* 0xff8000005a007808 */ /* 0x000fe40001000000 */
[----:B------:R-:W1:Y:S01]  /*35030*/  S2R R90, SR_TID.X ;  /* 0x00000000005a7919 */ /* 0x000e620000002100 */
[----:B------:R-:W-:Y:S01]  /*35040*/  FSEL R3, R122, -INF , P0 ;  /* 0xff8000007a037808 */ /* 0x000fe20000000000 */
[----:B------:R-:W-:Y:S01]  /*35050*/  FFMA R25, R113, 0.69314718246459960938, R116 ;  /* 0x3f31721871197823 */ /* 0x000fe20000000074 */
[----:B------:R-:W-:-:S05]  /*35060*/  FFMA R26, R123, 0.69314718246459960938, R114 ;  /* 0x3f3172187b1a7823 */ /* 0x000fca0000000072 */
[----:B------:R0:W-:Y:S01]  /*35070*/  STS.128 [R28+0x300], R24 ;  /* 0x000300181c007388 */ /* 0x0001e20000000c00 */
[----:B------:R-:W-:Y:S01]  /*35080*/  LOP3.LUT R29, R91, 0x1ff, RZ, 0xc0, !PT ;  /* 0x000001ff5b1d7812 */ /* 0x000fe200078ec0ff */
[----:B------:R-:W-:-:S03]  /*35090*/  UIMAD UR4, UR9, UR4, URZ ;  /* 0x00000004090472a4 */ /* 0x000fc6000f8e02ff */
[----:B------:R-:W-:Y:S01]  /*350a0*/  ISETP.GE.U32.AND P5, PT, R29, 0x100, PT ;  /* 0x000001001d00780c */ /* 0x000fe20003fa6070 */
[----:B------:R-:W-:Y:S02]  /*350b0*/  USHF.L.U32 UR6, UR4, 0x2, URZ ;  /* 0x0000000204067899 */ /* 0x000fe400080006ff */
[----:B------:R-:W-:Y:S01]  /*350c0*/  UIMAD.WIDE UR4, UR4, 0x4, URZ ;  /* 0x00000004040478a5 */ /* 0x000fe2000f8e02ff */
[----:B-1----:R-:W-:Y:S01]  /*350d0*/  PRMT R90, R90, 0x6540, R93 ;  /* 0x000065405a5a7816 */ /* 0x002fe2000000005d */
[----:B--2---:R-:W-:Y:S01]  /*350e0*/  FFMA R4, R3, 0.69314718246459960938, R124 ;  /* 0x3f31721803047823 */ /* 0x004fe2000000007c */
[----:B---3--:R-:W-:Y:S01]  /*350f0*/  FFMA R5, R2, 0.69314718246459960938, R92 ;  /* 0x3f31721802057823 */ /* 0x008fe2000000005c */
[----:B------:R-:W-:Y:S01]  /*35100*/  FFMA R6, R0, 0.69314718246459960938, R94 ;  /* 0x3f31721800067823 */ /* 0x000fe2000000005e */
[----:B----4-:R-:W-:-:S05]  /*35110*/  FFMA R7, R121, 0.69314718246459960938, R95 ;  /* 0x3f31721879077823 */ /* 0x010fca000000005f */
[----:B------:R0:W-:Y:S01]  /*35120*/  STS.128 [R28+0x380], R4 ;  /* 0x000380041c007388 */ /* 0x0001e20000000c00 */
[C---:B------:R-:W-:Y:S02]  /*35130*/  IMAD.SHL.U32 R3, R90.reuse, 0x4, RZ ;  /* 0x000000045a037824 */ /* 0x040fe400078e00ff */
[----:B------:R-:W-:Y:S01]  /*35140*/  IMAD.HI R0, R90, 0x4, RZ ;  /* 0x000000045a007827 */ /* 0x000fe200078e02ff */
[----:B------:R-:W-:Y:S02]  /*35150*/  BAR.SYNC.DEFER_BLOCKING 0x0 ;  /* 0x0000000000007b1d */ /* 0x000fe40000010000 */
[----:B------:R-:W-:-:S04]  /*35160*/  IADD3 R2, P0, P1, R3, UR6, R30 ;  /* 0x0000000603027c10 */ /* 0x000fc8000f91e01e */
[----:B------:R-:W-:Y:S01]  /*35170*/  IADD3.X R3, PT, PT, R0, UR5, R31, P0, P1 ;  /* 0x0000000500037c10 */ /* 0x000fe200087e241f */
[----:B------:R-:W-:Y:S08]  /*35180*/  @P5 EXIT ;  /* 0x000000000000594d */ /* 0x000ff00003800000 */
[----:B------:R-:W2:Y:S04]  /*35190*/  LDL.LU R91, [R1+0x94] ;  /* 0x00009400015b7983 */ /* 0x000ea80000300800 */
[----:B0-2---:R-:W0:Y:S04]  /*351a0*/  LDS R5, [R91] ;  /* 0x000000005b057984 */ /* 0x005e280000000800 */
[----:B0-----:R-:W-:Y:S01]  /*351b0*/  STG.E desc[UR12][R2.64], R5 ;  /* 0x0000000502007986 */ /* 0x001fe2000c10190c */
[----:B------:R-:W-:Y:S05]  /*351c0*/  EXIT ;  /* 0x000000000000794d */ /* 0x000fea0003800000 */
.L_x_2:
[----:B------:R-:W-:-:S00]  /*351d0*/  BRA `(.L_x_2) ;  /* 0xfffffffc00fc7947 */ /* 0x000fc0000383ffff */
[----:B------:R-:W-:-:S00]  /*351e0*/  NOP ;  /* 0x0000000000007918 */ /* 0x000fc00000000000 */
        /* <DEDUP_REMOVED lines=9> */
.L_x_3:


//--------------------- .nv.global.init           --------------------------
	.section	.nv.global.init,"aw",@progbits
.nv.global.init:
	.type		_$_str,@object
	.size		_$_str,(.L_0 - _$_str)
_$_str:
        /*0000*/ 	.byte	0x5f, 0x5f, 0x43, 0x55, 0x44, 0x41, 0x5f, 0x46, 0x54, 0x5a, 0x00
.L_0:


//--------------------- .nv.shared.attn_fwd       --------------------------
	.section	.nv.shared.attn_fwd,"aw",@nobits
	.sectionflags	@""
	.align	16
	.zero		1024


//--------------------- .nv.shared.reserved.0     --------------------------
	.section	.nv.shared.reserved.0,"aw",@nobits
	.weak		__nv_reservedSMEM_offset_0_alias
	.size		__nv_reservedSMEM_offset_0_alias, 0, 64
	.other		__nv_reservedSMEM_offset_0_alias,@"STO_CUDA_RESERVED_SHARED STV_DEFAULT"
__nv_reservedSMEM_offset_0_alias:
	.zero		0
	.zero		64


//--------------------- .nv.constant0.attn_fwd    --------------------------
	.section	.nv.constant0.attn_fwd,"a",@progbits
	.sectionflags	@""
	.align	4
.nv.constant0.attn_fwd:
	.zero		1032


//--------------------- SYMBOLS --------------------------

	.type		.nv.reservedSmem.offset0,@object
	.size		.nv.reservedSmem.offset0,0x4
	.type		.nv.reservedSmem.cap,@object
	.size		.nv.reservedSmem.cap,0x4
